def attn_fwd(
    Q,
    K,
    V,
    Out,
    Lse,
    sm_scale,
    stride_qz,
    stride_qh,
    stride_qm,
    stride_qk,
    stride_kz,
    stride_kh,
    stride_kn,
    stride_kk,
    stride_vz,
    stride_vh,
    stride_vn,
    stride_vk,
    stride_oz,
    stride_oh,
    stride_om,
    stride_ok,
    seqlen_q,
    seqlen_k,
    BLOCK_M: tl.constexpr,
    BLOCK_N: tl.constexpr,
    HEAD_DIM: tl.constexpr,
    CAUSAL: tl.constexpr,
):
    start_m = tl.program_id(0)
    off_hz = tl.program_id(1)
    q_off = off_hz * stride_qh
    k_off = off_hz * stride_kh
    v_off = off_hz * stride_vh
    offs_m = start_m * BLOCK_M + tl.arange(0, BLOCK_M)
    offs_d = tl.arange(0, HEAD_DIM)
    offs_n = tl.arange(0, BLOCK_N)
    q_ptrs = Q + q_off + offs_m[:, None] * stride_qm + offs_d[None, :] * stride_qk
    k_ptrs = K + k_off + offs_d[:, None] * stride_kk + offs_n[None, :] * stride_kn
    v_ptrs = V + v_off + offs_n[:, None] * stride_vn + offs_d[None, :] * stride_vk
    m_i = tl.full([BLOCK_M], float("-inf"), dtype=tl.float32)
    l_i = tl.zeros([BLOCK_M], dtype=tl.float32) + 1.0
    acc = tl.zeros([BLOCK_M, HEAD_DIM], dtype=tl.float32)
    q = tl.load(q_ptrs)
    acc, l_i, m_i = _attn_fwd_inner(
        acc,
        l_i,
        m_i,
        q,
        k_ptrs,
        v_ptrs,
        sm_scale,
        stride_kn,
        stride_vn,
        start_m,
        seqlen_k,
        BLOCK_M,
        BLOCK_N,
        HEAD_DIM,
        CAUSAL,
    )
    acc = acc / l_i[:, None]
    lse = m_i + tl.math.log2(l_i) / 1.4426950408889634
    o_ptrs = (
        Out
        + off_hz * stride_oh
        + offs_m[:, None] * stride_om
        + offs_d[None, :] * stride_ok
    )
    tl.store(o_ptrs, acc.to(Out.dtype.element_ty))
    tl.store(Lse + off_hz * seqlen_q + offs_m, lse)

# config = {"BLOCK_M": 64, "BLOCK_N": 128, "HEAD_DIM": 512, "arch": "sm_80", "causal": true, "dtype": "fp16", "num_stages": 2, "num_warps": 8}
# arch = sm_80


// ===== COMPILED SASS (sm_80) =====

	.target	sm_80

	.elftype	@"ET_EXEC"


//--------------------- .note.nv.tkinfo           --------------------------
	.section	.note.nv.tkinfo,"",@"SHT_NOTE"
	.sectionflags	@"SHF_NOTE_NV_TKINFO"
	.tkinfo
        /*0018*/ 	.word	0x00000002
        /*0030*/ 	.string	""
        /*0030*/ 	.string	"ptxas"
        /*0030*/ 	.string	"Cuda compilation tools, release 13.0, V13.0.88"
        /*0030*/ 	.string	"Build cuda_13.0.r13.0/compiler.36424714_0"
        /*0030*/ 	.string	"-v  -suppress-debug-info  -lineinfo  -arch sm_80 "



//--------------------- .note.nv.cuinfo           --------------------------
	.section	.note.nv.cuinfo,"",@"SHT_NOTE"
	.sectionflags	@"SHF_NOTE_NV_CUINFO"
        /*0018*/ 	.short	0x0002
        /*001a*/ 	.short	0x0050
        /*001c*/ 	.short	0x0082
	.zero		2


//--------------------- .nv.info                  --------------------------
	.section	.nv.info,"",@"SHT_CUDA_INFO"
	.align	4


	//----- nvinfo : EIATTR_REGCOUNT
	.align		4
        /*0000*/ 	.byte	0x04, 0x2f
        /*0002*/ 	.short	(.L_2 - .L_1)
	.align		4
.L_1:
        /*0004*/ 	.word	index@(attn_fwd)
        /*0008*/ 	.word	0x000000ff


	//----- nvinfo : EIATTR_FRAME_SIZE
	.align		4
.L_2:
        /*000c*/ 	.byte	0x04, 0x11
        /*000e*/ 	.short	(.L_4 - .L_3)
	.align		4
.L_3:
        /*0010*/ 	.word	index@(attn_fwd)
        /*0014*/ 	.word	0x000013e0


	//----- nvinfo : EIATTR_MIN_STACK_SIZE
	.align		4
.L_4:
        /*0018*/ 	.byte	0x04, 0x12
        /*001a*/ 	.short	(.L_6 - .L_5)
	.align		4
.L_5:
        /*001c*/ 	.word	index@(attn_fwd)
        /*0020*/ 	.word	0x000013e0
.L_6:


//--------------------- .nv.info.attn_fwd         --------------------------
	.section	.nv.info.attn_fwd,"",@"SHT_CUDA_INFO"
	.sectionflags	@""
	.align	4


	//----- nvinfo : EIATTR_CUDA_API_VERSION
	.align		4
        /*0000*/ 	.byte	0x04, 0x37
        /*0002*/ 	.short	(.L_8 - .L_7)
.L_7:
        /*0004*/ 	.word	0x00000082


	//----- nvinfo : EIATTR_SW2861232_WAR
	.align		4
.L_8:
        /*0008*/ 	.byte	0x01, 0x35
	.zero		2


	//----- nvinfo : EIATTR_PARAM_CBANK
	.align		4
        /*000c*/ 	.byte	0x04, 0x0a
        /*000e*/ 	.short	(.L_10 - .L_9)
	.align		4
.L_9:
        /*0010*/ 	.word	index@(.nv.constant0.attn_fwd)
        /*0014*/ 	.short	0x0160
        /*0016*/ 	.short	0x0088


	//----- nvinfo : EIATTR_CBANK_PARAM_SIZE
	.align		4
.L_10:
        /*0018*/ 	.byte	0x03, 0x19
        /*001a*/ 	.short	0x0088


	//----- nvinfo : EIATTR_KPARAM_INFO
	.align		4
        /*001c*/ 	.byte	0x04, 0x17
        /*001e*/ 	.short	(.L_12 - .L_11)
.L_11:
        /*0020*/ 	.word	0x00000000
        /*0024*/ 	.short	0x0019
        /*0026*/ 	.short	0x0080
        /*0028*/ 	.byte	0x00, 0xf4, 0x21, 0x00


	//----- nvinfo : EIATTR_KPARAM_INFO
	.align		4
.L_12:
        /*002c*/ 	.byte	0x04, 0x17
        /*002e*/ 	.short	(.L_14 - .L_13)
.L_13:
        /*0030*/ 	.word	0x00000000
        /*0034*/ 	.short	0x0018
        /*0036*/ 	.short	0x0078
        /*0038*/ 	.byte	0x00, 0xf4, 0x21, 0x00


	//----- nvinfo : EIATTR_KPARAM_INFO
	.align		4
.L_14:
        /*003c*/ 	.byte	0x04, 0x17
        /*003e*/ 	.short	(.L_16 - .L_15)
.L_15:
        /*0040*/ 	.word	0x00000000
        /*0044*/ 	.short	0x0017
        /*0046*/ 	.short	0x0070
        /*0048*/ 	.byte	0x00, 0xf0, 0x11, 0x00


	//----- nvinfo : EIATTR_KPARAM_INFO
	.align		4
.L_16:
        /*004c*/ 	.byte	0x04, 0x17
        /*004e*/ 	.short	(.L_18 - .L_17)
.L_17:
        /*0050*/ 	.word	0x00000000
        /*0054*/ 	.short	0x0016
        /*0056*/ 	.short	0x006c
        /*0058*/ 	.byte	0x00, 0xf0, 0x11, 0x00


	//----- nvinfo : EIATTR_KPARAM_INFO
	.align		4
.L_18:
        /*005c*/ 	.byte	0x04, 0x17
        /*005e*/ 	.short	(.L_20 - .L_19)
.L_19:
        /*0060*/ 	.word	0x00000000
        /*0064*/ 	.short	0x0015
        /*0066*/ 	.short	0x0068
        /*0068*/ 	.byte	0x00, 0xf0, 0x11, 0x00


	//----- nvinfo : EIATTR_KPARAM_INFO
	.align		4
.L_20:
        /*006c*/ 	.byte	0x04, 0x17
        /*006e*/ 	.short	(.L_22 - .L_21)
.L_21:
        /*0070*/ 	.word	0x00000000
        /*0074*/ 	.short	0x0014
        /*0076*/ 	.short	0x0064
        /*0078*/ 	.byte	0x00, 0xf0, 0x11, 0x00


	//----- nvinfo : EIATTR_KPARAM_INFO
	.align		4
.L_22:
        /*007c*/ 	.byte	0x04, 0x17
        /*007e*/ 	.short	(.L_24 - .L_23)
.L_23:
        /*0080*/ 	.word	0x00000000
        /*0084*/ 	.short	0x0013
        /*0086*/ 	.short	0x0060
        /*0088*/ 	.byte	0x00, 0xf0, 0x11, 0x00


	//----- nvinfo : EIATTR_KPARAM_INFO
	.align		4
.L_24:
        /*008c*/ 	.byte	0x04, 0x17
        /*008e*/ 	.short	(.L_26 - .L_25)
.L_25:
        /*0090*/ 	.word	0x00000000
        /*0094*/ 	.short	0x0012
        /*0096*/ 	.short	0x005c
        /*0098*/ 	.byte	0x00, 0xf0, 0x11, 0x00


	//----- nvinfo : EIATTR_KPARAM_INFO
	.align		4
.L_26:
        /*009c*/ 	.byte	0x04, 0x17
        /*009e*/ 	.short	(.L_28 - .L_27)
.L_27:
        /*00a0*/ 	.word	0x00000000
        /*00a4*/ 	.short	0x0011
        /*00a6*/ 	.short	0x0058
        /*00a8*/ 	.byte	0x00, 0xf0, 0x11, 0x00


	//----- nvinfo : EIATTR_KPARAM_INFO
	.align		4
.L_28:
        /*00ac*/ 	.byte	0x04, 0x17
        /*00ae*/ 	.short	(.L_30 - .L_29)
.L_29:
        /*00b0*/ 	.word	0x00000000
        /*00b4*/ 	.short	0x0010
        /*00b6*/ 	.short	0x0054
        /*00b8*/ 	.byte	0x00, 0xf0, 0x11, 0x00


	//----- nvinfo : EIATTR_KPARAM_INFO
	.align		4
.L_30:
        /*00bc*/ 	.byte	0x04, 0x17
        /*00be*/ 	.short	(.L_32 - .L_31)
.L_31:
        /*00c0*/ 	.word	0x00000000
        /*00c4*/ 	.short	0x000f
        /*00c6*/ 	.short	0x0050
        /*00c8*/ 	.byte	0x00, 0xf0, 0x11, 0x00


	//----- nvinfo : EIATTR_KPARAM_INFO
	.align		4
.L_32:
        /*00cc*/ 	.byte	0x04, 0x17
        /*00ce*/ 	.short	(.L_34 - .L_33)
.L_33:
        /*00d0*/ 	.word	0x00000000
        /*00d4*/ 	.short	0x000e
        /*00d6*/ 	.short	0x004c
        /*00d8*/ 	.byte	0x00, 0xf0, 0x11, 0x00


	//----- nvinfo : EIATTR_KPARAM_INFO
	.align		4
.L_34:
        /*00dc*/ 	.byte	0x04, 0x17
        /*00de*/ 	.short	(.L_36 - .L_35)
.L_35:
        /*00e0*/ 	.word	0x00000000
        /*00e4*/ 	.short	0x000d
        /*00e6*/ 	.short	0x0048
        /*00e8*/ 	.byte	0x00, 0xf0, 0x11, 0x00


	//----- nvinfo : EIATTR_KPARAM_INFO
	.align		4
.L_36:
        /*00ec*/ 	.byte	0x04, 0x17
        /*00ee*/ 	.short	(.L_38 - .L_37)
.L_37:
        /*00f0*/ 	.word	0x00000000
        /*00f4*/ 	.short	0x000c
        /*00f6*/ 	.short	0x0044
        /*00f8*/ 	.byte	0x00, 0xf0, 0x11, 0x00


	//----- nvinfo : EIATTR_KPARAM_INFO
	.align		4
.L_38:
        /*00fc*/ 	.byte	0x04, 0x17
        /*00fe*/ 	.short	(.L_40 - .L_39)
.L_39:
        /*0100*/ 	.word	0x00000000
        /*0104*/ 	.short	0x000b
        /*0106*/ 	.short	0x0040
        /*0108*/ 	.byte	0x00, 0xf0, 0x11, 0x00


	//----- nvinfo : EIATTR_KPARAM_INFO
	.align		4
.L_40:
        /*010c*/ 	.byte	0x04, 0x17
        /*010e*/ 	.short	(.L_42 - .L_41)
.L_41:
        /*0110*/ 	.word	0x00000000
        /*0114*/ 	.short	0x000a
        /*0116*/ 	.short	0x003c
        /*0118*/ 	.byte	0x00, 0xf0, 0x11, 0x00


	//----- nvinfo : EIATTR_KPARAM_INFO
	.align		4
.L_42:
        /*011c*/ 	.byte	0x04, 0x17
        /*011e*/ 	.short	(.L_44 - .L_43)
.L_43:
        /*0120*/ 	.word	0x00000000
        /*0124*/ 	.short	0x0009
        /*0126*/ 	.short	0x0038
        /*0128*/ 	.byte	0x00, 0xf0, 0x11, 0x00


	//----- nvinfo : EIATTR_KPARAM_INFO
	.align		4
.L_44:
        /*012c*/ 	.byte	0x04, 0x17
        /*012e*/ 	.short	(.L_46 - .L_45)
.L_45:
        /*0130*/ 	.word	0x00000000
        /*0134*/ 	.short	0x0008
        /*0136*/ 	.short	0x0034
        /*0138*/ 	.byte	0x00, 0xf0, 0x11, 0x00


	//----- nvinfo : EIATTR_KPARAM_INFO
	.align		4
.L_46:
        /*013c*/ 	.byte	0x04, 0x17
        /*013e*/ 	.short	(.L_48 - .L_47)
.L_47:
        /*0140*/ 	.word	0x00000000
        /*0144*/ 	.short	0x0007
        /*0146*/ 	.short	0x0030
        /*0148*/ 	.byte	0x00, 0xf0, 0x11, 0x00


	//----- nvinfo : EIATTR_KPARAM_INFO
	.align		4
.L_48:
        /*014c*/ 	.byte	0x04, 0x17
        /*014e*/ 	.short	(.L_50 - .L_49)
.L_49:
        /*0150*/ 	.word	0x00000000
        /*0154*/ 	.short	0x0006
        /*0156*/ 	.short	0x002c
        /*0158*/ 	.byte	0x00, 0xf0, 0x11, 0x00


	//----- nvinfo : EIATTR_KPARAM_INFO
	.align		4
.L_50:
        /*015c*/ 	.byte	0x04, 0x17
        /*015e*/ 	.short	(.L_52 - .L_51)
.L_51:
        /*0160*/ 	.word	0x00000000
        /*0164*/ 	.short	0x0005
        /*0166*/ 	.short	0x0028
        /*0168*/ 	.byte	0x00, 0xf0, 0x11, 0x00


	//----- nvinfo : EIATTR_KPARAM_INFO
	.align		4
.L_52:
        /*016c*/ 	.byte	0x04, 0x17
        /*016e*/ 	.short	(.L_54 - .L_53)
.L_53:
        /*0170*/ 	.word	0x00000000
        /*0174*/ 	.short	0x0004
        /*0176*/ 	.short	0x0020
        /*0178*/ 	.byte	0x00, 0xf4, 0x21, 0x00


	//----- nvinfo : EIATTR_KPARAM_INFO
	.align		4
.L_54:
        /*017c*/ 	.byte	0x04, 0x17
        /*017e*/ 	.short	(.L_56 - .L_55)
.L_55:
        /*0180*/ 	.word	0x00000000
        /*0184*/ 	.short	0x0003
        /*0186*/ 	.short	0x0018
        /*0188*/ 	.byte	0x00, 0xf4, 0x21, 0x00


	//----- nvinfo : EIATTR_KPARAM_INFO
	.align		4
.L_56:
        /*018c*/ 	.byte	0x04, 0x17
        /*018e*/ 	.short	(.L_58 - .L_57)
.L_57:
        /*0190*/ 	.word	0x00000000
        /*0194*/ 	.short	0x0002
        /*0196*/ 	.short	0x0010
        /*0198*/ 	.byte	0x00, 0xf4, 0x21, 0x00


	//----- nvinfo : EIATTR_KPARAM_INFO
	.align		4
.L_58:
        /*019c*/ 	.byte	0x04, 0x17
        /*019e*/ 	.short	(.L_60 - .L_59)
.L_59:
        /*01a0*/ 	.word	0x00000000
        /*01a4*/ 	.short	0x0001
        /*01a6*/ 	.short	0x0008
        /*01a8*/ 	.byte	0x00, 0xf4, 0x21, 0x00


	//----- nvinfo : EIATTR_KPARAM_INFO
	.align		4
.L_60:
        /*01ac*/ 	.byte	0x04, 0x17
        /*01ae*/ 	.short	(.L_62 - .L_61)
.L_61:
        /*01b0*/ 	.word	0x00000000
        /*01b4*/ 	.short	0x0000
        /*01b6*/ 	.short	0x0000
        /*01b8*/ 	.byte	0x00, 0xf4, 0x21, 0x00


	//----- nvinfo : EIATTR_MAXREG_COUNT
	.align		4
.L_62:
        /*01bc*/ 	.byte	0x03, 0x1b
        /*01be*/ 	.short	0x00ff


	//----- nvinfo : EIATTR_NUM_BARRIERS
	.align		4
        /*01c0*/ 	.byte	0x02, 0x4c
        /*01c2*/ 	.byte	0x01
	.zero		1


	//----- nvinfo : EIATTR_ANNOTATIONS
	.align		4
        /*01c4*/ 	.byte	0x04, 0x55
        /*01c6*/ 	.short	(.L_64 - .L_63)


	//   ....[0]....
.L_63:
        /*01c8*/ 	.word	0x00000001
        /*01cc*/ 	.byte	0xc0, 0x29, 0x00, 0x00, 0x01, 0x00, 0x00, 0x00, 0xd0, 0x29, 0x00, 0x00, 0x01, 0x00, 0x00, 0x00
        /* <DEDUP_REMOVED lines=913> */
        /*3aec*/ 	.byte	0x80, 0xb6, 0x01, 0x00


	//----- nvinfo : EIATTR_MERCURY_ISA_VERSION
	.align		4
.L_64:
        /*3af0*/ 	.byte	0x03, 0x5f
        /*3af2*/ 	.short	0x0000


	//----- nvinfo : EIATTR_COOP_GROUP_MASK_REGIDS
	.align		4
        /*3af4*/ 	.byte	0x04, 0x29
        /*3af6*/ 	.short	(.L_66 - .L_65)


	//   ....[0]....
.L_65:
        /*3af8*/ 	.word	0xffffffff


	//   ....[1]....
        /*3afc*/ 	.word	0xffffffff


	//   ....[2]....
        /*3b00*/ 	.word	0xffffffff


	//   ....[3]....
        /*3b04*/ 	.word	0xffffffff


	//   ....[4]....
        /*3b08*/ 	.word	0xffffffff


	//   ....[5]....
        /*3b0c*/ 	.word	0xffffffff


	//   ....[6]....
        /*3b10*/ 	.word	0xffffffff


	//   ....[7]....
        /*3b14*/ 	.word	0xffffffff


	//   ....[8]....
        /*3b18*/ 	.word	0xffffffff


	//   ....[9]....
        /*3b1c*/ 	.word	0xffffffff


	//   ....[10]....
        /*3b20*/ 	.word	0xffffffff


	//   ....[11]....
        /*3b24*/ 	.word	0xffffffff


	//   ....[12]....
        /*3b28*/ 	.word	0xffffffff


	//   ....[13]....
        /*3b2c*/ 	.word	0xffffffff


	//   ....[14]....
        /*3b30*/ 	.word	0xffffffff


	//   ....[15]....
        /*3b34*/ 	.word	0xffffffff


	//   ....[16]....
        /*3b38*/ 	.word	0xffffffff


	//   ....[17]....
        /*3b3c*/ 	.word	0xffffffff


	//   ....[18]....
        /*3b40*/ 	.word	0xffffffff


	//   ....[19]....
        /*3b44*/ 	.word	0xffffffff


	//   ....[20]....
        /*3b48*/ 	.word	0xffffffff


	//   ....[21]....
        /*3b4c*/ 	.word	0xffffffff


	//   ....[22]....
        /*3b50*/ 	.word	0xffffffff


	//   ....[23]....
        /*3b54*/ 	.word	0xffffffff


	//   ....[24]....
        /*3b58*/ 	.word	0xffffffff


	//   ....[25]....
        /*3b5c*/ 	.word	0xffffffff


	//   ....[26]....
        /*3b60*/ 	.word	0xffffffff


	//   ....[27]....
        /*3b64*/ 	.word	0xffffffff


	//   ....[28]....
        /*3b68*/ 	.word	0xffffffff


	//   ....[29]....
        /*3b6c*/ 	.word	0xffffffff


	//   ....[30]....
        /*3b70*/ 	.word	0xffffffff


	//   ....[31]....
        /*3b74*/ 	.word	0xffffffff


	//   ....[32]....
        /*3b78*/ 	.word	0xffffffff


	//   ....[33]....
        /*3b7c*/ 	.word	0xffffffff


	//   ....[34]....
        /*3b80*/ 	.word	0xffffffff


	//   ....[35]....
        /*3b84*/ 	.word	0xffffffff


	//   ....[36]....
        /*3b88*/ 	.word	0xffffffff


	//   ....[37]....
        /*3b8c*/ 	.word	0xffffffff


	//   ....[38]....
        /*3b90*/ 	.word	0xffffffff


	//   ....[39]....
        /*3b94*/ 	.word	0xffffffff


	//   ....[40]....
        /*3b98*/ 	.word	0xffffffff


	//   ....[41]....
        /*3b9c*/ 	.word	0xffffffff


	//   ....[42]....
        /*3ba0*/ 	.word	0xffffffff


	//   ....[43]....
        /*3ba4*/ 	.word	0xffffffff


	//----- nvinfo : EIATTR_COOP_GROUP_INSTR_OFFSETS
	.align		4
.L_66:
        /*3ba8*/ 	.byte	0x04, 0x28
        /*3baa*/ 	.short	(.L_68 - .L_67)


	//   ....[0]....
.L_67:
        /*3bac*/ 	.word	0x00011ca0


	//   ....[1]....
        /*3bb0*/ 	.word	0x00011cb0


	//   ....[2]....
        /*3bb4*/ 	.word	0x00011cc0


	//   ....[3]....
        /*3bb8*/ 	.word	0x00011cd0


	//   ....[4]....
        /*3bbc*/ 	.word	0x00011ce0


	//   ....[5]....
        /*3bc0*/ 	.word	0x00011cf0


	//   ....[6]....
        /*3bc4*/ 	.word	0x00011d80


	//   ....[7]....
        /*3bc8*/ 	.word	0x00011da0


	//   ....[8]....
        /*3bcc*/ 	.word	0x00011e00


	//   ....[9]....
        /*3bd0*/ 	.word	0x00011e10


	//   ....[10]....
        /*3bd4*/ 	.word	0x00011e20


	//   ....[11]....
        /*3bd8*/ 	.word	0x00011e30


	//   ....[12]....
        /*3bdc*/ 	.word	0x00011e40


	//   ....[13]....
        /*3be0*/ 	.word	0x00011e50


	//   ....[14]....
        /*3be4*/ 	.word	0x00011e90


	//   ....[15]....
        /*3be8*/ 	.word	0x00011eb0


	//   ....[16]....
        /*3bec*/ 	.word	0x000121f0


	//   ....[17]....
        /*3bf0*/ 	.word	0x00012200


	//   ....[18]....
        /*3bf4*/ 	.word	0x00012230


	//   ....[19]....
        /*3bf8*/ 	.word	0x00012240


	//   ....[20]....
        /*3bfc*/ 	.word	0x00012270


	//   ....[21]....
        /*3c00*/ 	.word	0x00012280


	//   ....[22]....
        /*3c04*/ 	.word	0x00012bc0


	//   ....[23]....
        /*3c08*/ 	.word	0x00012cb0


	//   ....[24]....
        /*3c0c*/ 	.word	0x00012ec0


	//   ....[25]....
        /*3c10*/ 	.word	0x00012ed0


	//   ....[26]....
        /*3c14*/ 	.word	0x00012ee0


	//   ....[27]....
        /*3c18*/ 	.word	0x00012ef0


	//   ....[28]....
        /*3c1c*/ 	.word	0x00012f00


	//   ....[29]....
        /*3c20*/ 	.word	0x00012f10


	//   ....[30]....
        /*3c24*/ 	.word	0x00012f20


	//   ....[31]....
        /*3c28*/ 	.word	0x00012f30


	//   ....[32]....
        /*3c2c*/ 	.word	0x00012fa0


	//   ....[33]....
        /*3c30*/ 	.word	0x00012fd0


	//   ....[34]....
        /*3c34*/ 	.word	0x00012ff0


	//   ....[35]....
        /*3c38*/ 	.word	0x00013000


	//   ....[36]....
        /*3c3c*/ 	.word	0x00013010


	//   ....[37]....
        /*3c40*/ 	.word	0x00013020


	//   ....[38]....
        /*3c44*/ 	.word	0x00013510


	//   ....[39]....
        /*3c48*/ 	.word	0x00013520


	//   ....[40]....
        /*3c4c*/ 	.word	0x00013570


	//   ....[41]....
        /*3c50*/ 	.word	0x00013580


	//   ....[42]....
        /*3c54*/ 	.word	0x00013730


	//   ....[43]....
        /*3c58*/ 	.word	0x00013750


	//----- nvinfo : EIATTR_EXIT_INSTR_OFFSETS
	.align		4
.L_68:
        /*3c5c*/ 	.byte	0x04, 0x1c
        /*3c5e*/ 	.short	(.L_70 - .L_69)


	//   ....[0]....
.L_69:
        /*3c60*/ 	.word	0x00020c30


	//   ....[1]....
        /*3c64*/ 	.word	0x00020cd0


	//----- nvinfo : EIATTR_REQNTID
	.align		4
.L_70:
        /*3c68*/ 	.byte	0x04, 0x10
        /*3c6a*/ 	.short	(.L_72 - .L_71)
.L_71:
        /*3c6c*/ 	.word	0x00000100
        /*3c70*/ 	.word	0x00000001
        /*3c74*/ 	.word	0x00000001


	//----- nvinfo : EIATTR_CRS_STACK_SIZE
	.align		4
.L_72:
        /*3c78*/ 	.byte	0x04, 0x1e
        /*3c7a*/ 	.short	(.L_74 - .L_73)
.L_73:
        /*3c7c*/ 	.word	0x00000000
.L_74:


//--------------------- .nv.callgraph             --------------------------
	.section	.nv.callgraph,"",@"SHT_CUDA_CALLGRAPH"
	.align	4
	.sectionentsize	8
	.align		4
        /*0000*/ 	.word	0x00000000
	.align		4
        /*0004*/ 	.word	0xffffffff
	.align		4
        /*0008*/ 	.word	0x00000000
	.align		4
        /*000c*/ 	.word	0xfffffffe
	.align		4
        /*0010*/ 	.word	0x00000000
	.align		4
        /*0014*/ 	.word	0xfffffffd
	.align		4
        /*0018*/ 	.word	0x00000000
	.align		4
        /*001c*/ 	.word	0xfffffffc


//--------------------- .nv.rel.action            --------------------------
	.section	.nv.rel.action,"",@"SHT_CUDA_RELOCINFO"
	.align	8
	.sectionentsize	8
        /*0000*/ 	.byte	0x73, 0x00, 0x00, 0x00, 0x00, 0x00, 0x00, 0x00, 0x00, 0x00, 0x00, 0x11, 0x25, 0x00, 0x05, 0x36


//--------------------- .nv.constant4             --------------------------
	.section	.nv.constant4,"a",@progbits
	.align	8
	.align		8
.nv.constant4:
        /*0000*/ 	.dword	_$_str


//--------------------- .nv.constant0.attn_fwd    --------------------------
	.section	.nv.constant0.attn_fwd,"a",@progbits
	.sectionflags	@""
	.align	4
.nv.constant0.attn_fwd:
	.zero		488


//--------------------- .text.attn_fwd            --------------------------
	.section	.text.attn_fwd,"ax",@progbits
	.sectioninfo	@"SHI_REGISTERS=255"
	.align	128
        .global         attn_fwd
        .type           attn_fwd,@function
        .size           attn_fwd,(.L_x_21 - attn_fwd)
        .other          attn_fwd,@"STO_CUDA_ENTRY STV_DEFAULT"
attn_fwd:
.text.attn_fwd:
[----:B------:R-:W-:Y:S02]  /*0000*/  MOV R1, c[0x0][0x28] ;  /* 0x00000a0000017a02 */ /* 0x000fe40000000f00 */
[----:B------:R-:W0:Y:S01]  /*0010*/  S2R R129, SR_CTAID.X ;  /* 0x0000000000817919 */ /* 0x000e220000002500 */
[----:B------:R-:W-:Y:S01]  /*0020*/  MOV R14, c[0x0][0x198] ;  /* 0x00006600000e7a02 */ /* 0x000fe20000000f00 */
[----:B------:R-:W-:Y:S01]  /*0030*/  ULDC.64 UR6, c[0x0][0x118] ;  /* 0x0000460000067ab9 */ /* 0x000fe20000000a00 */
[----:B------:R-:W-:Y:S01]  /*0040*/  IADD3 R1, R1, -0x13e0, RZ ;  /* 0xffffec2001017810 */ /* 0x000fe20007ffe0ff */
[----:B------:R-:W1:Y:S04]  /*0050*/  S2R R150, SR_TID.X ;  /* 0x0000000000967919 */ /* 0x000e680000002100 */
[----:B------:R-:W2:Y:S01]  /*0060*/  S2R R158, SR_CTAID.Y ;  /* 0x00000000009e7919 */ /* 0x000ea20000002600 */
[----:B0-----:R-:W-:Y:S01]  /*0070*/  IMAD.SHL.U32 R129, R129, 0x40, RZ ;  /* 0x0000004081817824 */ /* 0x001fe200078e00ff */
[----:B-1----:R-:W-:-:S04]  /*0080*/  SHF.R.U32.HI R0, RZ, 0x6, R150 ;  /* 0x00000006ff007819 */ /* 0x002fc80000011696 */
[----:B------:R-:W-:Y:S02]  /*0090*/  LOP3.LUT R2, R129, 0x3f, R150, 0xf8, !PT ;  /* 0x0000003f81027812 */ /* 0x000fe400078ef896 */
[----:B------:R-:W-:Y:S01]  /*00a0*/  SGXT.U32 R3, R0, 0x2 ;  /* 0x000000020003781a */ /* 0x000fe20000000000 */
[----:B--2---:R-:W-:Y:S02]  /*00b0*/  IMAD R0, R158, c[0x0][0x190], RZ ;  /* 0x000064009e007a24 */ /* 0x004fe400078e02ff */
[----:B------:R-:W-:Y:S02]  /*00c0*/  IMAD R2, R2, c[0x0][0x194], RZ ;  /* 0x0000650002027a24 */ /* 0x000fe400078e02ff */
[----:B------:R-:W-:Y:S02]  /*00d0*/  IMAD R7, R3, c[0x0][0x198], RZ ;  /* 0x0000660003077a24 */ /* 0x000fe400078e02ff */
[----:B------:R-:W-:Y:S01]  /*00e0*/  IMAD.SHL.U32 R4, R0, 0x2, RZ ;  /* 0x0000000200047824 */ /* 0x000fe200078e00ff */
[----:B------:R-:W-:Y:S01]  /*00f0*/  SHF.L.U32 R3, R2, 0x1, RZ ;  /* 0x0000000102037819 */ /* 0x000fe200000006ff */
[----:B------:R-:W-:-:S02]  /*0100*/  IMAD R9, R14, 0x4, R7 ;  /* 0x000000040e097824 */ /* 0x000fc400078e0207 */
[----:B------:R-:W-:Y:S01]  /*0110*/  IMAD.HI R0, R0, 0x2, RZ ;  /* 0x0000000200007827 */ /* 0x000fe200078e02ff */
[----:B------:R-:W-:Y:S02]  /*0120*/  IADD3 R4, P0, P1, R3, c[0x0][0x160], R4 ;  /* 0x0000580003047a10 */ /* 0x000fe4000791e004 */
[----:B------:R-:W-:Y:S01]  /*0130*/  LEA R3, R14, R9, 0x2 ;  /* 0x000000090e037211 */ /* 0x000fe200078e10ff */
[----:B------:R-:W-:-:S05]  /*0140*/  IMAD.HI R5, R2, 0x2, RZ ;  /* 0x0000000202057827 */ /* 0x000fca00078e02ff */
[----:B------:R-:W-:Y:S01]  /*0150*/  IADD3.X R0, R5, c[0x0][0x164], R0, P0, P1 ;  /* 0x0000590005007a10 */ /* 0x000fe200007e2400 */
[C---:B------:R-:W-:Y:S01]  /*0160*/  IMAD R5, R14.reuse, 0x4, R3 ;  /* 0x000000040e057824 */ /* 0x040fe200078e0203 */
[-C--:B------:R-:W-:Y:S02]  /*0170*/  LEA R6, P0, R7, R4.reuse, 0x1 ;  /* 0x0000000407067211 */ /* 0x080fe400078008ff */
[----:B------:R-:W-:Y:S02]  /*0180*/  LEA R10, P1, R3, R4, 0x1 ;  /* 0x00000004030a7211 */ /* 0x000fe400078208ff */
[----:B------:R-:W-:Y:S02]  /*0190*/  LEA.HI.X.SX32 R7, R7, R0, 0x1, P0 ;  /* 0x0000000007077211 */ /* 0x000fe400000f0eff */
[----:B------:R-:W-:Y:S02]  /*01a0*/  LEA R8, P0, R9, R4, 0x1 ;  /* 0x0000000409087211 */ /* 0x000fe400078008ff */
[----:B------:R-:W-:Y:S01]  /*01b0*/  LEA R15, R14, R5, 0x2 ;  /* 0x000000050e0f7211 */ /* 0x000fe200078e10ff */
[----:B------:R0:W2:Y:S01]  /*01c0*/  LDG.E.U16 R2, [R6.64] ;  /* 0x0000000606027981 */ /* 0x0000a2000c1e1500 */
[----:B------:R-:W-:-:S02]  /*01d0*/  LEA.HI.X.SX32 R11, R3, R0, 0x1, P1 ;  /* 0x00000000030b7211 */ /* 0x000fc400008f0eff */
[----:B------:R-:W-:Y:S01]  /*01e0*/  LEA.HI.X.SX32 R9, R9, R0, 0x1, P0 ;  /* 0x0000000009097211 */ /* 0x000fe200000f0eff */
[----:B------:R-:W-:Y:S01]  /*01f0*/  IMAD R19, R14, 0x4, R15 ;  /* 0x000000040e137824 */ /* 0x000fe200078e020f */
[-C--:B------:R-:W-:Y:S01]  /*0200*/  LEA R12, P0, R5, R4.reuse, 0x1 ;  /* 0x00000004050c7211 */ /* 0x080fe200078008ff */
[----:B------:R1:W3:Y:S01]  /*0210*/  LDG.E.U16 R3, [R10.64] ;  /* 0x000000060a037981 */ /* 0x0002e2000c1e1500 */
[----:B------:R-:W-:Y:S02]  /*0220*/  LEA R16, P1, R15, R4, 0x1 ;  /* 0x000000040f107211 */ /* 0x000fe400078208ff */
[-C--:B------:R-:W-:Y:S02]  /*0230*/  LEA.HI.X.SX32 R13, R5, R0.reuse, 0x1, P0 ;  /* 0x00000000050d7211 */ /* 0x080fe400000f0eff */
[----:B------:R-:W-:Y:S01]  /*0240*/  LEA.HI.X.SX32 R17, R15, R0, 0x1, P1 ;  /* 0x000000000f117211 */ /* 0x000fe200008f0eff */
[----:B------:R4:W5:Y:S01]  /*0250*/  LDG.E.U16 R5, [R8.64] ;  /* 0x0000000608057981 */ /* 0x000962000c1e1500 */
[----:B------:R-:W-:-:S02]  /*0260*/  LEA R18, P0, R19, R4, 0x1 ;  /* 0x0000000413127211 */ /* 0x000fc400078008ff */
[C---:B------:R-:W-:Y:S01]  /*0270*/  LEA R15, R14.reuse, R19, 0x2 ;  /* 0x000000130e0f7211 */ /* 0x040fe200078e10ff */
[----:B0-----:R0:W2:Y:S01]  /*0280*/  LDG.E.U16 R6, [R12.64] ;  /* 0x000000060c067981 */ /* 0x0010a2000c1e1500 */
[----:B------:R-:W-:Y:S02]  /*0290*/  LEA.HI.X.SX32 R19, R19, R0, 0x1, P0 ;  /* 0x0000000013137211 */ /* 0x000fe400000f0eff */
[C---:B------:R-:W-:Y:S01]  /*02a0*/  LEA R20, P0, R15.reuse, R4, 0x1 ;  /* 0x000000040f147211 */ /* 0x040fe200078008ff */
[C---:B-1----:R-:W-:Y:S01]  /*02b0*/  IMAD R11, R14.reuse, 0x4, R15 ;  /* 0x000000040e0b7824 */ /* 0x042fe200078e020f */
[----:B------:R1:W2:Y:S02]  /*02c0*/  LDG.E.U16 R7, [R16.64] ;  /* 0x0000000610077981 */ /* 0x0002a4000c1e1500 */
[----:B------:R-:W-:Y:S02]  /*02d0*/  LEA.HI.X.SX32 R21, R15, R0, 0x1, P0 ;  /* 0x000000000f157211 */ /* 0x000fe400000f0eff */
[C---:B------:R-:W-:Y:S01]  /*02e0*/  LEA R15, R14.reuse, R11, 0x2 ;  /* 0x0000000b0e0f7211 */ /* 0x040fe200078e10ff */
[----:B----4-:R4:W2:Y:S04]  /*02f0*/  LDG.E.U16 R8, [R18.64] ;  /* 0x0000000612087981 */ /* 0x0108a8000c1e1500 */
[C---:B------:R-:W-:Y:S01]  /*0300*/  IMAD R27, R14.reuse, 0x4, R15 ;  /* 0x000000040e1b7824 */ /* 0x040fe200078e020f */
[----:B------:R-:W-:Y:S01]  /*0310*/  LEA R24, P1, R15, R4, 0x1 ;  /* 0x000000040f187211 */ /* 0x000fe200078208ff */
[----:B------:R1:W2:Y:S03]  /*0320*/  LDG.E.U16 R9, [R20.64] ;  /* 0x0000000614097981 */ /* 0x0002a6000c1e1500 */
[----:B0-----:R-:W-:-:S02]  /*0330*/  LEA R13, R14, R27, 0x2 ;  /* 0x0000001b0e0d7211 */ /* 0x001fc400078e10ff */
[----:B------:R-:W-:Y:S02]  /*0340*/  LEA.HI.X.SX32 R25, R15, R0, 0x1, P1 ;  /* 0x000000000f197211 */ /* 0x000fe400008f0eff */
[----:B------:R-:W-:Y:S01]  /*0350*/  LEA R22, P0, R11, R4, 0x1 ;  /* 0x000000040b167211 */ /* 0x000fe200078008ff */
[----:B------:R-:W-:-:S03]  /*0360*/  IMAD R15, R14, 0x4, R13 ;  /* 0x000000040e0f7824 */ /* 0x000fc600078e020d */
[----:B------:R-:W-:Y:S02]  /*0370*/  LEA.HI.X.SX32 R23, R11, R0, 0x1, P0 ;  /* 0x000000000b177211 */ /* 0x000fe400000f0eff */
[C---:B------:R-:W-:Y:S01]  /*0380*/  LEA R26, P0, R27.reuse, R4, 0x1 ;  /* 0x000000041b1a7211 */ /* 0x040fe200078008ff */
[----:B------:R0:W2:Y:S01]  /*0390*/  LDG.E.U16 R11, [R24.64] ;  /* 0x00000006180b7981 */ /* 0x0000a2000c1e1500 */
[C---:B-1----:R-:W-:Y:S02]  /*03a0*/  LEA R17, R14.reuse, R15, 0x2 ;  /* 0x0000000f0e117211 */ /* 0x042fe400078e10ff */
[----:B------:R-:W-:Y:S01]  /*03b0*/  LEA.HI.X.SX32 R27, R27, R0, 0x1, P0 ;  /* 0x000000001b1b7211 */ /* 0x000fe200000f0eff */
[----:B------:R1:W2:Y:S01]  /*03c0*/  LDG.E.U16 R10, [R22.64] ;  /* 0x00000006160a7981 */ /* 0x0002a2000c1e1500 */
[-C--:B----4-:R-:W-:Y:S01]  /*03d0*/  LEA R18, P0, R13, R4.reuse, 0x1 ;  /* 0x000000040d127211 */ /* 0x090fe200078008ff */
[----:B------:R-:W-:Y:S01]  /*03e0*/  IMAD R31, R14, 0x4, R17 ;  /* 0x000000040e1f7824 */ /* 0x000fe200078e0211 */
[----:B------:R-:W-:Y:S01]  /*03f0*/  LEA R28, P1, R17, R4, 0x1 ;  /* 0x00000004111c7211 */ /* 0x000fe200078208ff */
[----:B------:R4:W2:Y:S01]  /*0400*/  LDG.E.U16 R12, [R26.64] ;  /* 0x000000061a0c7981 */ /* 0x0008a2000c1e1500 */
[----:B------:R-:W-:-:S02]  /*0410*/  LEA.HI.X.SX32 R19, R13, R0, 0x1, P0 ;  /* 0x000000000d137211 */ /* 0x000fc400000f0eff */
[----:B------:R-:W-:Y:S02]  /*0420*/  LEA.HI.X.SX32 R29, R17, R0, 0x1, P1 ;  /* 0x00000000111d7211 */ /* 0x000fe400008f0eff */
[C---:B------:R-:W-:Y:S01]  /*0430*/  LEA R20, P0, R15.reuse, R4, 0x1 ;  /* 0x000000040f147211 */ /* 0x040fe200078008ff */
[----:B------:R0:W2:Y:S01]  /*0440*/  LDG.E.U16 R13, [R18.64] ;  /* 0x00000006120d7981 */ /* 0x0000a2000c1e1500 */
[C---:B------:R-:W-:Y:S02]  /*0450*/  LEA R17, R14.reuse, R31, 0x2 ;  /* 0x0000001f0e117211 */ /* 0x040fe400078e10ff */
[----:B------:R-:W-:Y:S01]  /*0460*/  LEA.HI.X.SX32 R21, R15, R0, 0x1, P0 ;  /* 0x000000000f157211 */ /* 0x000fe200000f0eff */
[----:B------:R0:W2:Y:S01]  /*0470*/  LDG.E.U16 R16, [R28.64] ;  /* 0x000000061c107981 */ /* 0x0000a2000c1e1500 */
[C---:B-1----:R-:W-:Y:S01]  /*0480*/  LEA R22, P0, R31.reuse, R4, 0x1 ;  /* 0x000000041f167211 */ /* 0x042fe200078008ff */
[----:B----4-:R-:W-:Y:S02]  /*0490*/  IMAD R27, R14, 0x4, R17 ;  /* 0x000000040e1b7824 */ /* 0x010fe400078e0211 */
[----:B------:R1:W4:Y:S01]  /*04a0*/  LDG.E.U16 R15, [R20.64] ;  /* 0x00000006140f7981 */ /* 0x000322000c1e1500 */
[----:B------:R-:W-:-:S02]  /*04b0*/  LEA.HI.X.SX32 R23, R31, R0, 0x1, P0 ;  /* 0x000000001f177211 */ /* 0x000fc400000f0eff */
[----:B------:R-:W-:Y:S02]  /*04c0*/  LEA R31, R14, R27, 0x2 ;  /* 0x0000001b0e1f7211 */ /* 0x000fe400078e10ff */
[----:B0-----:R-:W-:-:S03]  /*04d0*/  LEA R24, P0, R17, R4, 0x1 ;  /* 0x0000000411187211 */ /* 0x001fc600078008ff */
[C---:B------:R-:W-:Y:S01]  /*04e0*/  IMAD R33, R14.reuse, 0x4, R31 ;  /* 0x000000040e217824 */ /* 0x040fe200078e021f */
[----:B------:R-:W-:Y:S02]  /*04f0*/  LEA.HI.X.SX32 R25, R17, R0, 0x1, P0 ;  /* 0x0000000011197211 */ /* 0x000fe400000f0eff */
[C---:B------:R-:W-:Y:S01]  /*0500*/  LEA R26, P0, R27.reuse, R4, 0x1 ;  /* 0x000000041b1a7211 */ /* 0x040fe200078008ff */
[----:B------:R0:W2:Y:S01]  /*0510*/  LDG.E.U16 R17, [R22.64] ;  /* 0x0000000616117981 */ /* 0x0000a2000c1e1500 */
[C---:B-1----:R-:W-:Y:S02]  /*0520*/  LEA R21, R14.reuse, R33, 0x2 ;  /* 0x000000210e157211 */ /* 0x042fe400078e10ff */
[----:B------:R-:W-:Y:S01]  /*0530*/  LEA.HI.X.SX32 R27, R27, R0, 0x1, P0 ;  /* 0x000000001b1b7211 */ /* 0x000fe200000f0eff */
[----:B------:R1:W2:Y:S01]  /*0540*/  LDG.E.U16 R18, [R24.64] ;  /* 0x0000000618127981 */ /* 0x0002a2000c1e1500 */
[-C--:B------:R-:W-:Y:S02]  /*0550*/  LEA R32, P0, R33, R4.reuse, 0x1 ;  /* 0x0000000421207211 */ /* 0x080fe400078008ff */
[----:B------:R-:W-:Y:S01]  /*0560*/  LEA R30, P1, R31, R4, 0x1 ;  /* 0x000000041f1e7211 */ /* 0x000fe200078208ff */
[----:B------:R1:W2:Y:S01]  /*0570*/  LDG.E.U16 R19, [R26.64] ;  /* 0x000000061a137981 */ /* 0x0002a2000c1e1500 */
[----:B0-----:R-:W-:Y:S01]  /*0580*/  IMAD R23, R14, 0x4, R21 ;  /* 0x000000040e177824 */ /* 0x001fe200078e0215 */
[----:B------:R-:W-:-:S02]  /*0590*/  LEA.HI.X.SX32 R33, R33, R0, 0x1, P0 ;  /* 0x0000000021217211 */ /* 0x000fc400000f0eff */
[C---:B------:R-:W-:Y:S02]  /*05a0*/  LEA R28, P0, R21.reuse, R4, 0x1 ;  /* 0x00000004151c7211 */ /* 0x040fe400078008ff */
[C---:B------:R-:W-:Y:S02]  /*05b0*/  LEA R37, R14.reuse, R23, 0x2 ;  /* 0x000000170e257211 */ /* 0x040fe400078e10ff */
[----:B------:R-:W-:Y:S02]  /*05c0*/  LEA.HI.X.SX32 R29, R21, R0, 0x1, P0 ;  /* 0x00000000151d7211 */ /* 0x000fe400000f0eff */
[----:B------:R-:W-:Y:S01]  /*05d0*/  LEA R34, P0, R23, R4, 0x1 ;  /* 0x0000000417227211 */ /* 0x000fe200078008ff */
[----:B-1----:R-:W-:Y:S01]  /*05e0*/  IMAD R25, R14, 0x4, R37 ;  /* 0x000000040e197824 */ /* 0x002fe200078e0225 */
[-C--:B------:R-:W-:Y:S01]  /*05f0*/  LEA.HI.X.SX32 R31, R31, R0.reuse, 0x1, P1 ;  /* 0x000000001f1f7211 */ /* 0x080fe200008f0eff */
[----:B------:R0:W2:Y:S01]  /*0600*/  LDG.E.U16 R21, [R32.64] ;  /* 0x0000000620157981 */ /* 0x0000a2000c1e1500 */
[----:B------:R-:W-:-:S02]  /*0610*/  LEA.HI.X.SX32 R35, R23, R0, 0x1, P0 ;  /* 0x0000000017237211 */ /* 0x000fc400000f0eff */
[C---:B------:R-:W-:Y:S01]  /*0620*/  LEA R38, P0, R25.reuse, R4, 0x1 ;  /* 0x0000000419267211 */ /* 0x040fe200078008ff */
[----:B------:R1:W2:Y:S01]  /*0630*/  LDG.E.U16 R20, [R30.64] ;  /* 0x000000061e147981 */ /* 0x0002a2000c1e1500 */
[C---:B------:R-:W-:Y:S02]  /*0640*/  LEA R27, R14.reuse, R25, 0x2 ;  /* 0x000000190e1b7211 */ /* 0x040fe400078e10ff */
[----:B------:R-:W-:Y:S01]  /*0650*/  LEA.HI.X.SX32 R39, R25, R0, 0x1, P0 ;  /* 0x0000000019277211 */ /* 0x000fe200000f0eff */
[----:B------:R1:W2:Y:S02]  /*0660*/  LDG.E.U16 R22, [R28.64] ;  /* 0x000000061c167981 */ /* 0x0002a4000c1e1500 */
[----:B0-----:R-:W-:Y:S01]  /*0670*/  IMAD R33, R14, 0x4, R27 ;  /* 0x000000040e217824 */ /* 0x001fe200078e021b */
[-C--:B------:R-:W-:Y:S01]  /*0680*/  LEA R36, P1, R37, R4.reuse, 0x1 ;  /* 0x0000000425247211 */ /* 0x080fe200078208ff */
[----:B------:R0:W2:Y:S01]  /*0690*/  LDG.E.U16 R25, [R38.64] ;  /* 0x0000000626197981 */ /* 0x0000a2000c1e1500 */
[----:B-1----:R-:W-:-:S03]  /*06a0*/  LEA R30, P0, R27, R4, 0x1 ;  /* 0x000000041b1e7211 */ /* 0x002fc600078008ff */
[----:B------:R1:W2:Y:S01]  /*06b0*/  LDG.E.U16 R23, [R34.64] ;  /* 0x0000000622177981 */ /* 0x0002a2000c1e1500 */
[-C--:B------:R-:W-:Y:S02]  /*06c0*/  LEA.HI.X.SX32 R31, R27, R0.reuse, 0x1, P0 ;  /* 0x000000001b1f7211 */ /* 0x080fe400000f0eff */
[C---:B------:R-:W-:Y:S02]  /*06d0*/  LEA R27, R14.reuse, R33, 0x2 ;  /* 0x000000210e1b7211 */ /* 0x040fe400078e10ff */
[----:B------:R-:W-:Y:S01]  /*06e0*/  LEA.HI.X.SX32 R37, R37, R0, 0x1, P1 ;  /* 0x0000000025257211 */ /* 0x000fe200008f0eff */
[----:B------:R0:W2:Y:S02]  /*06f0*/  LDG.E.U16 R26, [R30.64] ;  /* 0x000000061e1a7981 */ /* 0x0000a4000c1e1500 */
[----:B------:R-:W-:Y:S02]  /*0700*/  IMAD R29, R14, 0x4, R27 ;  /* 0x000000040e1d7824 */ /* 0x000fe400078e021b */
[----:B------:R0:W2:Y:S01]  /*0710*/  LDG.E.U16 R24, [R36.64] ;  /* 0x0000000624187981 */ /* 0x0000a2000c1e1500 */
[----:B------:R-:W-:-:S02]  /*0720*/  LEA R32, P0, R33, R4, 0x1 ;  /* 0x0000000421207211 */ /* 0x000fc400078008ff */
[----:B0-----:R-:W-:-:S05]  /*0730*/  LEA R37, R14, R29, 0x2 ;  /* 0x0000001d0e257211 */ /* 0x001fca00078e10ff */
[C---:B------:R-:W-:Y:S01]  /*0740*/  IMAD R39, R14.reuse, 0x4, R37 ;  /* 0x000000040e277824 */ /* 0x040fe200078e0225 */
[----:B------:R-:W-:Y:S02]  /*0750*/  LEA.HI.X.SX32 R33, R33, R0, 0x1, P0 ;  /* 0x0000000021217211 */ /* 0x000fe400000f0eff */
[-C--:B-1----:R-:W-:Y:S02]  /*0760*/  LEA R34, P0, R29, R4.reuse, 0x1 ;  /* 0x000000041d227211 */ /* 0x082fe400078008ff */
[C---:B------:R-:W-:Y:S02]  /*0770*/  LEA R43, R14.reuse, R39, 0x2 ;  /* 0x000000270e2b7211 */ /* 0x040fe400078e10ff */
[----:B------:R-:W-:Y:S02]  /*0780*/  LEA R40, P1, R27, R4, 0x1 ;  /* 0x000000041b287211 */ /* 0x000fe400078208ff */
[----:B------:R-:W-:Y:S01]  /*0790*/  LEA.HI.X.SX32 R35, R29, R0, 0x1, P0 ;  /* 0x000000001d237211 */ /* 0x000fe200000f0eff */
[----:B------:R-:W-:Y:S01]  /*07a0*/  IMAD R45, R14, 0x4, R43 ;  /* 0x000000040e2d7824 */ /* 0x000fe200078e022b */
[----:B------:R-:W-:-:S02]  /*07b0*/  LEA R36, P0, R37, R4, 0x1 ;  /* 0x0000000425247211 */ /* 0x000fc400078008ff */
[-C--:B------:R-:W-:Y:S01]  /*07c0*/  LEA.HI.X.SX32 R41, R27, R0.reuse, 0x1, P1 ;  /* 0x000000001b297211 */ /* 0x080fe200008f0eff */
[----:B------:R0:W2:Y:S01]  /*07d0*/  LDG.E.U16 R29, [R34.64] ;  /* 0x00000006221d7981 */ /* 0x0000a2000c1e1500 */
[----:B------:R-:W-:Y:S02]  /*07e0*/  LEA.HI.X.SX32 R37, R37, R0, 0x1, P0 ;  /* 0x0000000025257211 */ /* 0x000fe400000f0eff */
[C---:B------:R-:W-:Y:S01]  /*07f0*/  LEA R38, P0, R39.reuse, R4, 0x1 ;  /* 0x0000000427267211 */ /* 0x040fe200078008ff */
[----:B------:R1:W2:Y:S03]  /*0800*/  LDG.E.U16 R27, [R32.64] ;  /* 0x00000006201b7981 */ /* 0x0002a6000c1e1500 */
[----:B------:R-:W-:Y:S01]  /*0810*/  LEA.HI.X.SX32 R39, R39, R0, 0x1, P0 ;  /* 0x0000000027277211 */ /* 0x000fe200000f0eff */
[----:B------:R0:W2:Y:S01]  /*0820*/  LDG.E.U16 R28, [R40.64] ;  /* 0x00000006281c7981 */ /* 0x0000a2000c1e1500 */
[----:B------:R-:W-:-:S02]  /*0830*/  LEA R44, P0, R45, R4, 0x1 ;  /* 0x000000042d2c7211 */ /* 0x000fc400078008ff */
[----:B------:R-:W-:Y:S01]  /*0840*/  LEA R42, P1, R43, R4, 0x1 ;  /* 0x000000042b2a7211 */ /* 0x000fe200078208ff */
[----:B------:R0:W2:Y:S01]  /*0850*/  LDG.E.U16 R30, [R36.64] ;  /* 0x00000006241e7981 */ /* 0x0000a2000c1e1500 */
[----:B-1----:R-:W-:-:S03]  /*0860*/  LEA R33, R14, R45, 0x2 ;  /* 0x0000002d0e217211 */ /* 0x002fc600078e10ff */
[----:B------:R1:W2:Y:S02]  /*0870*/  LDG.E.U16 R31, [R38.64] ;  /* 0x00000006261f7981 */ /* 0x0002a4000c1e1500 */
[C---:B0-----:R-:W-:Y:S01]  /*0880*/  IMAD R35, R14.reuse, 0x4, R33 ;  /* 0x000000040e237824 */ /* 0x041fe200078e0221 */
[----:B------:R-:W-:Y:S02]  /*0890*/  LEA.HI.X.SX32 R45, R45, R0, 0x1, P0 ;  /* 0x000000002d2d7211 */ /* 0x000fe400000f0eff */
[C---:B------:R-:W-:Y:S02]  /*08a0*/  LEA R40, P0, R33.reuse, R4, 0x1 ;  /* 0x0000000421287211 */ /* 0x040fe400078008ff */
[C---:B------:R-:W-:Y:S02]  /*08b0*/  LEA R49, R14.reuse, R35, 0x2 ;  /* 0x000000230e317211 */ /* 0x040fe400078e10ff */
[----:B------:R-:W-:Y:S02]  /*08c0*/  LEA.HI.X.SX32 R41, R33, R0, 0x1, P0 ;  /* 0x0000000021297211 */ /* 0x000fe400000f0eff */
[----:B------:R-:W-:Y:S01]  /*08d0*/  LEA R46, P0, R35, R4, 0x1 ;  /* 0x00000004232e7211 */ /* 0x000fe200078008ff */
[----:B------:R-:W-:Y:S01]  /*08e0*/  IMAD R37, R14, 0x4, R49 ;  /* 0x000000040e257824 */ /* 0x000fe200078e0231 */
[-C--:B------:R-:W-:Y:S01]  /*08f0*/  LEA.HI.X.SX32 R43, R43, R0.reuse, 0x1, P1 ;  /* 0x000000002b2b7211 */ /* 0x080fe200008f0eff */
[----:B------:R0:W2:Y:S01]  /*0900*/  LDG.E.U16 R33, [R44.64] ;  /* 0x000000062c217981 */ /* 0x0000a2000c1e1500 */
[----:B------:R-:W-:-:S02]  /*0910*/  LEA.HI.X.SX32 R47, R35, R0, 0x1, P0 ;  /* 0x00000000232f7211 */ /* 0x000fc400000f0eff */
[C---:B------:R-:W-:Y:S01]  /*0920*/  LEA R50, P0, R37.reuse, R4, 0x1 ;  /* 0x0000000425327211 */ /* 0x040fe200078008ff */
[----:B------:R0:W2:Y:S01]  /*0930*/  LDG.E.U16 R32, [R42.64] ;  /* 0x000000062a207981 */ /* 0x0000a2000c1e1500 */
[C---:B-1----:R-:W-:Y:S02]  /*0940*/  LEA R39, R14.reuse, R37, 0x2 ;  /* 0x000000250e277211 */ /* 0x042fe400078e10ff */
[----:B------:R-:W-:Y:S01]  /*0950*/  LEA.HI.X.SX32 R51, R37, R0, 0x1, P0 ;  /* 0x0000000025337211 */ /* 0x000fe200000f0eff */
[----:B------:R1:W2:Y:S02]  /*0960*/  LDG.E.U16 R34, [R40.64] ;  /* 0x0000000628227981 */ /* 0x0002a4000c1e1500 */
[----:B0-----:R-:W-:Y:S01]  /*0970*/  IMAD R45, R14, 0x4, R39 ;  /* 0x000000040e2d7824 */ /* 0x001fe200078e0227 */
[-C--:B------:R-:W-:Y:S01]  /*0980*/  LEA R48, P1, R49, R4.reuse, 0x1 ;  /* 0x0000000431307211 */ /* 0x080fe200078208ff */
[----:B------:R0:W2:Y:S01]  /*0990*/  LDG.E.U16 R37, [R50.64] ;  /* 0x0000000632257981 */ /* 0x0000a2000c1e1500 */
[----:B------:R-:W-:-:S03]  /*09a0*/  LEA R42, P0, R39, R4, 0x1 ;  /* 0x00000004272a7211 */ /* 0x000fc600078008ff */
[----:B------:R0:W2:Y:S01]  /*09b0*/  LDG.E.U16 R35, [R46.64] ;  /* 0x000000062e237981 */ /* 0x0000a2000c1e1500 */
[-C--:B------:R-:W-:Y:S02]  /*09c0*/  LEA.HI.X.SX32 R43, R39, R0.reuse, 0x1, P0 ;  /* 0x00000000272b7211 */ /* 0x080fe400000f0eff */
[C---:B------:R-:W-:Y:S02]  /*09d0*/  LEA R39, R14.reuse, R45, 0x2 ;  /* 0x0000002d0e277211 */ /* 0x040fe400078e10ff */
[----:B------:R-:W-:Y:S01]  /*09e0*/  LEA.HI.X.SX32 R49, R49, R0, 0x1, P1 ;  /* 0x0000000031317211 */ /* 0x000fe200008f0eff */
[----:B------:R0:W2:Y:S02]  /*09f0*/  LDG.E.U16 R38, [R42.64] ;  /* 0x000000062a267981 */ /* 0x0000a4000c1e1500 */
[----:B-1----:R-:W-:Y:S02]  /*0a00*/  IMAD R41, R14, 0x4, R39 ;  /* 0x000000040e297824 */ /* 0x002fe400078e0227 */
[----:B------:R1:W2:Y:S01]  /*0a10*/  LDG.E.U16 R36, [R48.64] ;  /* 0x0000000630247981 */ /* 0x0002a2000c1e1500 */
[----:B------:R-:W-:-:S02]  /*0a20*/  LEA R44, P0, R45, R4, 0x1 ;  /* 0x000000042d2c7211 */ /* 0x000fc400078008ff */
[----:B-1----:R-:W-:-:S05]  /*0a30*/  LEA R49, R14, R41, 0x2 ;  /* 0x000000290e317211 */ /* 0x002fca00078e10ff */
[C---:B0-----:R-:W-:Y:S01]  /*0a40*/  IMAD R51, R14.reuse, 0x4, R49 ;  /* 0x000000040e337824 */ /* 0x041fe200078e0231 */
[----:B------:R-:W-:Y:S02]  /*0a50*/  LEA.HI.X.SX32 R45, R45, R0, 0x1, P0 ;  /* 0x000000002d2d7211 */ /* 0x000fe400000f0eff */
[-C--:B------:R-:W-:Y:S02]  /*0a60*/  LEA R46, P0, R41, R4.reuse, 0x1 ;  /* 0x00000004292e7211 */ /* 0x080fe400078008ff */
        /* <DEDUP_REMOVED lines=71> */
[----:B---3--:R-:W-:Y:S01]  /*0ee0*/  IMAD R61, R14, 0x4, R73 ;  /* 0x000000040e3d7824 */ /* 0x008fe200078e0249 */
[-C--:B------:R-:W-:Y:S01]  /*0ef0*/  LEA.HI.X.SX32 R67, R67, R0.reuse, 0x1, P1 ;  /* 0x0000000043437211 */ /* 0x080fe200008f0eff */
[----:B------:R0:W3:Y:S01]  /*0f00*/  LDG.E.U16 R57, [R68.64] ;  /* 0x0000000644397981 */ /* 0x0000e2000c1e1500 */
        /* <DEDUP_REMOVED lines=9> */
[----:B----4-:R-:W-:-:S03]  /*0fa0*/  LEA R66, P0, R63, R4, 0x1 ;  /* 0x000000043f427211 */ /* 0x010fc600078008ff */
[----:B------:R4:W2:Y:S01]  /*0fb0*/  LDG.E.U16 R59, [R70.64] ;  /* 0x00000006463b7981 */ /* 0x0008a2000c1e1500 */
[-C--:B------:R-:W-:Y:S02]  /*0fc0*/  LEA.HI.X.SX32 R67, R63, R0.reuse, 0x1, P0 ;  /* 0x000000003f437211 */ /* 0x080fe400000f0eff */
[C---:B------:R-:W-:Y:S02]  /*0fd0*/  LEA R63, R14.reuse, R69, 0x2 ;  /* 0x000000450e3f7211 */ /* 0x040fe400078e10ff */
[----:B------:R-:W-:Y:S01]  /*0fe0*/  LEA.HI.X.SX32 R73, R73, R0, 0x1, P1 ;  /* 0x0000000049497211 */ /* 0x000fe200008f0eff */
[----:B------:R0:W2:Y:S02]  /*0ff0*/  LDG.E.U16 R62, [R66.64] ;  /* 0x00000006423e7981 */ /* 0x0000a4000c1e1500 */
[C---:B-1----:R-:W-:Y:S02]  /*1000*/  IMAD R65, R14.reuse, 0x4, R63 ;  /* 0x000000040e417824 */ /* 0x042fe400078e023f */
[----:B------:R1:W2:Y:S03]  /*1010*/  LDG.E.U16 R60, [R72.64] ;  /* 0x00000006483c7981 */ /* 0x0002a6000c1e1500 */
[----:B-1----:R-:W-:-:S05]  /*1020*/  LEA R73, R14, R65, 0x2 ;  /* 0x000000410e497211 */ /* 0x002fca00078e10ff */
[----:B0-----:R-:W-:Y:S01]  /*1030*/  IMAD R75, R14, 0x4, R73 ;  /* 0x000000040e4b7824 */ /* 0x001fe200078e0249 */
[----:B------:R-:W-:-:S04]  /*1040*/  LEA R68, P0, R69, R4, 0x1 ;  /* 0x0000000445447211 */ /* 0x000fc800078008ff */
[C---:B------:R-:W-:Y:S02]  /*1050*/  LEA R79, R14.reuse, R75, 0x2 ;  /* 0x0000004b0e4f7211 */ /* 0x040fe400078e10ff */
[----:B------:R-:W-:Y:S02]  /*1060*/  LEA R76, P1, R63, R4, 0x1 ;  /* 0x000000043f4c7211 */ /* 0x000fe400078208ff */
[-C--:B------:R-:W-:Y:S01]  /*1070*/  LEA.HI.X.SX32 R69, R69, R0.reuse, 0x1, P0 ;  /* 0x0000000045457211 */ /* 0x080fe200000f0eff */
[C---:B------:R-:W-:Y:S01]  /*1080*/  IMAD R81, R14.reuse, 0x4, R79 ;  /* 0x000000040e517824 */ /* 0x040fe200078e024f */
[----:B------:R-:W-:Y:S02]  /*1090*/  LEA.HI.X.SX32 R77, R63, R0, 0x1, P1 ;  /* 0x000000003f4d7211 */ /* 0x000fe400008f0eff */
[C---:B----4-:R-:W-:Y:S01]  /*10a0*/  LEA R70, P0, R65.reuse, R4, 0x1 ;  /* 0x0000000441467211 */ /* 0x050fe200078008ff */
[----:B------:R0:W4:Y:S03]  /*10b0*/  LDG.E.U16 R63, [R68.64] ;  /* 0x00000006443f7981 */ /* 0x000126000c1e1500 */
[----:B------:R-:W-:Y:S01]  /*10c0*/  LEA.HI.X.SX32 R71, R65, R0, 0x1, P0 ;  /* 0x0000000041477211 */ /* 0x000fe200000f0eff */
[----:B------:R1:W2:Y:S01]  /*10d0*/  LDG.E.U16 R64, [R76.64] ;  /* 0x000000064c407981 */ /* 0x0002a2000c1e1500 */
[----:B0-----:R-:W-:-:S03]  /*10e0*/  LEA R69, R14, R81, 0x2 ;  /* 0x000000510e457211 */ /* 0x001fc600078e10ff */
[----:B------:R0:W2:Y:S02]  /*10f0*/  LDG.E.U16 R65, [R70.64] ;  /* 0x0000000646417981 */ /* 0x0000a4000c1e1500 */
[----:B------:R-:W-:Y:S01]  /*1100*/  IMAD R83, R14, 0x4, R69 ;  /* 0x000000040e537824 */ /* 0x000fe200078e0245 */
[----:B------:R-:W-:-:S04]  /*1110*/  LEA R72, P0, R73, R4, 0x1 ;  /* 0x0000000449487211 */ /* 0x000fc800078008ff */
[----:B0-----:R-:W-:Y:S02]  /*1120*/  LEA R71, R14, R83, 0x2 ;  /* 0x000000530e477211 */ /* 0x001fe400078e10ff */
[----:B------:R-:W-:-:S03]  /*1130*/  LEA.HI.X.SX32 R73, R73, R0, 0x1, P0 ;  /* 0x0000000049497211 */ /* 0x000fc600000f0eff */
[C---:B------:R-:W-:Y:S01]  /*1140*/  IMAD R87, R14.reuse, 0x4, R71 ;  /* 0x000000040e577824 */ /* 0x040fe200078e0247 */
[C---:B------:R-:W-:Y:S01]  /*1150*/  LEA R74, P0, R75.reuse, R4, 0x1 ;  /* 0x000000044b4a7211 */ /* 0x040fe200078008ff */
[----:B------:R0:W2:Y:S03]  /*1160*/  LDG.E.U16 R66, [R72.64] ;  /* 0x0000000648427981 */ /* 0x0000a6000c1e1500 */
[----:B------:R-:W-:Y:S02]  /*1170*/  LEA.HI.X.SX32 R75, R75, R0, 0x1, P0 ;  /* 0x000000004b4b7211 */ /* 0x000fe400000f0eff */
[----:B0-----:R-:W-:-:S03]  /*1180*/  LEA R73, R14, R87, 0x2 ;  /* 0x000000570e497211 */ /* 0x001fc600078e10ff */
[----:B------:R0:W2:Y:S02]  /*1190*/  LDG.E.U16 R67, [R74.64] ;  /* 0x000000064a437981 */ /* 0x0000a4000c1e1500 */
[----:B------:R-:W-:Y:S01]  /*11a0*/  IMAD R89, R14, 0x4, R73 ;  /* 0x000000040e597824 */ /* 0x000fe200078e0249 */
[----:B-1----:R-:W-:-:S04]  /*11b0*/  LEA R76, P0, R81, R4, 0x1 ;  /* 0x00000004514c7211 */ /* 0x002fc800078008ff */
[C---:B0-----:R-:W-:Y:S02]  /*11c0*/  LEA R75, R14.reuse, R89, 0x2 ;  /* 0x000000590e4b7211 */ /* 0x041fe400078e10ff */
[----:B------:R-:W-:Y:S02]  /*11d0*/  LEA.HI.X.SX32 R77, R81, R0, 0x1, P0 ;  /* 0x00000000514d7211 */ /* 0x000fe400000f0eff */
[----:B------:R-:W-:Y:S01]  /*11e0*/  LEA R80, P0, R69, R4, 0x1 ;  /* 0x0000000445507211 */ /* 0x000fe200078008ff */
[----:B------:R-:W-:-:S03]  /*11f0*/  IMAD R91, R14, 0x4, R75 ;  /* 0x000000040e5b7824 */ /* 0x000fc600078e024b */
[----:B------:R-:W-:Y:S02]  /*1200*/  LEA.HI.X.SX32 R81, R69, R0, 0x1, P0 ;  /* 0x0000000045517211 */ /* 0x000fe400000f0eff */
[----:B------:R0:W2:Y:S01]  /*1210*/  LDG.E.U16 R69, [R76.64] ;  /* 0x000000064c457981 */ /* 0x0000a2000c1e1500 */
[-C--:B------:R-:W-:Y:S02]  /*1220*/  LEA R78, P1, R79, R4.reuse, 0x1 ;  /* 0x000000044f4e7211 */ /* 0x080fe400078208ff */
[----:B------:R-:W-:Y:S01]  /*1230*/  LEA R82, P0, R83, R4, 0x1 ;  /* 0x0000000453527211 */ /* 0x000fe200078008ff */
[----:B------:R1:W2:Y:S01]  /*1240*/  LDG.E.U16 R70, [R80.64] ;  /* 0x0000000650467981 */ /* 0x0002a2000c1e1500 */
[----:B0-----:R-:W-:-:S05]  /*1250*/  LEA R77, R14, R91, 0x2 ;  /* 0x0000005b0e4d7211 */ /* 0x001fca00078e10ff */
[----:B------:R-:W-:Y:S01]  /*1260*/  IMAD R93, R14, 0x4, R77 ;  /* 0x000000040e5d7824 */ /* 0x000fe200078e024d */
[----:B------:R-:W-:-:S04]  /*1270*/  LEA.HI.X.SX32 R79, R79, R0, 0x1, P1 ;  /* 0x000000004f4f7211 */ /* 0x000fc800008f0eff */
[----:B------:R-:W-:Y:S01]  /*1280*/  LEA R95, R14, R93, 0x2 ;  /* 0x0000005d0e5f7211 */ /* 0x000fe200078e10ff */
[----:B------:R0:W2:Y:S01]  /*1290*/  LDG.E.U16 R68, [R78.64] ;  /* 0x000000064e447981 */ /* 0x0000a2000c1e1500 */
[----:B------:R-:W-:-:S03]  /*12a0*/  LEA.HI.X.SX32 R83, R83, R0, 0x1, P0 ;  /* 0x0000000053537211 */ /* 0x000fc600000f0eff */
[----:B------:R-:W-:Y:S01]  /*12b0*/  IMAD R97, R14, 0x4, R95 ;  /* 0x000000040e617824 */ /* 0x000fe200078e025f */
[----:B0-----:R-:W-:-:S04]  /*12c0*/  LEA R78, P0, R87, R4, 0x1 ;  /* 0x00000004574e7211 */ /* 0x001fc800078008ff */
[C---:B------:R-:W-:Y:S02]  /*12d0*/  LEA R99, R14.reuse, R97, 0x2 ;  /* 0x000000610e637211 */ /* 0x040fe400078e10ff */
[----:B------:R-:W-:Y:S02]  /*12e0*/  LEA.HI.X.SX32 R79, R87, R0, 0x1, P0 ;  /* 0x00000000574f7211 */ /* 0x000fe400000f0eff */
[-C--:B------:R-:W-:Y:S01]  /*12f0*/  LEA R86, P0, R73, R4.reuse, 0x1 ;  /* 0x0000000449567211 */ /* 0x080fe200078008ff */
[----:B------:R-:W-:Y:S01]  /*1300*/  IMAD R101, R14, 0x4, R99 ;  /* 0x000000040e657824 */ /* 0x000fe200078e0263 */
[----:B------:R-:W-:Y:S02]  /*1310*/  LEA R84, P1, R71, R4, 0x1 ;  /* 0x0000000447547211 */ /* 0x000fe400078208ff */
[----:B------:R-:W-:Y:S02]  /*1320*/  LEA.HI.X.SX32 R87, R73, R0, 0x1, P0 ;  /* 0x0000000049577211 */ /* 0x000fe400000f0eff */
[----:B-1----:R-:W-:Y:S01]  /*1330*/  LEA R80, P0, R89, R4, 0x1 ;  /* 0x0000000459507211 */ /* 0x002fe200078008ff */
[----:B------:R0:W2:Y:S01]  /*1340*/  LDG.E.U16 R73, [R78.64] ;  /* 0x000000064e497981 */ /* 0x0000a2000c1e1500 */
[----:B------:R-:W-:-:S02]  /*1350*/  LEA.HI.X.SX32 R85, R71, R0, 0x1, P1 ;  /* 0x0000000047557211 */ /* 0x000fc400008f0eff */
[----:B------:R-:W-:Y:S01]  /*1360*/  LEA.HI.X.SX32 R81, R89, R0, 0x1, P0 ;  /* 0x0000000059517211 */ /* 0x000fe200000f0eff */
[----:B------:R1:W2:Y:S01]  /*1370*/  LDG.E.U16 R71, [R82.64] ;  /* 0x0000000652477981 */ /* 0x0002a2000c1e1500 */
[----:B------:R-:W-:-:S03]  /*1380*/  LEA R103, R14, R101, 0x2 ;  /* 0x000000650e677211 */ /* 0x000fc600078e10ff */
[----:B------:R0:W2:Y:S04]  /*1390*/  LDG.E.U16 R72, [R84.64] ;  /* 0x0000000654487981 */ /* 0x0000a8000c1e1500 */
[----:B------:R5:W2:Y:S01]  /*13a0*/  LDG.E.U16 R74, [R86.64] ;  /* 0x00000006564a7981 */ /* 0x000aa2000c1e1500 */
[----:B-1----:R-:W-:Y:S01]  /*13b0*/  LEA R82, P0, R91, R4, 0x1 ;  /* 0x000000045b527211 */ /* 0x002fe200078008ff */
[----:B------:R-:W-:-:S03]  /*13c0*/  IMAD R105, R14, 0x4, R103 ;  /* 0x000000040e697824 */ /* 0x000fc600078e0267 */
[----:B------:R-:W-:Y:S02]  /*13d0*/  LEA.HI.X.SX32 R83, R91, R0, 0x1, P0 ;  /* 0x000000005b537211 */ /* 0x000fe400000f0eff */
[-C--:B0-----:R-:W-:Y:S02]  /*13e0*/  LEA R84, P0, R77, R4.reuse, 0x1 ;  /* 0x000000044d547211 */ /* 0x081fe400078008ff */
[----:B------:R-:W-:Y:S02]  /*13f0*/  LEA R88, P1, R75, R4, 0x1 ;  /* 0x000000044b587211 */ /* 0x000fe400078208ff */
[----:B------:R-:W-:Y:S02]  /*1400*/  LEA.HI.X.SX32 R85, R77, R0, 0x1, P0 ;  /* 0x000000004d557211 */ /* 0x000fe400000f0eff */
[----:B-----5:R-:W-:Y:S01]  /*1410*/  LEA R86, P0, R93, R4, 0x1 ;  /* 0x000000045d567211 */ /* 0x020fe200078008ff */
[----:B------:R0:W5:Y:S01]  /*1420*/  LDG.E.U16 R77, [R82.64] ;  /* 0x00000006524d7981 */ /* 0x000162000c1e1500 */
[----:B------:R-:W-:-:S02]  /*1430*/  LEA R107, R14, R105, 0x2 ;  /* 0x000000690e6b7211 */ /* 0x000fc400078e10ff */
[-C--:B------:R-:W-:Y:S01]  /*1440*/  LEA.HI.X.SX32 R89, R75, R0.reuse, 0x1, P1 ;  /* 0x000000004b597211 */ /* 0x080fe200008f0eff */
[----:B------:R1:W2:Y:S01]  /*1450*/  LDG.E.U16 R78, [R84.64] ;  /* 0x00000006544e7981 */ /* 0x0002a2000c1e1500 */
[----:B------:R-:W-:Y:S01]  /*1460*/  LEA.HI.X.SX32 R87, R93, R0, 0x1, P0 ;  /* 0x000000005d577211 */ /* 0x000fe200000f0eff */
[C---:B------:R-:W-:Y:S02]  /*1470*/  IMAD R93, R14.reuse, 0x4, R107 ;  /* 0x000000040e5d7824 */ /* 0x040fe400078e026b */
[----:B------:R0:W2:Y:S03]  /*1480*/  LDG.E.U16 R76, [R88.64] ;  /* 0x00000006584c7981 */ /* 0x0000a6000c1e1500 */
[----:B------:R-:W-:Y:S01]  /*1490*/  LEA R109, R14, R93, 0x2 ;  /* 0x0000005d0e6d7211 */ /* 0x000fe200078e10ff */
[----:B------:R1:W2:Y:S01]  /*14a0*/  LDG.E.U16 R75, [R80.64] ;  /* 0x00000006504b7981 */ /* 0x0002a2000c1e1500 */
[----:B------:R-:W-:-:S03]  /*14b0*/  LEA R90, P1, R95, R4, 0x1 ;  /* 0x000000045f5a7211 */ /* 0x000fc600078208ff */
[----:B------:R1:W2:Y:S01]  /*14c0*/  LDG.E.U16 R79, [R86.64] ;  /* 0x00000006564f7981 */ /* 0x0002a2000c1e1500 */
[----:B0-----:R-:W-:-:S04]  /*14d0*/  LEA R88, P0, R97, R4, 0x1 ;  /* 0x0000000461587211 */ /* 0x001fc800078008ff */
[----:B------:R-:W-:Y:S01]  /*14e0*/  LEA.HI.X.SX32 R89, R97, R0, 0x1, P0 ;  /* 0x0000000061597211 */ /* 0x000fe200000f0eff */
[C---:B------:R-:W-:Y:S01]  /*14f0*/  IMAD R97, R14.reuse, 0x4, R109 ;  /* 0x000000040e617824 */ /* 0x040fe200078e026d */
[----:B------:R-:W-:Y:S02]  /*1500*/  LEA R82, P0, R99, R4, 0x1 ;  /* 0x0000000463527211 */ /* 0x000fe400078008ff */
[-C--:B------:R-:W-:Y:S01]  /*1510*/  LEA.HI.X.SX32 R91, R95, R0.reuse, 0x1, P1 ;  /* 0x000000005f5b7211 */ /* 0x080fe200008f0eff */
[----:B-1----:R0:W2:Y:S01]  /*1520*/  LDG.E.U16 R81, [R88.64] ;  /* 0x0000000658517981 */ /* 0x0020a2000c1e1500 */
[C---:B------:R-:W-:Y:S02]  /*1530*/  LEA R111, R14.reuse, R97, 0x2 ;  /* 0x000000610e6f7211 */ /* 0x040fe400078e10ff */
[----:B------:R-:W-:Y:S01]  /*1540*/  LEA.HI.X.SX32 R83, R99, R0, 0x1, P0 ;  /* 0x0000000063537211 */ /* 0x000fe200000f0eff */
[----:B------:R1:W2:Y:S02]  /*1550*/  LDG.E.U16 R80, [R90.64] ;  /* 0x000000065a507981 */ /* 0x0002a4000c1e1500 */
[C---:B------:R-:W-:Y:S01]  /*1560*/  IMAD R113, R14.reuse, 0x4, R111 ;  /* 0x000000040e717824 */ /* 0x040fe200078e026f */
[----:B------:R-:W-:Y:S01]  /*1570*/  LEA R84, P0, R101, R4, 0x1 ;  /* 0x0000000465547211 */ /* 0x000fe200078008ff */
[----:B------:R0:W2:Y:S03]  /*1580*/  LDG.E.U16 R94, [R82.64] ;  /* 0x00000006525e7981 */ /* 0x0000a6000c1e1500 */
[----:B------:R-:W-:-:S02]  /*1590*/  LEA R115, R14, R113, 0x2 ;  /* 0x000000710e737211 */ /* 0x000fc400078e10ff */
[----:B------:R-:W-:Y:S02]  /*15a0*/  LEA.HI.X.SX32 R85, R101, R0, 0x1, P0 ;  /* 0x0000000065557211 */ /* 0x000fe400000f0eff */
[-C--:B-1----:R-:W-:Y:S01]  /*15b0*/  LEA R90, P0, R105, R4.reuse, 0x1 ;  /* 0x00000004695a7211 */ /* 0x082fe200078008ff */
[C---:B------:R-:W-:Y:S01]  /*15c0*/  IMAD R117, R14.reuse, 0x4, R115 ;  /* 0x000000040e757824 */ /* 0x040fe200078e0273 */
[----:B------:R-:W-:Y:S01]  /*15d0*/  LEA R86, P1, R103, R4, 0x1 ;  /* 0x0000000467567211 */ /* 0x000fe200078208ff */
[----:B------:R1:W2:Y:S01]  /*15e0*/  LDG.E.U16 R95, [R84.64] ;  /* 0x00000006545f7981 */ /* 0x0002a2000c1e1500 */
[----:B------:R-:W-:Y:S02]  /*15f0*/  LEA.HI.X.SX32 R91, R105, R0, 0x1, P0 ;  /* 0x00000000695b7211 */ /* 0x000fe400000f0eff */
[C---:B------:R-:W-:Y:S02]  /*1600*/  LEA R105, R14.reuse, R117, 0x2 ;  /* 0x000000750e697211 */ /* 0x040fe400078e10ff */
[----:B0-----:R-:W-:Y:S01]  /*1610*/  LEA R88, P0, R107, R4, 0x1 ;  /* 0x000000046b587211 */ /* 0x001fe200078008ff */
[----:B------:R0:W3:Y:S02]  /*1620*/  LDG.E.U16 R99, [R90.64] ;  /* 0x000000065a637981 */ /* 0x0000e4000c1e1500 */
[----:B------:R-:W-:-:S05]  /*1630*/  IMAD R119, R14, 0x4, R105 ;  /* 0x000000040e777824 */ /* 0x000fca00078e0269 */
[----:B------:R-:W-:-:S05]  /*1640*/  LEA R121, R14, R119, 0x2 ;  /* 0x000000770e797211 */ /* 0x000fca00078e10ff */
[C---:B------:R-:W-:Y:S01]  /*1650*/  IMAD R123, R14.reuse, 0x4, R121 ;  /* 0x000000040e7b7824 */ /* 0x040fe200078e0279 */
[----:B------:R-:W-:Y:S02]  /*1660*/  LEA.HI.X.SX32 R89, R107, R0, 0x1, P0 ;  /* 0x000000006b597211 */ /* 0x000fe400000f0eff */
[----:B------:R-:W-:Y:S02]  /*1670*/  LEA R82, P0, R93, R4, 0x1 ;  /* 0x000000045d527211 */ /* 0x000fe400078008ff */
[C---:B------:R-:W-:Y:S01]  /*1680*/  LEA R125, R14.reuse, R123, 0x2 ;  /* 0x0000007b0e7d7211 */ /* 0x040fe200078e10ff */
[----:B------:R0:W3:Y:S01]  /*1690*/  LDG.E.U16 R100, [R88.64] ;  /* 0x0000000658647981 */ /* 0x0000e2000c1e1500 */
[-C--:B------:R-:W-:Y:S02]  /*16a0*/  LEA.HI.X.SX32 R87, R103, R0.reuse, 0x1, P1 ;  /* 0x0000000067577211 */ /* 0x080fe400008f0eff */
[----:B------:R-:W-:Y:S01]  /*16b0*/  LEA.HI.X.SX32 R83, R93, R0, 0x1, P0 ;  /* 0x000000005d537211 */ /* 0x000fe200000f0eff */
[C---:B------:R-:W-:Y:S01]  /*16c0*/  IMAD R127, R14.reuse, 0x4, R125 ;  /* 0x000000040e7f7824 */ /* 0x040fe200078e027d */
[C---:B-1----:R-:W-:Y:S01]  /*16d0*/  LEA R84, P0, R97.reuse, R4, 0x1 ;  /* 0x0000000461547211 */ /* 0x042fe200078008ff */
[----:B------:R1:W3:Y:S03]  /*16e0*/  LDG.E.U16 R98, [R86.64] ;  /* 0x0000000656627981 */ /* 0x0002e6000c1e1500 */
[----:B------:R-:W-:Y:S01]  /*16f0*/  LEA.HI.X.SX32 R85, R97, R0, 0x1, P0 ;  /* 0x0000000061557211 */ /* 0x000fe200000f0eff */
[----:B------:R0:W3:Y:S01]  /*1700*/  LDG.E.U16 R101, [R82.64] ;  /* 0x0000000652657981 */ /* 0x0000e2000c1e1500 */
[----:B------:R-:W-:-:S02]  /*1710*/  LEA R97, R14, R127, 0x2 ;  /* 0x0000007f0e617211 */ /* 0x000fc400078e10ff */
[-C--:B------:R-:W-:Y:S01]  /*1720*/  LEA R92, P1, R109, R4.reuse, 0x1 ;  /* 0x000000046d5c7211 */ /* 0x080fe200078208ff */
[----:B------:R0:W3:Y:S01]  /*1730*/  LDG.E.U16 R103, [R84.64] ;  /* 0x0000000654677981 */ /* 0x0000e2000c1e1500 */
[----:B-1----:R-:W-:-:S04]  /*1740*/  LEA R86, P0, R111, R4, 0x1 ;  /* 0x000000046f567211 */ /* 0x002fc800078008ff */
[----:B------:R-:W-:Y:S01]  /*1750*/  LEA.HI.X.SX32 R87, R111, R0, 0x1, P0 ;  /* 0x000000006f577211 */ /* 0x000fe200000f0eff */
[C---:B------:R-:W-:Y:S01]  /*1760*/  IMAD R111, R14.reuse, 0x4, R97 ;  /* 0x000000040e6f7824 */ /* 0x040fe200078e0261 */
[----:B0-----:R-:W-:Y:S02]  /*1770*/  LEA R88, P0, R113, R4, 0x1 ;  /* 0x0000000471587211 */ /* 0x001fe400078008ff */
[-C--:B------:R-:W-:Y:S01]  /*1780*/  LEA.HI.X.SX32 R93, R109, R0.reuse, 0x1, P1 ;  /* 0x000000006d5d7211 */ /* 0x080fe200008f0eff */
[----:B------:R0:W3:Y:S01]  /*1790*/  LDG.E.U16 R106, [R86.64] ;  /* 0x00000006566a7981 */ /* 0x0000e2000c1e1500 */
[C---:B------:R-:W-:Y:S02]  /*17a0*/  LEA R131, R14.reuse, R111, 0x2 ;  /* 0x0000006f0e837211 */ /* 0x040fe400078e10ff */
[----:B------:R-:W-:Y:S01]  /*17b0*/  LEA.HI.X.SX32 R89, R113, R0, 0x1, P0 ;  /* 0x0000000071597211 */ /* 0x000fe200000f0eff */
[----:B------:R1:W3:Y:S02]  /*17c0*/  LDG.E.U16 R102, [R92.64] ;  /* 0x000000065c667981 */ /* 0x0002e4000c1e1500 */
[----:B------:R-:W-:Y:S01]  /*17d0*/  IMAD R113, R14, 0x4, R131 ;  /* 0x000000040e717824 */ /* 0x000fe200078e0283 */
[-C--:B------:R-:W-:Y:S01]  /*17e0*/  LEA R90, P1, R115, R4.reuse, 0x1 ;  /* 0x00000004735a7211 */ /* 0x080fe200078208ff */
[----:B------:R0:W3:Y:S01]  /*17f0*/  LDG.E.U16 R107, [R88.64] ;  /* 0x00000006586b7981 */ /* 0x0000e2000c1e1500 */
[----:B------:R-:W-:-:S02]  /*1800*/  LEA R82, P0, R117, R4, 0x1 ;  /* 0x0000000475527211 */ /* 0x000fc400078008ff */
[C---:B-1----:R-:W-:Y:S02]  /*1810*/  LEA R93, R14.reuse, R113, 0x2 ;  /* 0x000000710e5d7211 */ /* 0x042fe400078e10ff */
[-C--:B------:R-:W-:Y:S02]  /*1820*/  LEA.HI.X.SX32 R91, R115, R0.reuse, 0x1, P1 ;  /* 0x00000000735b7211 */ /* 0x080fe400008f0eff */
[----:B------:R-:W-:Y:S01]  /*1830*/  LEA.HI.X.SX32 R83, R117, R0, 0x1, P0 ;  /* 0x0000000075537211 */ /* 0x000fe200000f0eff */
[C---:B------:R-:W-:Y:S01]  /*1840*/  IMAD R115, R14.reuse, 0x4, R93 ;  /* 0x000000040e737824 */ /* 0x040fe200078e025d */
[C---:B------:R-:W-:Y:S01]  /*1850*/  LEA R84, P0, R105.reuse, R4, 0x1 ;  /* 0x0000000469547211 */ /* 0x040fe200078008ff */
[----:B------:R1:W3:Y:S03]  /*1860*/  LDG.E.U16 R108, [R90.64] ;  /* 0x000000065a6c7981 */ /* 0x0002e6000c1e1500 */
[----:B------:R-:W-:Y:S01]  /*1870*/  LEA.HI.X.SX32 R85, R105, R0, 0x1, P0 ;  /* 0x0000000069557211 */ /* 0x000fe200000f0eff */
[----:B------:R1:W3:Y:S01]  /*1880*/  LDG.E.U16 R109, [R82.64] ;  /* 0x00000006526d7981 */ /* 0x0002e2000c1e1500 */
[----:B------:R-:W-:-:S02]  /*1890*/  LEA R105, R14, R115, 0x2 ;  /* 0x000000730e697211 */ /* 0x000fc400078e10ff */
[C---:B0-----:R-:W-:Y:S01]  /*18a0*/  LEA R86, P0, R119.reuse, R4, 0x1 ;  /* 0x0000000477567211 */ /* 0x041fe200078008ff */
[----:B------:R0:W3:Y:S02]  /*18b0*/  LDG.E.U16 R110, [R84.64] ;  /* 0x00000006546e7981 */ /* 0x0000e4000c1e1500 */
[C---:B------:R-:W-:Y:S01]  /*18c0*/  IMAD R117, R14.reuse, 0x4, R105 ;  /* 0x000000040e757824 */ /* 0x040fe200078e0269 */
[----:B------:R-:W-:Y:S02]  /*18d0*/  LEA.HI.X.SX32 R87, R119, R0, 0x1, P0 ;  /* 0x0000000077577211 */ /* 0x000fe400000f0eff */
[C---:B------:R-:W-:Y:S02]  /*18e0*/  LEA R88, P1, R121.reuse, R4, 0x1 ;  /* 0x0000000479587211 */ /* 0x040fe400078208ff */
[----:B------:R-:W-:Y:S01]  /*18f0*/  LEA R119, R14, R117, 0x2 ;  /* 0x000000750e777211 */ /* 0x000fe200078e10ff */
[----:B------:R0:W3:Y:S01]  /*1900*/  LDG.E.U16 R112, [R86.64] ;  /* 0x0000000656707981 */ /* 0x0000e2000c1e1500 */
[----:B------:R-:W-:-:S02]  /*1910*/  LEA.HI.X.SX32 R89, R121, R0, 0x1, P1 ;  /* 0x0000000079597211 */ /* 0x000fc400008f0eff */
[-C--:B-1----:R-:W-:Y:S01]  /*1920*/  LEA R90, P0, R123, R4.reuse, 0x1 ;  /* 0x000000047b5a7211 */ /* 0x082fe200078008ff */
[C---:B------:R-:W-:Y:S01]  /*1930*/  IMAD R121, R14.reuse, 0x4, R119 ;  /* 0x000000040e797824 */ /* 0x040fe200078e0277 */
[----:B------:R-:W-:Y:S01]  /*1940*/  LEA R96, P1, R131, R4, 0x1 ;  /* 0x0000000483607211 */ /* 0x000fe200078208ff */
[----:B------:R1:W3:Y:S01]  /*1950*/  LDG.E.U16 R114, [R88.64] ;  /* 0x0000000658727981 */ /* 0x0002e2000c1e1500 */
[----:B------:R-:W-:Y:S02]  /*1960*/  LEA.HI.X.SX32 R91, R123, R0, 0x1, P0 ;  /* 0x000000007b5b7211 */ /* 0x000fe400000f0eff */
[C---:B------:R-:W-:Y:S02]  /*1970*/  LEA R82, P0, R125.reuse, R4, 0x1 ;  /* 0x000000047d527211 */ /* 0x040fe400078008ff */
[----:B------:R-:W-:Y:S01]  /*1980*/  LEA R123, R14, R121, 0x2 ;  /* 0x000000790e7b7211 */ /* 0x000fe200078e10ff */
[----:B------:R1:W3:Y:S01]  /*1990*/  LDG.E.U16 R116, [R90.64] ;  /* 0x000000065a747981 */ /* 0x0002e2000c1e1500 */
[----:B------:R-:W-:-:S03]  /*19a0*/  LEA.HI.X.SX32 R83, R125, R0, 0x1, P0 ;  /* 0x000000007d537211 */ /* 0x000fc600000f0eff */
[C---:B------:R-:W-:Y:S01]  /*19b0*/  IMAD R125, R14.reuse, 0x4, R123 ;  /* 0x000000040e7d7824 */ /* 0x040fe200078e027b */
[C---:B0-----:R-:W-:Y:S01]  /*19c0*/  LEA R84, P0, R97.reuse, R4, 0x1 ;  /* 0x0000000461547211 */ /* 0x041fe200078008ff */
[----:B------:R0:W3:Y:S03]  /*19d0*/  LDG.E.U16 R118, [R82.64] ;  /* 0x0000000652767981 */ /* 0x0000e6000c1e1500 */
[----:B------:R-:W-:Y:S02]  /*19e0*/  LEA R133, R14, R125, 0x2 ;  /* 0x0000007d0e857211 */ /* 0x000fe400078e10ff */
[----:B------:R-:W-:-:S03]  /*19f0*/  LEA.HI.X.SX32 R85, R97, R0, 0x1, P0 ;  /* 0x0000000061557211 */ /* 0x000fc600000f0eff */
[C---:B------:R-:W-:Y:S01]  /*1a00*/  IMAD R135, R14.reuse, 0x4, R133 ;  /* 0x000000040e877824 */ /* 0x040fe200078e0285 */
[----:B------:R-:W-:Y:S01]  /*1a10*/  LEA.HI.X.SX32 R97, R131, R0, 0x1, P1 ;  /* 0x0000000083617211 */ /* 0x000fe200008f0eff */
[----:B------:R0:W3:Y:S03]  /*1a20*/  LDG.E.U16 R120, [R84.64] ;  /* 0x0000000654787981 */ /* 0x0000e6000c1e1500 */
[----:B------:R-:W-:Y:S01]  /*1a30*/  LEA R131, R14, R135, 0x2 ;  /* 0x000000870e837211 */ /* 0x000fe200078e10ff */
[----:B------:R0:W3:Y:S01]  /*1a40*/  LDG.E.U16 R122, [R96.64] ;  /* 0x00000006607a7981 */ /* 0x0000e2000c1e1500 */
[----:B------:R-:W-:-:S03]  /*1a50*/  LEA R86, P0, R93, R4, 0x1 ;  /* 0x000000045d567211 */ /* 0x000fc600078008ff */
[C---:B------:R-:W-:Y:S01]  /*1a60*/  IMAD R137, R14.reuse, 0x4, R131 ;  /* 0x000000040e897824 */ /* 0x040fe200078e0283 */
[----:B------:R-:W-:Y:S02]  /*1a70*/  LEA.HI.X.SX32 R87, R93, R0, 0x1, P0 ;  /* 0x000000005d577211 */ /* 0x000fe400000f0eff */
[C---:B------:R-:W-:Y:S02]  /*1a80*/  LEA R92, P0, R105.reuse, R4, 0x1 ;  /* 0x00000004695c7211 */ /* 0x040fe400078008ff */
[C---:B------:R-:W-:Y:S01]  /*1a90*/  LEA R139, R14.reuse, R137, 0x2 ;  /* 0x000000890e8b7211 */ /* 0x040fe200078e10ff */
[----:B------:R4:W3:Y:S01]  /*1aa0*/  LDG.E.U16 R124, [R86.64] ;  /* 0x00000006567c7981 */ /* 0x0008e2000c1e1500 */
[----:B------:R-:W-:Y:S02]  /*1ab0*/  LEA.HI.X.SX32 R93, R105, R0, 0x1, P0 ;  /* 0x00000000695d7211 */ /* 0x000fe400000f0eff */
[-C--:B-1----:R-:W-:Y:S01]  /*1ac0*/  LEA R88, P1, R119, R4.reuse, 0x1 ;  /* 0x0000000477587211 */ /* 0x082fe200078208ff */
[----:B------:R-:W-:Y:S01]  /*1ad0*/  IMAD R105, R14, 0x4, R139 ;  /* 0x000000040e697824 */ /* 0x000fe200078e028b */
[----:B0-----:R-:W-:Y:S01]  /*1ae0*/  LEA R82, P0, R123, R4, 0x1 ;  /* 0x000000047b527211 */ /* 0x001fe200078008ff */
[----:B------:R0:W3:Y:S01]  /*1af0*/  LDG.E.U16 R126, [R92.64] ;  /* 0x000000065c7e7981 */ /* 0x0000e2000c1e1500 */
[----:B------:R-:W-:-:S02]  /*1b00*/  LEA.HI.X.SX32 R89, R119, R0, 0x1, P1 ;  /* 0x0000000077597211 */ /* 0x000fc400008f0eff */
[C---:B------:R-:W-:Y:S02]  /*1b10*/  LEA R119, R14.reuse, R105, 0x2 ;  /* 0x000000690e777211 */ /* 0x040fe400078e10ff */
[----:B------:R-:W-:Y:S01]  /*1b20*/  LEA.HI.X.SX32 R83, R123, R0, 0x1, P0 ;  /* 0x000000007b537211 */ /* 0x000fe200000f0eff */
[----:B------:R1:W3:Y:S02]  /*1b30*/  LDG.E.U16 R128, [R88.64] ;  /* 0x0000000658807981 */ /* 0x0002e4000c1e1500 */
[C---:B------:R-:W-:Y:S01]  /*1b40*/  IMAD R123, R14.reuse, 0x4, R119 ;  /* 0x000000040e7b7824 */ /* 0x040fe200078e0277 */
[----:B------:R-:W-:Y:S01]  /*1b50*/  LEA R90, P0, R133, R4, 0x1 ;  /* 0x00000004855a7211 */ /* 0x000fe200078008ff */
[----:B------:R0:W3:Y:S03]  /*1b60*/  LDG.E.U16 R130, [R82.64] ;  /* 0x0000000652827981 */ /* 0x0000e6000c1e1500 */
[----:B------:R-:W-:-:S02]  /*1b70*/  LEA R97, R14, R123, 0x2 ;  /* 0x0000007b0e617211 */ /* 0x000fc400078e10ff */
[----:B------:R-:W-:Y:S02]  /*1b80*/  LEA.HI.X.SX32 R91, R133, R0, 0x1, P0 ;  /* 0x00000000855b7211 */ /* 0x000fe400000f0eff */
[-C--:B------:R-:W-:Y:S01]  /*1b90*/  LEA R84, P1, R131, R4.reuse, 0x1 ;  /* 0x0000000483547211 */ /* 0x080fe200078208ff */
[C---:B------:R-:W-:Y:S01]  /*1ba0*/  IMAD R133, R14.reuse, 0x4, R97 ;  /* 0x000000040e857824 */ /* 0x040fe200078e0261 */
[----:B----4-:R-:W-:Y:S01]  /*1bb0*/  LEA R86, P0, R139, R4, 0x1 ;  /* 0x000000048b567211 */ /* 0x010fe200078008ff */
[----:B------:R4:W3:Y:S01]  /*1bc0*/  LDG.E.U16 R132, [R90.64] ;  /* 0x000000065a847981 */ /* 0x0008e2000c1e1500 */
[-C--:B------:R-:W-:Y:S02]  /*1bd0*/  LEA.HI.X.SX32 R85, R131, R0.reuse, 0x1, P1 ;  /* 0x0000000083557211 */ /* 0x080fe400008f0eff */
[C---:B------:R-:W-:Y:S02]  /*1be0*/  LEA R131, R14.reuse, R133, 0x2 ;  /* 0x000000850e837211 */ /* 0x040fe400078e10ff */
[----:B------:R-:W-:Y:S01]  /*1bf0*/  LEA.HI.X.SX32 R87, R139, R0, 0x1, P0 ;  /* 0x000000008b577211 */ /* 0x000fe200000f0eff */
[----:B------:R1:W3:Y:S02]  /*1c00*/  LDG.E.U16 R134, [R84.64] ;  /* 0x0000000654867981 */ /* 0x0002e4000c1e1500 */
[C---:B------:R-:W-:Y:S01]  /*1c10*/  IMAD R139, R14.reuse, 0x4, R131 ;  /* 0x000000040e8b7824 */ /* 0x040fe200078e0283 */
[----:B0-----:R-:W-:Y:S01]  /*1c20*/  LEA R92, P0, R119, R4, 0x1 ;  /* 0x00000004775c7211 */ /* 0x001fe200078008ff */
[----:B------:R0:W5:Y:S03]  /*1c30*/  LDG.E.U16 R136, [R86.64] ;  /* 0x0000000656887981 */ /* 0x000166000c1e1500 */
[----:B------:R-:W-:-:S02]  /*1c40*/  LEA R141, R14, R139, 0x2 ;  /* 0x0000008b0e8d7211 */ /* 0x000fc400078e10ff */
[----:B------:R-:W-:Y:S02]  /*1c50*/  LEA.HI.X.SX32 R93, R119, R0, 0x1, P0 ;  /* 0x00000000775d7211 */ /* 0x000fe400000f0eff */
[-C--:B-1----:R-:W-:Y:S01]  /*1c60*/  LEA R88, P1, R97, R4.reuse, 0x1 ;  /* 0x0000000461587211 */ /* 0x082fe200078208ff */
[C---:B------:R-:W-:Y:S01]  /*1c70*/  IMAD R119, R14.reuse, 0x4, R141 ;  /* 0x000000040e777824 */ /* 0x040fe200078e028d */
[----:B------:R-:W-:Y:S01]  /*1c80*/  LEA R82, P0, R131, R4, 0x1 ;  /* 0x0000000483527211 */ /* 0x000fe200078008ff */
[----:B------:R1:W5:Y:S01]  /*1c90*/  LDG.E.U16 R138, [R92.64] ;  /* 0x000000065c8a7981 */ /* 0x000362000c1e1500 */
[-C--:B------:R-:W-:Y:S02]  /*1ca0*/  LEA.HI.X.SX32 R89, R97, R0.reuse, 0x1, P1 ;  /* 0x0000000061597211 */ /* 0x080fe400008f0eff */
[C---:B------:R-:W-:Y:S02]  /*1cb0*/  LEA R97, R14.reuse, R119, 0x2 ;  /* 0x000000770e617211 */ /* 0x040fe400078e10ff */
[----:B------:R-:W-:Y:S01]  /*1cc0*/  LEA.HI.X.SX32 R83, R131, R0, 0x1, P0 ;  /* 0x0000000083537211 */ /* 0x000fe200000f0eff */
[----:B------:R0:W5:Y:S02]  /*1cd0*/  LDG.E.U16 R140, [R88.64] ;  /* 0x00000006588c7981 */ /* 0x000164000c1e1500 */
[C---:B------:R-:W-:Y:S01]  /*1ce0*/  IMAD R131, R14.reuse, 0x4, R97 ;  /* 0x000000040e837824 */ /* 0x040fe200078e0261 */
[----:B----4-:R-:W-:Y:S01]  /*1cf0*/  LEA R90, P0, R141, R4, 0x1 ;  /* 0x000000048d5a7211 */ /* 0x010fe200078008ff */
[----:B------:R4:W5:Y:S03]  /*1d00*/  LDG.E.U16 R142, [R82.64] ;  /* 0x00000006528e7981 */ /* 0x000966000c1e1500 */
[----:B------:R-:W-:-:S02]  /*1d10*/  LEA R143, R14, R131, 0x2 ;  /* 0x000000830e8f7211 */ /* 0x000fc400078e10ff */
[----:B------:R-:W-:-:S03]  /*1d20*/  LEA.HI.X.SX32 R91, R141, R0, 0x1, P0 ;  /* 0x000000008d5b7211 */ /* 0x000fc600000f0eff */
[C---:B------:R-:W-:Y:S01]  /*1d30*/  IMAD R141, R14.reuse, 0x4, R143 ;  /* 0x000000040e8d7824 */ /* 0x040fe200078e028f */
[-C--:B------:R-:W-:Y:S01]  /*1d40*/  LEA R84, P1, R97, R4.reuse, 0x1 ;  /* 0x0000000461547211 */ /* 0x080fe200078208ff */
[----:B------:R4:W5:Y:S01]  /*1d50*/  LDG.E.U16 R144, [R90.64] ;  /* 0x000000065a907981 */ /* 0x000962000c1e1500 */
[----:B0-----:R-:W-:Y:S02]  /*1d60*/  LEA R86, P0, R143, R4, 0x1 ;  /* 0x000000048f567211 */ /* 0x001fe400078008ff */
[----:B------:R-:W-:Y:S02]  /*1d70*/  LEA R145, R14, R141, 0x2 ;  /* 0x0000008d0e917211 */ /* 0x000fe400078e10ff */
[-C--:B------:R-:W-:Y:S02]  /*1d80*/  LEA.HI.X.SX32 R85, R97, R0.reuse, 0x1, P1 ;  /* 0x0000000061557211 */ /* 0x080fe400008f0eff */
[----:B------:R-:W-:Y:S02]  /*1d90*/  LEA.HI.X.SX32 R87, R143, R0, 0x1, P0 ;  /* 0x000000008f577211 */ /* 0x000fe400000f0eff */
[-C--:B-1----:R-:W-:Y:S01]  /*1da0*/  LEA R92, P1, R145, R4.reuse, 0x1 ;  /* 0x00000004915c7211 */ /* 0x082fe200078208ff */
[----:B------:R0:W5:Y:S01]  /*1db0*/  LDG.E.U16 R143, [R84.64] ;  /* 0x00000006548f7981 */ /* 0x000162000c1e1500 */
[----:B------:R-:W-:-:S02]  /*1dc0*/  LEA R88, P0, R127, R4, 0x1 ;  /* 0x000000047f587211 */ /* 0x000fc400078008ff */
[-C--:B------:R-:W-:Y:S01]  /*1dd0*/  LEA.HI.X.SX32 R93, R145, R0.reuse, 0x1, P1 ;  /* 0x00000000915d7211 */ /* 0x080fe200008f0eff */
[----:B------:R1:W5:Y:S01]  /*1de0*/  LDG.E.U16 R146, [R86.64] ;  /* 0x0000000656927981 */ /* 0x000362000c1e1500 */
[----:B------:R-:W-:Y:S02]  /*1df0*/  LEA.HI.X.SX32 R89, R127, R0, 0x1, P0 ;  /* 0x000000007f597211 */ /* 0x000fe400000f0eff */
[-C--:B----4-:R-:W-:Y:S01]  /*1e00*/  LEA R82, P1, R111, R4.reuse, 0x1 ;  /* 0x000000046f527211 */ /* 0x090fe200078208ff */
[----:B------:R4:W5:Y:S01]  /*1e10*/  LDG.E.U16 R147, [R92.64] ;  /* 0x000000065c937981 */ /* 0x000962000c1e1500 */
[----:B------:R-:W-:Y:S02]  /*1e20*/  LEA R96, P0, R113, R4, 0x1 ;  /* 0x0000000471607211 */ /* 0x000fe400078008ff */
[-C--:B------:R-:W-:Y:S02]  /*1e30*/  LEA.HI.X.SX32 R83, R111, R0.reuse, 0x1, P1 ;  /* 0x000000006f537211 */ /* 0x080fe400008f0eff */
[----:B------:R-:W-:Y:S01]  /*1e40*/  LEA.HI.X.SX32 R97, R113, R0, 0x1, P0 ;  /* 0x0000000071617211 */ /* 0x000fe200000f0eff */
[----:B------:R-:W-:Y:S01]  /*1e50*/  IMAD R145, R14, 0x4, R145 ;  /* 0x000000040e917824 */ /* 0x000fe200078e0291 */
[-C--:B------:R-:W-:Y:S01]  /*1e60*/  LEA R90, P1, R115, R4.reuse, 0x1 ;  /* 0x00000004735a7211 */ /* 0x080fe200078208ff */
[----:B------:R4:W5:Y:S01]  /*1e70*/  LDG.E.U16 R111, [R88.64] ;  /* 0x00000006586f7981 */ /* 0x000962000c1e1500 */
[----:B0-----:R-:W-:-:S02]  /*1e80*/  LEA R84, P0, R117, R4, 0x1 ;  /* 0x0000000475547211 */ /* 0x001fc400078008ff */
[-C--:B------:R-:W-:Y:S01]  /*1e90*/  LEA.HI.X.SX32 R91, R115, R0.reuse, 0x1, P1 ;  /* 0x00000000735b7211 */ /* 0x080fe200008f0eff */
[----:B------:R0:W5:Y:S01]  /*1ea0*/  LDG.E.U16 R113, [R82.64] ;  /* 0x0000000652717981 */ /* 0x000162000c1e1500 */
[----:B------:R-:W-:Y:S02]  /*1eb0*/  LEA.HI.X.SX32 R85, R117, R0, 0x1, P0 ;  /* 0x0000000075557211 */ /* 0x000fe400000f0eff */
[-C--:B-1----:R-:W-:Y:S01]  /*1ec0*/  LEA R86, P0, R121, R4.reuse, 0x1 ;  /* 0x0000000479567211 */ /* 0x082fe200078008ff */
[----:B------:R1:W5:Y:S01]  /*1ed0*/  LDG.E.U16 R117, [R90.64] ;  /* 0x000000065a757981 */ /* 0x000362000c1e1500 */
[----:B----4-:R-:W-:Y:S02]  /*1ee0*/  LEA R92, P1, R125, R4, 0x1 ;  /* 0x000000047d5c7211 */ /* 0x010fe400078208ff */
[-C--:B------:R-:W-:Y:S01]  /*1ef0*/  LEA.HI.X.SX32 R87, R121, R0.reuse, 0x1, P0 ;  /* 0x0000000079577211 */ /* 0x080fe200000f0eff */
[----:B------:R4:W5:Y:S01]  /*1f00*/  LDG.E.U16 R14, [R84.64] ;  /* 0x00000006540e7981 */ /* 0x000962000c1e1500 */
[----:B------:R-:W-:-:S02]  /*1f10*/  LEA.HI.X.SX32 R93, R125, R0, 0x1, P1 ;  /* 0x000000007d5d7211 */ /* 0x000fc400008f0eff */
[-C--:B0-----:R-:W-:Y:S01]  /*1f20*/  LEA R82, P1, R145, R4.reuse, 0x1 ;  /* 0x0000000491527211 */ /* 0x081fe200078208ff */
[----:B------:R0:W5:Y:S01]  /*1f30*/  LDG.E.U16 R115, [R96.64] ;  /* 0x0000000660737981 */ /* 0x000162000c1e1500 */
[----:B------:R-:W-:Y:S02]  /*1f40*/  LEA R88, P0, R135, R4, 0x1 ;  /* 0x0000000487587211 */ /* 0x000fe400078008ff */
[-C--:B------:R-:W-:Y:S01]  /*1f50*/  LEA.HI.X.SX32 R83, R145, R0.reuse, 0x1, P1 ;  /* 0x0000000091537211 */ /* 0x080fe200008f0eff */
[----:B------:R0:W5:Y:S01]  /*1f60*/  LDG.E.U16 R121, [R86.64] ;  /* 0x0000000656797981 */ /* 0x000162000c1e1500 */
[----:B------:R-:W-:Y:S02]  /*1f70*/  LEA.HI.X.SX32 R89, R135, R0, 0x1, P0 ;  /* 0x0000000087597211 */ /* 0x000fe400000f0eff */
[-C--:B-1----:R-:W-:Y:S01]  /*1f80*/  LEA R90, P1, R137, R4.reuse, 0x1 ;  /* 0x00000004895a7211 */ /* 0x082fe200078208ff */
[----:B------:R1:W5:Y:S01]  /*1f90*/  LDG.E.U16 R125, [R92.64] ;  /* 0x000000065c7d7981 */ /* 0x000362000c1e1500 */
[----:B----4-:R-:W-:-:S02]  /*1fa0*/  LEA R84, P0, R105, R4, 0x1 ;  /* 0x0000000469547211 */ /* 0x010fc400078008ff */
[-C--:B------:R-:W-:Y:S01]  /*1fb0*/  LEA.HI.X.SX32 R91, R137, R0.reuse, 0x1, P1 ;  /* 0x00000000895b7211 */ /* 0x080fe200008f0eff */
[----:B------:R4:W5:Y:S01]  /*1fc0*/  LDG.E.U16 R135, [R82.64] ;  /* 0x0000000652877981 */ /* 0x000962000c1e1500 */
[----:B------:R-:W-:Y:S02]  /*1fd0*/  LEA.HI.X.SX32 R85, R105, R0, 0x1, P0 ;  /* 0x0000000069557211 */ /* 0x000fe400000f0eff */
[-C--:B0-----:R-:W-:Y:S01]  /*1fe0*/  LEA R96, P1, R123, R4.reuse, 0x1 ;  /* 0x000000047b607211 */ /* 0x081fe200078208ff */
[----:B------:R0:W5:Y:S01]  /*1ff0*/  LDG.E.U16 R127, [R88.64] ;  /* 0x00000006587f7981 */ /* 0x000162000c1e1500 */
[----:B------:R-:W-:Y:S02]  /*2000*/  LEA R86, P0, R133, R4, 0x1 ;  /* 0x0000000485567211 */ /* 0x000fe400078008ff */
[-C--:B------:R-:W-:Y:S01]  /*2010*/  LEA.HI.X.SX32 R97, R123, R0.reuse, 0x1, P1 ;  /* 0x000000007b617211 */ /* 0x080fe200008f0eff */
[----:B------:R-:W5:Y:S01]  /*2020*/  LDG.E.U16 R90, [R90.64] ;  /* 0x000000065a5a7981 */ /* 0x000f62000c1e1500 */
[----:B------:R-:W-:-:S02]  /*2030*/  LEA.HI.X.SX32 R87, R133, R0, 0x1, P0 ;  /* 0x0000000085577211 */ /* 0x000fc400000f0eff */
[-C--:B----4-:R-:W-:Y:S01]  /*2040*/  LEA R82, P0, R139, R4.reuse, 0x1 ;  /* 0x000000048b527211 */ /* 0x090fe200078008ff */
[----:B------:R4:W5:Y:S01]  /*2050*/  LDG.E.U16 R84, [R84.64] ;  /* 0x0000000654547981 */ /* 0x000962000c1e1500 */
[----:B-1----:R-:W-:Y:S02]  /*2060*/  LEA R92, P1, R119, R4, 0x1 ;  /* 0x00000004775c7211 */ /* 0x002fe400078208ff */
[-C--:B------:R-:W-:Y:S01]  /*2070*/  LEA.HI.X.SX32 R83, R139, R0.reuse, 0x1, P0 ;  /* 0x000000008b537211 */ /* 0x080fe200000f0eff */
[----:B------:R-:W5:Y:S01]  /*2080*/  LDG.E.U16 R96, [R96.64] ;  /* 0x0000000660607981 */ /* 0x000f62000c1e1500 */
[----:B------:R-:W-:Y:S02]  /*2090*/  LEA.HI.X.SX32 R93, R119, R0, 0x1, P1 ;  /* 0x00000000775d7211 */ /* 0x000fe400008f0eff */
[-C--:B0-----:R-:W-:Y:S01]  /*20a0*/  LEA R88, P0, R131, R4.reuse, 0x1 ;  /* 0x0000000483587211 */ /* 0x081fe200078008ff */
[----:B------:R-:W5:Y:S01]  /*20b0*/  LDG.E.U16 R86, [R86.64] ;  /* 0x0000000656567981 */ /* 0x000f62000c1e1500 */
[----:B------:R-:W-:-:S02]  /*20c0*/  LEA R104, P1, R141, R4, 0x1 ;  /* 0x000000048d687211 */ /* 0x000fc400078208ff */
[-C--:B------:R-:W-:Y:S01]  /*20d0*/  LEA.HI.X.SX32 R89, R131, R0.reuse, 0x1, P0 ;  /* 0x0000000083597211 */ /* 0x080fe200000f0eff */
[----:B------:R-:W5:Y:S01]  /*20e0*/  LDG.E.U16 R82, [R82.64] ;  /* 0x0000000652527981 */ /* 0x000f62000c1e1500 */
[----:B------:R-:W-:-:S03]  /*20f0*/  LEA.HI.X.SX32 R105, R141, R0, 0x1, P1 ;  /* 0x000000008d697211 */ /* 0x000fc600008f0eff */
[----:B------:R-:W5:Y:S04]  /*2100*/  LDG.E.U16 R92, [R92.64] ;  /* 0x000000065c5c7981 */ /* 0x000f68000c1e1500 */
[----:B------:R-:W5:Y:S04]  /*2110*/  LDG.E.U16 R88, [R88.64] ;  /* 0x0000000658587981 */ /* 0x000f68000c1e1500 */
[----:B------:R-:W5:Y:S01]  /*2120*/  LDG.E.U16 R104, [R104.64] ;  /* 0x0000000668687981 */ /* 0x000f62000c1e1500 */
[C---:B------:R-:W-:Y:S02]  /*2130*/  LOP3.LUT R0, R150.reuse, 0xc0, RZ, 0xc0, !PT ;  /* 0x000000c096007812 */ /* 0x040fe400078ec0ff */
[----:B------:R-:W-:-:S02]  /*2140*/  LOP3.LUT R148, R150, 0xff, RZ, 0xc0, !PT ;  /* 0x000000ff96947812 */ /* 0x000fc400078ec0ff */
[----:B----4-:R-:W-:Y:S02]  /*2150*/  SHF.R.U32.HI R85, RZ, 0x2, R0 ;  /* 0x00000002ff557819 */ /* 0x010fe40000011600 */
[----:B------:R-:W-:-:S04]  /*2160*/  SHF.L.U32 R222, R148, 0x1, RZ ;  /* 0x0000000194de7819 */ /* 0x000fc800000006ff */
[----:B------:R-:W-:-:S04]  /*2170*/  LOP3.LUT R85, R222, R85, RZ, 0x3c, !PT ;  /* 0x00000055de557212 */ /* 0x000fc800078e3cff */
[----:B------:R-:W-:Y:S01]  /*2180*/  LOP3.LUT R0, R85, 0x40, RZ, 0x3c, !PT ;  /* 0x0000004055007812 */ /* 0x000fe200078e3cff */
[----:B--2---:R-:W-:Y:S04]  /*2190*/  STS.U16 [R85+0x20000], R2 ;  /* 0x0200000255007388 */ /* 0x004fe80000000400 */
[----:B------:R0:W-:Y:S04]  /*21a0*/  STS.U16 [R85+0x20400], R3 ;  /* 0x0204000355007388 */ /* 0x0001e80000000400 */
[----:B------:R-:W-:Y:S04]  /*21b0*/  STS.U16 [R85+0x20800], R7 ;  /* 0x0208000755007388 */ /* 0x000fe80000000400 */
        /* <DEDUP_REMOVED lines=37> */
[----:B---3--:R-:W-:Y:S04]  /*2410*/  STS.U16 [R85+0x2a000], R98 ;  /* 0x02a0006255007388 */ /* 0x008fe80000000400 */
        /* <DEDUP_REMOVED lines=15> */
[----:B-----5:R-:W-:Y:S04]  /*2510*/  STS.U16 [R85+0x2e000], R136 ;  /* 0x02e0008855007388 */ /* 0x020fe80000000400 */
        /* <DEDUP_REMOVED lines=70> */
[----:B------:R1:W-:Y:S01]  /*2980*/  STS.U16 [R0+0x2fa00], R104 ;  /* 0x02fa006800007388 */ /* 0x0003e20000000400 */
[----:B0-----:R-:W-:Y:S01]  /*2990*/  MOV R3, 0xff800000 ;  /* 0xff80000000037802 */ /* 0x001fe20000000f00 */
[----:B------:R-:W-:-:S02]  /*29a0*/  IMAD.MOV.U32 R2, RZ, RZ, -0x800000 ;  /* 0xff800000ff027424 */ /* 0x000fc400078e00ff */
[----:B-1----:R-:W-:-:S05]  /*29b0*/  IMAD.MOV.U32 R0, RZ, RZ, 0x3f800000 ;  /* 0x3f800000ff007424 */ /* 0x002fca00078e00ff */
[----:B------:R0:W-:Y:S04]  /*29c0*/  STL [R1+0x148], R0 ;  /* 0x0001480001007387 */ /* 0x0001e80000100800 */
[----:B------:R-:W-:Y:S01]  /*29d0*/  STL [R1+0x1c], R3 ;  /* 0x00001c0301007387 */ /* 0x000fe20000100800 */
[----:B0-----:R-:W-:-:S03]  /*29e0*/  MOV R0, 0xff800000 ;  /* 0xff80000000007802 */ /* 0x001fc60000000f00 */
[----:B------:R-:W-:Y:S04]  /*29f0*/  STL [R1+0x18], R2 ;  /* 0x0000180201007387 */ /* 0x000fe80000100800 */
[----:B------:R-:W-:Y:S04]  /*2a00*/  STL [R1+0x14], R0 ;  /* 0x0000140001007387 */ /* 0x000fe80000100800 */
[----:B------:R-:W-:Y:S04]  /*2a10*/  STL [R1+0x10], R3 ;  /* 0x0000100301007387 */ /* 0x000fe80000100800 */
[----:B------:R-:W-:Y:S04]  /*2a20*/  STL [R1+0xc], R2 ;  /* 0x00000c0201007387 */ /* 0x000fe80000100800 */
[----:B------:R0:W-:Y:S04]  /*2a30*/  STL [R1+0x8], R0 ;  /* 0x0000080001007387 */ /* 0x0001e80000100800 */
[----:B------:R1:W-:Y:S04]  /*2a40*/  STL [R1+0x4], R3 ;  /* 0x0000040301007387 */ /* 0x0003e80000100800 */
[----:B------:R2:W-:Y:S01]  /*2a50*/  STL [R1], R2 ;  /* 0x0000000201007387 */ /* 0x0005e20000100800 */
[----:B0-----:R-:W-:Y:S01]  /*2a60*/  IMAD.MOV.U32 R0, RZ, RZ, 0x3f800000 ;  /* 0x3f800000ff007424 */ /* 0x001fe200078e00ff */
[----:B-1----:R-:W-:-:S04]  /*2a70*/  MOV R3, 0x3f800000 ;  /* 0x3f80000000037802 */ /* 0x002fc80000000f00 */
[----:B------:R-:W-:Y:S01]  /*2a80*/  STL [R1+0x144], R0 ;  /* 0x0001440001007387 */ /* 0x000fe20000100800 */
[----:B--2---:R-:W-:-:S03]  /*2a90*/  IMAD.MOV.U32 R2, RZ, RZ, 0x3f800000 ;  /* 0x3f800000ff027424 */ /* 0x004fc600078e00ff */
[----:B------:R-:W-:Y:S04]  /*2aa0*/  STL [R1+0x140], R3 ;  /* 0x0001400301007387 */ /* 0x000fe80000100800 */
[----:B------:R-:W-:Y:S04]  /*2ab0*/  STL [R1+0x13c], R2 ;  /* 0x00013c0201007387 */ /* 0x000fe80000100800 */
[----:B------:R-:W-:Y:S04]  /*2ac0*/  STL [R1+0x138], R0 ;  /* 0x0001380001007387 */ /* 0x000fe80000100800 */
[----:B------:R-:W-:Y:S04]  /*2ad0*/  STL [R1+0x134], R3 ;  /* 0x0001340301007387 */ /* 0x000fe80000100800 */
[----:B------:R-:W-:Y:S04]  /*2ae0*/  STL [R1+0x130], R2 ;  /* 0x0001300201007387 */ /* 0x000fe80000100800 */
[----:B------:R0:W-:Y:S02]  /*2af0*/  STL [R1+0x12c], R0 ;  /* 0x00012c0001007387 */ /* 0x0001e40000100800 */
[----:B0-----:R-:W-:-:S04]  /*2b00*/  IADD3 R0, R129, 0x40, RZ ;  /* 0x0000004081007810 */ /* 0x001fc80007ffe0ff */
[----:B------:R-:W-:Y:S02]  /*2b10*/  ISETP.GE.AND P0, PT, R0, 0x1, PT ;  /* 0x000000010000780c */ /* 0x000fe40003f06270 */
[C---:B------:R-:W-:Y:S01]  /*2b20*/  LOP3.LUT R3, R150.reuse, 0xe0, RZ, 0xc0, !PT ;  /* 0x000000e096037812 */ /* 0x040fe200078ec0ff */
[----:B------:R-:W-:Y:S01]  /*2b30*/  CS2R R100, SRZ ;  /* 0x0000000000647805 */ /* 0x000fe2000001ff00 */
        /* <DEDUP_REMOVED lines=63> */
[C---:B------:R-:W-:Y:S01]  /*2f30*/  LOP3.LUT R130, R150.reuse, 0x1c, RZ, 0xc0, !PT ;  /* 0x0000001c96827812 */ /* 0x040fe200078ec0ff */
[----:B------:R-:W-:Y:S01]  /*2f40*/  IMAD.SHL.U32 R18, R3, 0x40, RZ ;  /* 0x0000004003127824 */ /* 0x000fe200078e00ff */
[----:B------:R-:W-:-:S02]  /*2f50*/  LOP3.LUT R156, R150, 0x3, RZ, 0xc0, !PT ;  /* 0x00000003969c7812 */ /* 0x000fc400078ec0ff */
[C---:B------:R-:W-:Y:S02]  /*2f60*/  LOP3.LUT R5, R150.reuse, 0x80, RZ, 0xc0, !PT ;  /* 0x0000008096057812 */ /* 0x040fe400078ec0ff */
[C---:B------:R-:W-:Y:S02]  /*2f70*/  LOP3.LUT R2, R150.reuse, 0x7f, RZ, 0xc0, !PT ;  /* 0x0000007f96027812 */ /* 0x040fe400078ec0ff */
[----:B------:R-:W-:Y:S01]  /*2f80*/  SHF.L.U32 R4, R150, 0x2, RZ ;  /* 0x0000000296047819 */ /* 0x000fe200000006ff */
[----:B------:R-:W-:Y:S05]  /*2f90*/  @!P0 BRA `(.L_x_0) ;  /* 0x000182e000008947 */ /* 0x000fea0003800000 */
[----:B------:R-:W-:Y:S01]  /*2fa0*/  SHF.R.U32.HI R0, RZ, 0x7, R150 ;  /* 0x00000007ff007819 */ /* 0x000fe20000011696 */
[----:B------:R-:W-:Y:S01]  /*2fb0*/  IMAD R12, R2, c[0x0][0x1b4], RZ ;  /* 0x00006d00020c7a24 */ /* 0x000fe200078e02ff */
[----:B------:R-:W-:Y:S01]  /*2fc0*/  MOV R9, c[0x0][0x1b8] ;  /* 0x00006e0000097a02 */ /* 0x000fe20000000f00 */
[----:B------:R-:W-:Y:S01]  /*2fd0*/  IMAD.SHL.U32 R198, R130, 0x8, RZ ;  /* 0x0000000882c67824 */ /* 0x000fe200078e00ff */
[----:B------:R-:W-:Y:S01]  /*2fe0*/  SGXT.U32 R0, R0, 0x1 ;  /* 0x000000010000781a */ /* 0x000fe20000000000 */
[----:B------:R-:W-:Y:S01]  /*2ff0*/  CS2R R212, SRZ ;  /* 0x0000000000d47805 */ /* 0x000fe2000001ff00 */
[----:B------:R-:W-:Y:S01]  /*3000*/  ISETP.NE.U32.AND P0, PT, R5, RZ, PT ;  /* 0x000000ff0500720c */ /* 0x000fe20003f05070 */
[----:B------:R-:W-:Y:S01]  /*3010*/  IMAD R5, R158, c[0x0][0x1b0], RZ ;  /* 0x00006c009e057a24 */ /* 0x000fe200078e02ff */
[----:B------:R-:W-:Y:S01]  /*3020*/  SHF.L.U32 R7, R12, 0x1, RZ ;  /* 0x000000010c077819 */ /* 0x000fe200000006ff */
[----:B------:R-:W-:Y:S01]  /*3030*/  IMAD R15, R0, c[0x0][0x1b8], RZ ;  /* 0x00006e00000f7a24 */ /* 0x000fe200078e02ff */
[----:B------:R-:W-:Y:S01]  /*3040*/  LOP3.LUT R0, R4, 0x7c, RZ, 0xc0, !PT ;  /* 0x0000007c04007812 */ /* 0x000fe200078ec0ff */
[----:B------:R-:W-:Y:S01]  /*3050*/  IMAD.SHL.U32 R10, R5, 0x2, RZ ;  /* 0x00000002050a7824 */ /* 0x000fe200078e00ff */
[----:B------:R-:W-:Y:S01]  /*3060*/  MOV R8, c[0x0][0x1a8] ;  /* 0x00006a0000087a02 */ /* 0x000fe20000000f00 */
[----:B------:R-:W-:Y:S01]  /*3070*/  IMAD R19, R9, 0x2, R15 ;  /* 0x0000000209137824 */ /* 0x000fe200078e020f */
[----:B------:R-:W-:Y:S01]  /*3080*/  SEL R13, RZ, 0x110, !P0 ;  /* 0x00000110ff0d7807 */ /* 0x000fe20004000000 */
[----:B------:R-:W-:Y:S01]  /*3090*/  IMAD R35, R130, 0x40, R0 ;  /* 0x0000004082237824 */ /* 0x000fe200078e0200 */
[----:B------:R-:W-:Y:S01]  /*30a0*/  IADD3 R10, P2, P3, R7, c[0x0][0x170], R10 ;  /* 0x00005c00070a7a10 */ /* 0x000fe20007b5e00a */
[----:B------:R-:W-:Y:S01]  /*30b0*/  IMAD R0, R158, c[0x0][0x1a0], RZ ;  /* 0x000068009e007a24 */ /* 0x000fe200078e02ff */
[----:B------:R-:W-:Y:S01]  /*30c0*/  LEA R23, R9, R19, 0x1 ;  /* 0x0000001309177211 */ /* 0x000fe200078e08ff */
[----:B------:R-:W-:Y:S01]  /*30d0*/  IMAD R7, R148, c[0x0][0x1a8], RZ ;  /* 0x00006a0094077a24 */ /* 0x000fe200078e02ff */
[----:B------:R-:W-:Y:S01]  /*30e0*/  LOP3.LUT R14, R150, 0x7, RZ, 0xc0, !PT ;  /* 0x00000007960e7812 */ /* 0x000fe200078ec0ff */
[----:B------:R-:W-:Y:S01]  /*30f0*/  IMAD.HI R5, R5, 0x2, RZ ;  /* 0x0000000205057827 */ /* 0x000fe200078e02ff */
[----:B------:R-:W-:Y:S01]  /*3100*/  LEA R6, P0, R0, c[0x0][0x168], 0x1 ;  /* 0x00005a0000067a11 */ /* 0x000fe200078008ff */
[----:B------:R-:W-:Y:S01]  /*3110*/  CS2R R214, SRZ ;  /* 0x0000000000d67805 */ /* 0x000fe2000001ff00 */
[----:B------:R-:W-:Y:S01]  /*3120*/  SHF.L.U32 R2, R2, 0x1, RZ ;  /* 0x0000000102027819 */ /* 0x000fe200000006ff */
[C---:B------:R-:W-:Y:S01]  /*3130*/  IMAD R25, R9.reuse, 0x2, R23 ;  /* 0x0000000209197824 */ /* 0x040fe200078e0217 */
[----:B------:R-:W-:Y:S01]  /*3140*/  LEA R8, R8, R7, 0x8 ;  /* 0x0000000708087211 */ /* 0x000fe200078e40ff */
[----:B------:R-:W-:Y:S01]  /*3150*/  IMAD R4, R14, 0x90, RZ ;  /* 0x000000900e047824 */ /* 0x000fe200078e02ff */
[----:B------:R-:W-:Y:S01]  /*3160*/  LEA.HI.X.SX32 R16, R0, c[0x0][0x16c], 0x1, P0 ;  /* 0x00005b0000107a11 */ /* 0x000fe200000f0eff */
[----:B------:R-:W-:Y:S01]  /*3170*/  IMAD.HI R0, R12, 0x2, RZ ;  /* 0x000000020c007827 */ /* 0x000fe200078e02ff */
[----:B------:R-:W-:Y:S01]  /*3180*/  LEA R31, R9, R25, 0x1 ;  /* 0x00000019091f7211 */ /* 0x000fe200078e08ff */
[----:B------:R-:W-:Y:S01]  /*3190*/  UMOV UR4, URZ ;  /* 0x0000003f00047c82 */ /* 0x000fe20008000000 */
[----:B------:R-:W-:Y:S01]  /*31a0*/  LEA R220, P0, R7, R6, 0x1 ;  /* 0x0000000607dc7211 */ /* 0x000fe200078008ff */
[----:B------:R-:W-:Y:S01]  /*31b0*/  IMAD R224, R14, 0x4, R3 ;  /* 0x000000040ee07824 */ /* 0x000fe200078e0203 */
[----:B------:R-:W-:Y:S01]  /*31c0*/  LOP3.LUT R2, R13, R2, RZ, 0x3c, !PT ;  /* 0x000000020d027212 */ /* 0x000fe200078e3cff */
[----:B------:R-:W-:Y:S01]  /*31d0*/  IMAD R33, R9, 0x2, R31 ;  /* 0x0000000209217824 */ /* 0x000fe200078e021f */
[----:B------:R-:W-:-:S02]  /*31e0*/  LEA R6, P1, R8, R6, 0x1 ;  /* 0x0000000608067211 */ /* 0x000fc400078208ff */
[----:B------:R-:W-:Y:S02]  /*31f0*/  SHF.L.U32 R13, R150, 0x1, RZ ;  /* 0x00000001960d7819 */ /* 0x000fe400000006ff */
[----:B------:R-:W-:Y:S02]  /*3200*/  LEA R43, R9, R33, 0x1 ;  /* 0x00000021092b7211 */ /* 0x000fe400078e08ff */
[----:B------:R-:W-:Y:S02]  /*3210*/  SHF.L.U32 R128, R14, 0x4, RZ ;  /* 0x000000040e807819 */ /* 0x000fe400000006ff */
[-C--:B------:R-:W-:Y:S01]  /*3220*/  LEA.HI.X.SX32 R221, R7, R16.reuse, 0x1, P0 ;  /* 0x0000001007dd7211 */ /* 0x080fe200000f0eff */
[----:B------:R-:W-:Y:S01]  /*3230*/  IMAD R45, R9, 0x2, R43 ;  /* 0x00000002092d7824 */ /* 0x000fe200078e022b */
[----:B------:R-:W-:Y:S01]  /*3240*/  LEA.HI.X.SX32 R7, R8, R16, 0x1, P1 ;  /* 0x0000001008077211 */ /* 0x000fe200008f0eff */
[----:B------:R-:W-:Y:S01]  /*3250*/  IMAD.SHL.U32 R8, R156, 0x2, RZ ;  /* 0x000000029c087824 */ /* 0x000fe200078e00ff */
[----:B------:R-:W-:-:S02]  /*3260*/  LOP3.LUT R12, R150, 0x10, RZ, 0xc0, !PT ;  /* 0x00000010960c7812 */ /* 0x000fc400078ec0ff */
[----:B------:R-:W-:Y:S02]  /*3270*/  LEA R59, R9, R45, 0x1 ;  /* 0x0000002d093b7211 */ /* 0x000fe400078e08ff */
[----:B------:R-:W-:Y:S02]  /*3280*/  IADD3.X R0, R0, c[0x0][0x174], R5, P2, P3 ;  /* 0x00005d0000007a10 */ /* 0x000fe400017e6405 */
[-C--:B------:R-:W-:Y:S01]  /*3290*/  LEA R182, P0, R15, R10.reuse, 0x1 ;  /* 0x0000000a0fb67211 */ /* 0x080fe200078008ff */
[----:B------:R-:W-:Y:S01]  /*32a0*/  IMAD R61, R9, 0x2, R59 ;  /* 0x00000002093d7824 */ /* 0x000fe200078e023b */
[----:B------:R-:W-:Y:S02]  /*32b0*/  LOP3.LUT R47, R4, 0x10, R13, 0x78, !PT ;  /* 0x00000010042f7812 */ /* 0x000fe400078e780d */
[----:B------:R-:W-:Y:S02]  /*32c0*/  LEA R180, P1, R19, R10, 0x1 ;  /* 0x0000000a13b47211 */ /* 0x000fe400078208ff */
[----:B------:R-:W-:-:S02]  /*32d0*/  LEA R63, R9, R61, 0x1 ;  /* 0x0000003d093f7211 */ /* 0x000fc400078e08ff */
[----:B------:R-:W-:Y:S02]  /*32e0*/  LOP3.LUT R13, R128, 0x30, R13, 0x78, !PT ;  /* 0x00000030800d7812 */ /* 0x000fe400078e780d */
[----:B------:R-:W-:Y:S01]  /*32f0*/  LEA R14, R14, R18, 0x8 ;  /* 0x000000120e0e7211 */ /* 0x000fe200078e40ff */
[----:B------:R-:W-:Y:S01]  /*3300*/  IMAD R65, R9, 0x2, R63 ;  /* 0x0000000209417824 */ /* 0x000fe200078e023f */
[----:B------:R-:W-:Y:S01]  /*3310*/  LEA R66, P2, R23, R10, 0x1 ;  /* 0x0000000a17427211 */ /* 0x000fe200078408ff */
[----:B------:R-:W-:Y:S01]  /*3320*/  IMAD.U32 R224, R224, 0x100, R13 ;  /* 0x00000100e0e07824 */ /* 0x000fe200078e000d */
[----:B------:R-:W-:Y:S02]  /*3330*/  SHF.L.U32 R12, R12, 0x6, RZ ;  /* 0x000000060c0c7819 */ /* 0x000fe400000006ff */
[----:B------:R-:W-:Y:S02]  /*3340*/  LEA R125, R9, R65, 0x1 ;  /* 0x00000041097d7211 */ /* 0x000fe400078e08ff */
[----:B------:R-:W-:-:S02]  /*3350*/  LEA.HI.X.SX32 R183, R15, R0, 0x1, P0 ;  /* 0x000000000fb77211 */ /* 0x000fc400000f0eff */
[----:B------:R-:W-:Y:S01]  /*3360*/  LEA.HI.X.SX32 R181, R19, R0, 0x1, P1 ;  /* 0x0000000013b57211 */ /* 0x000fe200008f0eff */
[----:B------:R-:W-:Y:S01]  /*3370*/  IMAD R127, R9, 0x2, R125 ;  /* 0x00000002097f7824 */ /* 0x000fe200078e027d */
[----:B------:R-:W-:Y:S02]  /*3380*/  LEA R46, P0, R25, R10, 0x1 ;  /* 0x0000000a192e7211 */ /* 0x000fe400078008ff */
[----:B------:R-:W-:Y:S02]  /*3390*/  IADD3 R223, R13, R14, RZ ;  /* 0x0000000e0ddf7210 */ /* 0x000fe40007ffe0ff */
[----:B------:R-:W-:Y:S02]  /*33a0*/  LEA R131, R9, R127, 0x1 ;  /* 0x0000007f09837211 */ /* 0x000fe400078e08ff */
[----:B------:R-:W-:Y:S02]  /*33b0*/  LEA.HI.X.SX32 R67, R23, R0, 0x1, P2 ;  /* 0x0000000017437211 */ /* 0x000fe400010f0eff */
[----:B------:R-:W-:Y:S01]  /*33c0*/  LEA R18, P1, R31, R10, 0x1 ;  /* 0x0000000a1f127211 */ /* 0x000fe200078208ff */
[----:B------:R-:W-:Y:S01]  /*33d0*/  IMAD R133, R9, 0x2, R131 ;  /* 0x0000000209857824 */ /* 0x000fe200078e0283 */
[----:B------:R-:W-:Y:S01]  /*33e0*/  SHF.R.U32.HI R228, RZ, 0x1, R3 ;  /* 0x00000001ffe47819 */ /* 0x000fe20000011603 */
[----:B------:R-:W-:Y:S01]  /*33f0*/  STL.64 [R1+0x950], R66 ;  /* 0x0009504201007387 */ /* 0x000fe20000100a00 */
[----:B------:R-:W-:-:S02]  /*3400*/  LEA.HI R5, R3, R8, RZ, 0x1e ;  /* 0x0000000803057211 */ /* 0x000fc400078ff0ff */
[----:B------:R-:W-:Y:S01]  /*3410*/  LEA R135, R9, R133, 0x1 ;  /* 0x0000008509877211 */ /* 0x000fe200078e08ff */
[----:B------:R0:W-:Y:S01]  /*3420*/  STL.64 [R1+0x960], R182 ;  /* 0x000960b601007387 */ /* 0x0001e20000100a00 */
[----:B------:R-:W-:Y:S02]  /*3430*/  LEA R14, P2, R33, R10, 0x1 ;  /* 0x0000000a210e7211 */ /* 0x000fe400078408ff */
[----:B------:R-:W-:Y:S01]  /*3440*/  LOP3.LUT R3, R47, R12, RZ, 0xfc, !PT ;  /* 0x0000000c2f037212 */ /* 0x000fe200078efcff */
[----:B------:R-:W-:Y:S01]  /*3450*/  IMAD R137, R9, 0x2, R135 ;  /* 0x0000000209897824 */ /* 0x000fe200078e0287 */
[-C--:B------:R-:W-:Y:S01]  /*3460*/  LEA.HI.X.SX32 R47, R25, R0.reuse, 0x1, P0 ;  /* 0x00000000192f7211 */ /* 0x080fe200000f0eff */
[----:B------:R1:W-:Y:S01]  /*3470*/  STL.64 [R1+0x958], R180 ;  /* 0x000958b401007387 */ /* 0x0003e20000100a00 */
[-C--:B------:R-:W-:Y:S02]  /*3480*/  LEA.HI.X.SX32 R19, R31, R0.reuse, 0x1, P1 ;  /* 0x000000001f137211 */ /* 0x080fe400008f0eff */
[----:B------:R-:W-:Y:S01]  /*3490*/  LEA R139, R9, R137, 0x1 ;  /* 0x00000089098b7211 */ /* 0x000fe200078e08ff */
[----:B------:R-:W-:Y:S01]  /*34a0*/  STL.64 [R1+0x948], R46 ;  /* 0x0009482e01007387 */ /* 0x000fe20000100a00 */
[----:B------:R-:W-:Y:S01]  /*34b0*/  LEA.HI.X.SX32 R15, R33, R0, 0x1, P2 ;  /* 0x00000000210f7211 */ /* 0x000fe200010f0eff */
[----:B0-----:R-:W-:Y:S01]  /*34c0*/  CS2R R182, SRZ ;  /* 0x0000000000b67805 */ /* 0x001fe2000001ff00 */
[----:B------:R-:W-:Y:S01]  /*34d0*/  LEA R22, P0, R43, R10, 0x1 ;  /* 0x0000000a2b167211 */ /* 0x000fe200078008ff */
[----:B------:R-:W-:Y:S01]  /*34e0*/  IMAD R141, R9, 0x2, R139 ;  /* 0x00000002098d7824 */ /* 0x000fe200078e028b */
[----:B------:R0:W-:Y:S01]  /*34f0*/  STL.64 [R1+0x940], R18 ;  /* 0x0009401201007387 */ /* 0x0001e20000100a00 */
[----:B------:R-:W-:-:S02]  /*3500*/  LOP3.LUT R228, R35, R228, RZ, 0x3c, !PT ;  /* 0x000000e423e47212 */ /* 0x000fc400078e3cff */
[----:B------:R-:W-:Y:S01]  /*3510*/  LEA.HI.X.SX32 R23, R43, R0, 0x1, P0 ;  /* 0x000000002b177211 */ /* 0x000fe200000f0eff */
[----:B------:R2:W-:Y:S01]  /*3520*/  STL.64 [R1+0x938], R14 ;  /* 0x0009380e01007387 */ /* 0x0005e20000100a00 */
[C---:B------:R-:W-:Y:S01]  /*3530*/  LEA R143, R9.reuse, R141, 0x1 ;  /* 0x0000008d098f7211 */ /* 0x040fe200078e08ff */
[----:B-1----:R-:W-:Y:S01]  /*3540*/  CS2R R180, SRZ ;  /* 0x0000000000b47805 */ /* 0x002fe2000001ff00 */
[----:B------:R-:W-:Y:S01]  /*3550*/  SHF.L.U32 R35, R150, 0x8, RZ ;  /* 0x0000000896237819 */ /* 0x000fe200000006ff */
[----:B------:R1:W-:Y:S02]  /*3560*/  STL.64 [R1+0x930], R22 ;  /* 0x0009301601007387 */ /* 0x0003e40000100a00 */
[----:B------:R-:W-:Y:S01]  /*3570*/  IMAD R145, R9, 0x2, R143 ;  /* 0x0000000209917824 */ /* 0x000fe200078e028f */
[----:B------:R-:W-:Y:S02]  /*3580*/  LOP3.LUT R128, R128, 0xf00, R35, 0xf8, !PT ;  /* 0x00000f0080807812 */ /* 0x000fe400078ef823 */
[----:B0-----:R-:W-:-:S02]  /*3590*/  LEA R18, P1, R45, R10, 0x1 ;  /* 0x0000000a2d127211 */ /* 0x001fc400078208ff */
[----:B------:R-:W-:Y:S02]  /*35a0*/  LEA R147, R9, R145, 0x1 ;  /* 0x0000009109937211 */ /* 0x000fe400078e08ff */
[----:B--2---:R-:W-:Y:S02]  /*35b0*/  LEA R14, P2, R59, R10, 0x1 ;  /* 0x0000000a3b0e7211 */ /* 0x004fe400078408ff */
[-C--:B------:R-:W-:Y:S01]  /*35c0*/  LEA.HI.X.SX32 R19, R45, R0.reuse, 0x1, P1 ;  /* 0x000000002d137211 */ /* 0x080fe200008f0eff */
[----:B------:R-:W-:Y:S01]  /*35d0*/  IMAD R149, R9, 0x2, R147 ;  /* 0x0000000209957824 */ /* 0x000fe200078e0293 */
[----:B------:R-:W-:Y:S02]  /*35e0*/  LEA.HI.X.SX32 R15, R59, R0, 0x1, P2 ;  /* 0x000000003b0f7211 */ /* 0x000fe400010f0eff */
[----:B-1----:R-:W-:Y:S01]  /*35f0*/  LEA R22, P0, R61, R10, 0x1 ;  /* 0x0000000a3d167211 */ /* 0x002fe200078008ff */
[----:B------:R0:W-:Y:S01]  /*3600*/  STL.64 [R1+0x928], R18 ;  /* 0x0009281201007387 */ /* 0x0001e20000100a00 */
[----:B------:R-:W-:-:S02]  /*3610*/  LEA R151, R9, R149, 0x1 ;  /* 0x0000009509977211 */ /* 0x000fc400078e08ff */
[----:B------:R-:W-:Y:S01]  /*3620*/  LEA.HI.X.SX32 R23, R61, R0, 0x1, P0 ;  /* 0x000000003d177211 */ /* 0x000fe200000f0eff */
[----:B------:R1:W-:Y:S01]  /*3630*/  STL.64 [R1+0x920], R14 ;  /* 0x0009200e01007387 */ /* 0x0003e20000100a00 */
[----:B------:R-:W-:Y:S01]  /*3640*/  LEA R30, P0, R125, R10, 0x1 ;  /* 0x0000000a7d1e7211 */ /* 0x000fe200078008ff */
[----:B------:R-:W-:Y:S02]  /*3650*/  IMAD R153, R9, 0x2, R151 ;  /* 0x0000000209997824 */ /* 0x000fe400078e0297 */
[----:B------:R2:W-:Y:S01]  /*3660*/  STL.64 [R1+0x918], R22 ;  /* 0x0009181601007387 */ /* 0x0005e20000100a00 */
[----:B------:R-:W-:Y:S02]  /*3670*/  LEA.HI.X.SX32 R31, R125, R0, 0x1, P0 ;  /* 0x000000007d1f7211 */ /* 0x000fe400000f0eff */
[----:B------:R-:W-:Y:S02]  /*3680*/  LEA R155, R9, R153, 0x1 ;  /* 0x00000099099b7211 */ /* 0x000fe400078e08ff */
[----:B0-----:R-:W-:-:S03]  /*3690*/  LEA R18, P1, R63, R10, 0x1 ;  /* 0x0000000a3f127211 */ /* 0x001fc600078208ff */
[----:B------:R-:W-:Y:S01]  /*36a0*/  IMAD R157, R9, 0x2, R155 ;  /* 0x00000002099d7824 */ /* 0x000fe200078e029b */
[----:B-1----:R-:W-:Y:S02]  /*36b0*/  LEA R14, P2, R65, R10, 0x1 ;  /* 0x0000000a410e7211 */ /* 0x002fe400078408ff */
[-C--:B------:R-:W-:Y:S02]  /*36c0*/  LEA.HI.X.SX32 R19, R63, R0.reuse, 0x1, P1 ;  /* 0x000000003f137211 */ /* 0x080fe400008f0eff */
[----:B------:R-:W-:Y:S02]  /*36d0*/  LEA R159, R9, R157, 0x1 ;  /* 0x0000009d099f7211 */ /* 0x000fe400078e08ff */
[----:B------:R-:W-:Y:S01]  /*36e0*/  LEA.HI.X.SX32 R15, R65, R0, 0x1, P2 ;  /* 0x00000000410f7211 */ /* 0x000fe200010f0eff */
[----:B------:R-:W-:Y:S01]  /*36f0*/  STL.64 [R1+0x910], R18 ;  /* 0x0009101201007387 */ /* 0x000fe20000100a00 */
[----:B--2---:R-:W-:Y:S01]  /*3700*/  LEA R22, P1, R127, R10, 0x1 ;  /* 0x0000000a7f167211 */ /* 0x004fe200078208ff */
[----:B------:R-:W-:-:S02]  /*3710*/  IMAD R161, R9, 0x2, R159 ;  /* 0x0000000209a17824 */ /* 0x000fc400078e029f */
[----:B------:R0:W-:Y:S01]  /*3720*/  STL.64 [R1+0x908], R14 ;  /* 0x0009080e01007387 */ /* 0x0001e20000100a00 */
[----:B------:R-:W-:Y:S02]  /*3730*/  LEA.HI.X.SX32 R23, R127, R0, 0x1, P1 ;  /* 0x000000007f177211 */ /* 0x000fe400008f0eff */
[C---:B------:R-:W-:Y:S01]  /*3740*/  LEA R163, R9.reuse, R161, 0x1 ;  /* 0x000000a109a37211 */ /* 0x040fe200078e08ff */
[----:B------:R1:W-:Y:S04]  /*3750*/  STL.64 [R1+0x900], R30 ;  /* 0x0009001e01007387 */ /* 0x0003e80000100a00 */
[----:B------:R-:W-:Y:S01]  /*3760*/  IMAD R165, R9, 0x2, R163 ;  /* 0x0000000209a57824 */ /* 0x000fe200078e02a3 */
[----:B------:R2:W-:Y:S01]  /*3770*/  STL.64 [R1+0x8f8], R22 ;  /* 0x0008f81601007387 */ /* 0x0005e20000100a00 */
[----:B0-----:R-:W-:-:S03]  /*3780*/  LEA R14, P2, R131, R10, 0x1 ;  /* 0x0000000a830e7211 */ /* 0x001fc600078408ff */
[----:B------:R-:W-:Y:S02]  /*3790*/  LEA R167, R9, R165, 0x1 ;  /* 0x000000a509a77211 */ /* 0x000fe400078e08ff */
[----:B------:R-:W-:Y:S02]  /*37a0*/  LEA.HI.X.SX32 R15, R131, R0, 0x1, P2 ;  /* 0x00000000830f7211 */ /* 0x000fe400010f0eff */
[----:B------:R-:W-:Y:S02]  /*37b0*/  LEA R169, R9, R167, 0x1 ;  /* 0x000000a709a97211 */ /* 0x000fe400078e08ff */
[-C--:B-1----:R-:W-:Y:S01]  /*37c0*/  LEA R30, P0, R133, R10.reuse, 0x1 ;  /* 0x0000000a851e7211 */ /* 0x082fe200078008ff */
[----:B------:R0:W-:Y:S01]  /*37d0*/  STL.64 [R1+0x8f0], R14 ;  /* 0x0008f00e01007387 */ /* 0x0001e20000100a00 */
[----:B--2---:R-:W-:Y:S01]  /*37e0*/  LEA R22, P1, R135, R10, 0x1 ;  /* 0x0000000a87167211 */ /* 0x004fe200078208ff */
[----:B------:R-:W-:Y:S01]  /*37f0*/  IMAD R171, R9, 0x2, R169 ;  /* 0x0000000209ab7824 */ /* 0x000fe200078e02a9 */
[----:B------:R-:W-:-:S02]  /*3800*/  LEA.HI.X.SX32 R31, R133, R0, 0x1, P0 ;  /* 0x00000000851f7211 */ /* 0x000fc400000f0eff */
[----:B------:R-:W-:Y:S02]  /*3810*/  LEA.HI.X.SX32 R23, R135, R0, 0x1, P1 ;  /* 0x0000000087177211 */ /* 0x000fe400008f0eff */
[C---:B------:R-:W-:Y:S01]  /*3820*/  LEA R173, R9.reuse, R171, 0x1 ;  /* 0x000000ab09ad7211 */ /* 0x040fe200078e08ff */
[----:B------:R1:W-:Y:S01]  /*3830*/  STL.64 [R1+0x8e8], R30 ;  /* 0x0008e81e01007387 */ /* 0x0003e20000100a00 */
[----:B------:R-:W-:Y:S02]  /*3840*/  CS2R R134, SRZ ;  /* 0x0000000000867805 */ /* 0x000fe4000001ff00 */
[----:B------:R-:W-:Y:S01]  /*3850*/  LEA R175, R9, R173, 0x1 ;  /* 0x000000ad09af7211 */ /* 0x000fe200078e08ff */
[----:B------:R2:W-:Y:S01]  /*3860*/  STL.64 [R1+0x8e0], R22 ;  /* 0x0008e01601007387 */ /* 0x0005e20000100a00 */
[----:B0-----:R-:W-:-:S03]  /*3870*/  LEA R14, P2, R137, R10, 0x1 ;  /* 0x0000000a890e7211 */ /* 0x001fc600078408ff */
[----:B------:R-:W-:Y:S01]  /*3880*/  IMAD R177, R9, 0x2, R175 ;  /* 0x0000000209b17824 */ /* 0x000fe200078e02af */
[----:B------:R-:W-:Y:S02]  /*3890*/  LEA.HI.X.SX32 R15, R137, R0, 0x1, P2 ;  /* 0x00000000890f7211 */ /* 0x000fe400010f0eff */
[----:B------:R-:W-:Y:S01]  /*38a0*/  CS2R R136, SRZ ;  /* 0x0000000000887805 */ /* 0x000fe2000001ff00 */
[-C--:B-1----:R-:W-:Y:S02]  /*38b0*/  LEA R30, P0, R139, R10.reuse, 0x1 ;  /* 0x0000000a8b1e7211 */ /* 0x082fe400078008ff */
[----:B------:R-:W-:Y:S01]  /*38c0*/  LEA R179, R9, R177, 0x1 ;  /* 0x000000b109b37211 */ /* 0x000fe200078e08ff */
[----:B------:R0:W-:Y:S01]  /*38d0*/  STL.64 [R1+0x8d8], R14 ;  /* 0x0008d80e01007387 */ /* 0x0001e20000100a00 */
[----:B--2---:R-:W-:Y:S02]  /*38e0*/  LEA R22, P1, R141, R10, 0x1 ;  /* 0x0000000a8d167211 */ /* 0x004fe400078208ff */
[----:B------:R-:W-:-:S02]  /*38f0*/  LEA R119, R9, R179, 0x1 ;  /* 0x000000b309777211 */ /* 0x000fc400078e08ff */
[-C--:B------:R-:W-:Y:S02]  /*3900*/  LEA.HI.X.SX32 R31, R139, R0.reuse, 0x1, P0 ;  /* 0x000000008b1f7211 */ /* 0x080fe400000f0eff */
[----:B------:R-:W-:Y:S01]  /*3910*/  LEA.HI.X.SX32 R23, R141, R0, 0x1, P1 ;  /* 0x000000008d177211 */ /* 0x000fe200008f0eff */
[----:B------:R-:W-:Y:S01]  /*3920*/  IMAD R121, R9, 0x2, R119 ;  /* 0x0000000209797824 */ /* 0x000fe200078e0277 */
[----:B------:R-:W-:Y:S01]  /*3930*/  CS2R R138, SRZ ;  /* 0x00000000008a7805 */ /* 0x000fe2000001ff00 */
[----:B------:R1:W-:Y:S01]  /*3940*/  STL.64 [R1+0x8d0], R30 ;  /* 0x0008d01e01007387 */ /* 0x0003e20000100a00 */
[----:B------:R-:W-:Y:S01]  /*3950*/  CS2R R140, SRZ ;  /* 0x00000000008c7805 */ /* 0x000fe2000001ff00 */
[----:B0-----:R-:W-:Y:S02]  /*3960*/  LEA R14, P2, R143, R10, 0x1 ;  /* 0x0000000a8f0e7211 */ /* 0x001fe400078408ff */
[----:B------:R-:W-:Y:S01]  /*3970*/  LEA R123, R9, R121, 0x1 ;  /* 0x00000079097b7211 */ /* 0x000fe200078e08ff */
[----:B------:R0:W-:Y:S01]  /*3980*/  STL.64 [R1+0x8c8], R22 ;  /* 0x0008c81601007387 */ /* 0x0001e20000100a00 */
[----:B------:R-:W-:-:S02]  /*3990*/  LEA.HI.X.SX32 R15, R143, R0, 0x1, P2 ;  /* 0x000000008f0f7211 */ /* 0x000fc400010f0eff */
[----:B------:R-:W-:Y:S01]  /*39a0*/  LEA R117, R9, R123, 0x1 ;  /* 0x0000007b09757211 */ /* 0x000fe200078e08ff */
[----:B------:R-:W-:Y:S02]  /*39b0*/  CS2R R142, SRZ ;  /* 0x00000000008e7805 */ /* 0x000fe4000001ff00 */
[----:B------:R2:W-:Y:S01]  /*39c0*/  STL.64 [R1+0x8c0], R14 ;  /* 0x0008c00e01007387 */ /* 0x0005e20000100a00 */
[----:B-1----:R-:W-:Y:S01]  /*39d0*/  LEA R30, P0, R145, R10, 0x1 ;  /* 0x0000000a911e7211 */ /* 0x002fe200078008ff */
[----:B------:R-:W-:-:S03]  /*39e0*/  IMAD R115, R9, 0x2, R117 ;  /* 0x0000000209737824 */ /* 0x000fc600078e0275 */
[----:B------:R-:W-:Y:S02]  /*39f0*/  LEA.HI.X.SX32 R31, R145, R0, 0x1, P0 ;  /* 0x00000000911f7211 */ /* 0x000fe400000f0eff */
[----:B------:R-:W-:Y:S01]  /*3a00*/  LEA R41, R9, R115, 0x1 ;  /* 0x0000007309297211 */ /* 0x000fe200078e08ff */
[----:B------:R-:W-:Y:S01]  /*3a10*/  CS2R R144, SRZ ;  /* 0x0000000000907805 */ /* 0x000fe2000001ff00 */
[-C--:B0-----:R-:W-:Y:S01]  /*3a20*/  LEA R22, P1, R147, R10.reuse, 0x1 ;  /* 0x0000000a93167211 */ /* 0x081fe200078208ff */
[----:B------:R0:W-:Y:S01]  /*3a30*/  STL.64 [R1+0x8b8], R30 ;  /* 0x0008b81e01007387 */ /* 0x0001e20000100a00 */
[----:B------:R-:W-:Y:S02]  /*3a40*/  LEA R57, R9, R41, 0x1 ;  /* 0x0000002909397211 */ /* 0x000fe400078e08ff */
[----:B--2---:R-:W-:Y:S02]  /*3a50*/  LEA R14, P2, R149, R10, 0x1 ;  /* 0x0000000a950e7211 */ /* 0x004fe400078408ff */
[-C--:B------:R-:W-:Y:S01]  /*3a60*/  LEA.HI.X.SX32 R23, R147, R0.reuse, 0x1, P1 ;  /* 0x0000000093177211 */ /* 0x080fe200008f0eff */
[----:B------:R-:W-:Y:S01]  /*3a70*/  IMAD R111, R9, 0x2, R57 ;  /* 0x00000002096f7824 */ /* 0x000fe200078e0239 */
[----:B------:R-:W-:Y:S01]  /*3a80*/  LEA.HI.X.SX32 R15, R149, R0, 0x1, P2 ;  /* 0x00000000950f7211 */ /* 0x000fe200010f0eff */
[----:B------:R-:W-:-:S02]  /*3a90*/  CS2R R146, SRZ ;  /* 0x0000000000927805 */ /* 0x000fc4000001ff00 */
[----:B------:R1:W-:Y:S01]  /*3aa0*/  STL.64 [R1+0x8b0], R22 ;  /* 0x0008b01601007387 */ /* 0x0003e20000100a00 */
[----:B------:R-:W-:Y:S02]  /*3ab0*/  LEA R113, R9, R111, 0x1 ;  /* 0x0000006f09717211 */ /* 0x000fe400078e08ff */
[----:B0-----:R-:W-:Y:S01]  /*3ac0*/  LEA R30, P0, R151, R10, 0x1 ;  /* 0x0000000a971e7211 */ /* 0x001fe200078008ff */
[----:B------:R0:W-:Y:S01]  /*3ad0*/  STL.64 [R1+0x8a8], R14 ;  /* 0x0008a80e01007387 */ /* 0x0001e20000100a00 */
[----:B------:R-:W-:Y:S02]  /*3ae0*/  LEA R105, R9, R113, 0x1 ;  /* 0x0000007109697211 */ /* 0x000fe400078e08ff */
[----:B------:R-:W-:Y:S02]  /*3af0*/  LEA.HI.X.SX32 R31, R151, R0, 0x1, P0 ;  /* 0x00000000971f7211 */ /* 0x000fe400000f0eff */
[-C--:B------:R-:W-:Y:S01]  /*3b00*/  LEA R42, P0, R157, R10.reuse, 0x1 ;  /* 0x0000000a9d2a7211 */ /* 0x080fe200078008ff */
[----:B------:R-:W-:Y:S01]  /*3b10*/  IMAD R107, R9, 0x2, R105 ;  /* 0x00000002096b7824 */ /* 0x000fe200078e0269 */
[----:B-1----:R-:W-:-:S02]  /*3b20*/  LEA R22, P1, R153, R10, 0x1 ;  /* 0x0000000a99167211 */ /* 0x002fc400078208ff */
[----:B------:R-:W-:Y:S02]  /*3b30*/  LEA.HI.X.SX32 R43, R157, R0, 0x1, P0 ;  /* 0x000000009d2b7211 */ /* 0x000fe400000f0eff */
[----:B------:R-:W-:Y:S02]  /*3b40*/  LEA R109, R9, R107, 0x1 ;  /* 0x0000006b096d7211 */ /* 0x000fe400078e08ff */
[----:B0-----:R-:W-:Y:S02]  /*3b50*/  LEA R14, P2, R155, R10, 0x1 ;  /* 0x0000000a9b0e7211 */ /* 0x001fe400078408ff */
[----:B------:R-:W-:Y:S02]  /*3b60*/  LEA R11, R9, R109, 0x1 ;  /* 0x0000006d090b7211 */ /* 0x000fe400078e08ff */
[-C--:B------:R-:W-:Y:S02]  /*3b70*/  LEA.HI.X.SX32 R15, R155, R0.reuse, 0x1, P2 ;  /* 0x000000009b0f7211 */ /* 0x080fe400010f0eff */
[----:B------:R-:W-:Y:S01]  /*3b80*/  LEA.HI.X.SX32 R23, R153, R0, 0x1, P1 ;  /* 0x0000000099177211 */ /* 0x000fe200008f0eff */
[----:B------:R-:W-:Y:S01]  /*3b90*/  IMAD R29, R9, 0x2, R11 ;  /* 0x00000002091d7824 */ /* 0x000fe200078e020b */
[----:B------:R-:W-:Y:S01]  /*3ba0*/  CS2R R152, SRZ ;  /* 0x0000000000987805 */ /* 0x000fe2000001ff00 */
[----:B------:R-:W-:Y:S01]  /*3bb0*/  STL.64 [R1+0x890], R14 ;  /* 0x0008900e01007387 */ /* 0x000fe20000100a00 */
[----:B------:R-:W-:-:S02]  /*3bc0*/  CS2R R154, SRZ ;  /* 0x00000000009a7805 */ /* 0x000fc4000001ff00 */
[C---:B------:R-:W-:Y:S01]  /*3bd0*/  LEA R103, R9.reuse, R29, 0x1 ;  /* 0x0000001d09677211 */ /* 0x040fe200078e08ff */
[----:B------:R0:W-:Y:S03]  /*3be0*/  STL.64 [R1+0x8a0], R30 ;  /* 0x0008a01e01007387 */ /* 0x0001e60000100a00 */
        /* <DEDUP_REMOVED lines=14> */
[----:B------:R-:W-:Y:S01]  /*3cd0*/  LEA R99, R9, R97, 0x1 ;  /* 0x0000006109637211 */ /* 0x000fe200078e08ff */
[----:B------:R1:W-:Y:S01]  /*3ce0*/  STL.64 [R1+0x878], R22 ;  /* 0x0008781601007387 */ /* 0x0003e20000100a00 */
[-C--:B------:R-:W-:Y:S02]  /*3cf0*/  LEA R58, P0, R169, R10.reuse, 0x1 ;  /* 0x0000000aa93a7211 */ /* 0x080fe400078008ff */
[----:B------:R-:W-:Y:S01]  /*3d00*/  LEA R95, R9, R99, 0x1 ;  /* 0x00000063095f7211 */ /* 0x000fe200078e08ff */
[----:B------:R-:W-:Y:S01]  /*3d10*/  STL.64 [R1+0x870], R42 ;  /* 0x0008702a01007387 */ /* 0x000fe20000100a00 */
[----:B0-----:R-:W-:Y:S02]  /*3d20*/  LEA R30, P1, R165, R10, 0x1 ;  /* 0x0000000aa51e7211 */ /* 0x001fe400078208ff */
[-C--:B------:R-:W-:Y:S01]  /*3d30*/  LEA.HI.X.SX32 R59, R169, R0.reuse, 0x1, P0 ;  /* 0x00000000a93b7211 */ /* 0x080fe200000f0eff */
[----:B------:R-:W-:Y:S01]  /*3d40*/  IMAD R93, R9, 0x2, R95 ;  /* 0x00000002095d7824 */ /* 0x000fe200078e025f */
[----:B------:R-:W-:-:S02]  /*3d50*/  LEA.HI.X.SX32 R31, R165, R0, 0x1, P1 ;  /* 0x00000000a51f7211 */ /* 0x000fc400008f0eff */
[-C--:B------:R-:W-:Y:S01]  /*3d60*/  LEA R124, P0, R175, R10.reuse, 0x1 ;  /* 0x0000000aaf7c7211 */ /* 0x080fe200078008ff */
[----:B------:R-:W-:Y:S01]  /*3d70*/  CS2R R164, SRZ ;  /* 0x0000000000a47805 */ /* 0x000fe2000001ff00 */
[----:B------:R-:W-:Y:S01]  /*3d80*/  LEA R91, R9, R93, 0x1 ;  /* 0x0000005d095b7211 */ /* 0x000fe200078e08ff */
[----:B------:R0:W-:Y:S01]  /*3d90*/  STL.64 [R1+0x868], R30 ;  /* 0x0008681e01007387 */ /* 0x0001e20000100a00 */
[----:B-1----:R-:W-:Y:S02]  /*3da0*/  LEA R22, P2, R167, R10, 0x1 ;  /* 0x0000000aa7167211 */ /* 0x002fe400078408ff */
[----:B------:R-:W-:Y:S02]  /*3db0*/  LEA R53, R9, R91, 0x1 ;  /* 0x0000005b09357211 */ /* 0x000fe400078e08ff */
[-C--:B------:R-:W-:Y:S02]  /*3dc0*/  LEA.HI.X.SX32 R23, R167, R0.reuse, 0x1, P2 ;  /* 0x00000000a7177211 */ /* 0x080fe400010f0eff */
[----:B------:R-:W-:Y:S01]  /*3dd0*/  LEA.HI.X.SX32 R125, R175, R0, 0x1, P0 ;  /* 0x00000000af7d7211 */ /* 0x000fe200000f0eff */
[----:B------:R-:W-:Y:S01]  /*3de0*/  IMAD R87, R9, 0x2, R53 ;  /* 0x0000000209577824 */ /* 0x000fe200078e0235 */
[-C--:B------:R-:W-:Y:S01]  /*3df0*/  LEA R132, P0, R119, R10.reuse, 0x1 ;  /* 0x0000000a77847211 */ /* 0x080fe200078008ff */
[----:B------:R1:W-:Y:S01]  /*3e00*/  STL.64 [R1+0x860], R22 ;  /* 0x0008601601007387 */ /* 0x0003e20000100a00 */
[----:B------:R-:W-:Y:S01]  /*3e10*/  CS2R R166, SRZ ;  /* 0x0000000000a67805 */ /* 0x000fe2000001ff00 */
[----:B0-----:R-:W-:-:S02]  /*3e20*/  LEA R30, P1, R171, R10, 0x1 ;  /* 0x0000000aab1e7211 */ /* 0x001fc400078208ff */
[----:B------:R-:W-:Y:S02]  /*3e30*/  LEA R89, R9, R87, 0x1 ;  /* 0x0000005709597211 */ /* 0x000fe400078e08ff */
[-C--:B------:R-:W-:Y:S02]  /*3e40*/  LEA.HI.X.SX32 R31, R171, R0.reuse, 0x1, P1 ;  /* 0x00000000ab1f7211 */ /* 0x080fe400008f0eff */
[----:B------:R-:W-:Y:S02]  /*3e50*/  LEA R21, R9, R89, 0x1 ;  /* 0x0000005909157211 */ /* 0x000fe400078e08ff */
[----:B------:R-:W-:Y:S01]  /*3e60*/  LEA.HI.X.SX32 R133, R119, R0, 0x1, P0 ;  /* 0x0000000077857211 */ /* 0x000fe200000f0eff */
[----:B------:R-:W-:Y:S01]  /*3e70*/  STL.64 [R1+0x850], R30 ;  /* 0x0008501e01007387 */ /* 0x000fe20000100a00 */
[----:B-1----:R-:W-:Y:S01]  /*3e80*/  LEA R22, P2, R173, R10, 0x1 ;  /* 0x0000000aad167211 */ /* 0x002fe200078408ff */
[----:B------:R-:W-:Y:S02]  /*3e90*/  IMAD R83, R9, 0x2, R21 ;  /* 0x0000000209537824 */ /* 0x000fe400078e0215 */
[----:B------:R0:W-:Y:S01]  /*3ea0*/  STL.64 [R1+0x858], R58 ;  /* 0x0008583a01007387 */ /* 0x0001e20000100a00 */
[----:B------:R-:W-:-:S02]  /*3eb0*/  LEA.HI.X.SX32 R23, R173, R0, 0x1, P2 ;  /* 0x00000000ad177211 */ /* 0x000fc400010f0eff */
[----:B------:R-:W-:-:S03]  /*3ec0*/  LEA R85, R9, R83, 0x1 ;  /* 0x0000005309557211 */ /* 0x000fc600078e08ff */
[----:B------:R1:W-:Y:S01]  /*3ed0*/  STL.64 [R1+0x848], R22 ;  /* 0x0008481601007387 */ /* 0x0003e20000100a00 */
[----:B------:R-:W-:-:S05]  /*3ee0*/  LEA R37, R9, R85, 0x1 ;  /* 0x0000005509257211 */ /* 0x000fca00078e08ff */
[----:B------:R-:W-:Y:S01]  /*3ef0*/  IMAD R79, R9, 0x2, R37 ;  /* 0x00000002094f7824 */ /* 0x000fe200078e0225 */
[----:B0-----:R-:W-:-:S04]  /*3f00*/  LEA R58, P1, R177, R10, 0x1 ;  /* 0x0000000ab13a7211 */ /* 0x001fc800078208ff */
[----:B------:R-:W-:Y:S02]  /*3f10*/  LEA R81, R9, R79, 0x1 ;  /* 0x0000004f09517211 */ /* 0x000fe400078e08ff */
[----:B------:R-:W-:Y:S02]  /*3f20*/  LEA.HI.X.SX32 R59, R177, R0, 0x1, P1 ;  /* 0x00000000b13b7211 */ /* 0x000fe400008f0eff */
[----:B------:R-:W-:Y:S02]  /*3f30*/  LEA R27, R9, R81, 0x1 ;  /* 0x00000051091b7211 */ /* 0x000fe400078e08ff */
[-C--:B-1----:R-:W-:Y:S01]  /*3f40*/  LEA R22, P2, R179, R10.reuse, 0x1 ;  /* 0x0000000ab3167211 */ /* 0x082fe200078408ff */
[----:B------:R-:W-:Y:S01]  /*3f50*/  STL.64 [R1+0x838], R58 ;  /* 0x0008383a01007387 */ /* 0x000fe20000100a00 */
[----:B------:R-:W-:Y:S01]  /*3f60*/  LEA R126, P1, R121, R10, 0x1 ;  /* 0x0000000a797e7211 */ /* 0x000fe200078208ff */
[----:B------:R-:W-:Y:S01]  /*3f70*/  IMAD R51, R9, 0x2, R27 ;  /* 0x0000000209337824 */ /* 0x000fe200078e021b */
[-C--:B------:R-:W-:Y:S01]  /*3f80*/  LEA.HI.X.SX32 R23, R179, R0.reuse, 0x1, P2 ;  /* 0x00000000b3177211 */ /* 0x080fe200010f0eff */
[----:B------:R0:W-:Y:S01]  /*3f90*/  STL.64 [R1+0x840], R124 ;  /* 0x0008407c01007387 */ /* 0x0001e20000100a00 */
[----:B------:R-:W-:-:S02]  /*3fa0*/  LEA.HI.X.SX32 R127, R121, R0, 0x1, P1 ;  /* 0x00000000797f7211 */ /* 0x000fc400008f0eff */
[----:B------:R-:W-:Y:S01]  /*3fb0*/  LEA R77, R9, R51, 0x1 ;  /* 0x00000033094d7211 */ /* 0x000fe200078e08ff */
[----:B------:R-:W-:Y:S01]  /*3fc0*/  STL.64 [R1+0x830], R22 ;  /* 0x0008301601007387 */ /* 0x000fe20000100a00 */
[----:B------:R-:W-:Y:S02]  /*3fd0*/  LEA R120, P1, R115, R10, 0x1 ;  /* 0x0000000a73787211 */ /* 0x000fe400078208ff */
[----:B------:R-:W-:Y:S01]  /*3fe0*/  LEA R71, R9, R77, 0x1 ;  /* 0x0000004d09477211 */ /* 0x000fe200078e08ff */
[----:B------:R1:W-:Y:S01]  /*3ff0*/  STL.64 [R1+0x828], R132 ;  /* 0x0008288401007387 */ /* 0x0003e20000100a00 */
[----:B------:R-:W-:Y:S02]  /*4000*/  LEA.HI.X.SX32 R121, R115, R0, 0x1, P1 ;  /* 0x0000000073797211 */ /* 0x000fe400008f0eff */
[----:B------:R-:W-:Y:S02]  /*4010*/  LEA R73, R9, R71, 0x1 ;  /* 0x0000004709497211 */ /* 0x000fe400078e08ff */
[----:B0-----:R-:W-:-:S02]  /*4020*/  LEA R124, P2, R123, R10, 0x1 ;  /* 0x0000000a7b7c7211 */ /* 0x001fc400078408ff */
[----:B------:R-:W-:Y:S02]  /*4030*/  LEA R75, R9, R73, 0x1 ;  /* 0x00000049094b7211 */ /* 0x000fe400078e08ff */
[----:B------:R-:W-:Y:S02]  /*4040*/  LEA.HI.X.SX32 R125, R123, R0, 0x1, P2 ;  /* 0x000000007b7d7211 */ /* 0x000fe400010f0eff */
[-C--:B------:R-:W-:Y:S01]  /*4050*/  LEA R118, P2, R41, R10.reuse, 0x1 ;  /* 0x0000000a29767211 */ /* 0x080fe200078408ff */
[----:B------:R-:W-:Y:S01]  /*4060*/  IMAD R20, R9, 0x2, R75 ;  /* 0x0000000209147824 */ /* 0x000fe200078e024b */
[----:B------:R-:W-:Y:S01]  /*4070*/  LEA R116, P1, R111, R10, 0x1 ;  /* 0x0000000a6f747211 */ /* 0x000fe200078208ff */
[----:B------:R0:W-:Y:S01]  /*4080*/  STL.64 [R1+0x818], R124 ;  /* 0x0008187c01007387 */ /* 0x0001e20000100a00 */
[----:B------:R-:W-:Y:S01]  /*4090*/  LEA.HI.X.SX32 R119, R41, R0, 0x1, P2 ;  /* 0x0000000029777211 */ /* 0x000fe200010f0eff */
[----:B------:R-:W-:Y:S01]  /*40a0*/  IMAD R26, R9, 0x2, R20 ;  /* 0x00000002091a7824 */ /* 0x000fe200078e0214 */
[----:B------:R-:W-:Y:S01]  /*40b0*/  LEA R114, P2, R113, R10, 0x1 ;  /* 0x0000000a71727211 */ /* 0x000fe200078408ff */
[----:B------:R2:W-:Y:S01]  /*40c0*/  STL.64 [R1+0x820], R126 ;  /* 0x0008207e01007387 */ /* 0x0005e20000100a00 */
[----:B------:R-:W-:Y:S01]  /*40d0*/  CS2R R122, SRZ ;  /* 0x00000000007a7805 */ /* 0x000fe2000001ff00 */
[----:B------:R-:W-:Y:S01]  /*40e0*/  IMAD R70, R9, 0x2, R26 ;  /* 0x0000000209467824 */ /* 0x000fe200078e021a */
[----:B------:R-:W-:Y:S01]  /*40f0*/  LEA.HI.X.SX32 R115, R113, R0, 0x1, P2 ;  /* 0x0000000071737211 */ /* 0x000fe200010f0eff */
[----:B-1----:R-:W-:Y:S01]  /*4100*/  CS2R R132, SRZ ;  /* 0x0000000000847805 */ /* 0x002fe2000001ff00 */
[----:B------:R-:W-:Y:S01]  /*4110*/  LEA R110, P2, R109, R10, 0x1 ;  /* 0x0000000a6d6e7211 */ /* 0x000fe200078408ff */
[----:B------:R-:W-:Y:S01]  /*4120*/  CS2R R112, SRZ ;  /* 0x0000000000707805 */ /* 0x000fe2000001ff00 */
[----:B------:R-:W-:-:S02]  /*4130*/  LEA R4, R9, R70, 0x1 ;  /* 0x0000004609047211 */ /* 0x000fc400078e08ff */
[----:B0-----:R-:W-:-:S03]  /*4140*/  LEA R124, P0, R117, R10, 0x1 ;  /* 0x0000000a757c7211 */ /* 0x001fc600078008ff */
[----:B------:R-:W-:Y:S01]  /*4150*/  IMAD R49, R9, 0x2, R4 ;  /* 0x0000000209317824 */ /* 0x000fe200078e0204 */
[-C--:B------:R-:W-:Y:S01]  /*4160*/  LEA.HI.X.SX32 R125, R117, R0.reuse, 0x1, P0 ;  /* 0x00000000757d7211 */ /* 0x080fe200000f0eff */
[----:B--2---:R-:W-:Y:S01]  /*4170*/  CS2R R126, SRZ ;  /* 0x00000000007e7805 */ /* 0x004fe2000001ff00 */
[-C--:B------:R-:W-:Y:S02]  /*4180*/  LEA.HI.X.SX32 R117, R111, R0.reuse, 0x1, P1 ;  /* 0x000000006f757211 */ /* 0x080fe400008f0eff */
[----:B------:R-:W-:Y:S01]  /*4190*/  LEA R69, R9, R49, 0x1 ;  /* 0x0000003109457211 */ /* 0x000fe200078e08ff */
[----:B------:R0:W-:Y:S01]  /*41a0*/  STL.64 [R1+0x810], R124 ;  /* 0x0008107c01007387 */ /* 0x0001e20000100a00 */
[----:B------:R-:W-:Y:S02]  /*41b0*/  LEA.HI.X.SX32 R111, R109, R0, 0x1, P2 ;  /* 0x000000006d6f7211 */ /* 0x000fe400010f0eff */
[----:B------:R-:W-:Y:S01]  /*41c0*/  LEA R35, R9, R69, 0x1 ;  /* 0x0000004509237211 */ /* 0x000fe200078e08ff */
[----:B------:R1:W-:Y:S01]  /*41d0*/  STL.64 [R1+0x800], R118 ;  /* 0x0008007601007387 */ /* 0x0003e20000100a00 */
[----:B------:R-:W-:-:S02]  /*41e0*/  LEA R104, P2, R103, R10, 0x1 ;  /* 0x0000000a67687211 */ /* 0x000fc400078408ff */
[C---:B------:R-:W-:Y:S01]  /*41f0*/  LEA R48, R9.reuse, R35, 0x1 ;  /* 0x0000002309307211 */ /* 0x040fe200078e08ff */
[----:B------:R2:W-:Y:S03]  /*4200*/  STL.64 [R1+0x808], R120 ;  /* 0x0008087801007387 */ /* 0x0005e60000100a00 */
[----:B------:R-:W-:Y:S01]  /*4210*/  LEA R68, R9, R48, 0x1 ;  /* 0x0000003009447211 */ /* 0x000fe200078e08ff */
[----:B0-----:R-:W-:-:S03]  /*4220*/  CS2R R124, SRZ ;  /* 0x00000000007c7805 */ /* 0x001fc6000001ff00 */
[----:B------:R-:W-:Y:S02]  /*4230*/  LEA R13, R9, R68, 0x1 ;  /* 0x00000044090d7211 */ /* 0x000fe400078e08ff */
[----:B-1----:R-:W-:-:S03]  /*4240*/  LEA R118, P0, R57, R10, 0x1 ;  /* 0x0000000a39767211 */ /* 0x002fc600078008ff */
[----:B------:R-:W-:Y:S01]  /*4250*/  IMAD R34, R9, 0x2, R13 ;  /* 0x0000000209227824 */ /* 0x000fe200078e020d */
[----:B------:R-:W-:Y:S01]  /*4260*/  LEA.HI.X.SX32 R119, R57, R0, 0x1, P0 ;  /* 0x0000000039777211 */ /* 0x000fe200000f0eff */
[----:B--2---:R-:W-:-:S03]  /*4270*/  CS2R R120, SRZ ;  /* 0x0000000000787805 */ /* 0x004fc6000001ff00 */
[C---:B------:R-:W-:Y:S01]  /*4280*/  LEA R67, R9.reuse, R34, 0x1 ;  /* 0x0000002209437211 */ /* 0x040fe200078e08ff */
[----:B------:R0:W-:Y:S03]  /*4290*/  STL.64 [R1+0x7f8], R118 ;  /* 0x0007f87601007387 */ /* 0x0001e60000100a00 */
[C---:B------:R-:W-:Y:S01]  /*42a0*/  LEA R5, R9.reuse, R67, 0x1 ;  /* 0x0000004309057211 */ /* 0x040fe200078e08ff */
[----:B------:R1:W-:Y:S04]  /*42b0*/  STL.64 [R1+0x7f0], R116 ;  /* 0x0007f07401007387 */ /* 0x0003e80000100a00 */
[----:B------:R-:W-:Y:S01]  /*42c0*/  IMAD R47, R9, 0x2, R5 ;  /* 0x00000002092f7824 */ /* 0x000fe200078e0205 */
[----:B------:R2:W-:Y:S01]  /*42d0*/  STL.64 [R1+0x7e8], R114 ;  /* 0x0007e87201007387 */ /* 0x0005e20000100a00 */
[----:B0-----:R-:W-:-:S03]  /*42e0*/  CS2R R118, SRZ ;  /* 0x0000000000767805 */ /* 0x001fc6000001ff00 */
[----:B------:R-:W-:Y:S02]  /*42f0*/  LEA R66, R9, R47, 0x1 ;  /* 0x0000002f09427211 */ /* 0x000fe400078e08ff */
[----:B-1----:R-:W-:Y:S02]  /*4300*/  LEA R116, P0, R105, R10, 0x1 ;  /* 0x0000000a69747211 */ /* 0x002fe400078008ff */
[----:B------:R-:W-:Y:S02]  /*4310*/  LEA R25, R9, R66, 0x1 ;  /* 0x0000004209197211 */ /* 0x000fe400078e08ff */
[----:B------:R-:W-:Y:S02]  /*4320*/  LEA.HI.X.SX32 R117, R105, R0, 0x1, P0 ;  /* 0x0000000069757211 */ /* 0x000fe400000f0eff */
[----:B--2---:R-:W-:Y:S01]  /*4330*/  LEA R114, P1, R107, R10, 0x1 ;  /* 0x0000000a6b727211 */ /* 0x004fe200078208ff */
[----:B------:R-:W-:Y:S01]  /*4340*/  IMAD R46, R9, 0x2, R25 ;  /* 0x00000002092e7824 */ /* 0x000fe200078e0219 */
[-C--:B------:R-:W-:Y:S01]  /*4350*/  LEA.HI.X.SX32 R105, R103, R0.reuse, 0x1, P2 ;  /* 0x0000000067697211 */ /* 0x080fe200010f0eff */
[----:B------:R0:W-:Y:S01]  /*4360*/  STL.64 [R1+0x7e0], R116 ;  /* 0x0007e07401007387 */ /* 0x0001e20000100a00 */
[----:B------:R-:W-:-:S02]  /*4370*/  LEA.HI.X.SX32 R115, R107, R0, 0x1, P1 ;  /* 0x000000006b737211 */ /* 0x000fc400008f0eff */
[----:B------:R-:W-:Y:S01]  /*4380*/  LEA R65, R9, R46, 0x1 ;  /* 0x0000002e09417211 */ /* 0x000fe200078e08ff */
[----:B------:R1:W-:Y:S01]  /*4390*/  STL.64 [R1+0x7d0], R110 ;  /* 0x0007d06e01007387 */ /* 0x0003e20000100a00 */
[----:B------:R-:W-:Y:S02]  /*43a0*/  LEA R106, P1, R29, R10, 0x1 ;  /* 0x0000000a1d6a7211 */ /* 0x000fe400078208ff */
[----:B------:R-:W-:Y:S01]  /*43b0*/  LEA R19, R9, R65, 0x1 ;  /* 0x0000004109137211 */ /* 0x000fe200078e08ff */
[----:B------:R2:W-:Y:S01]  /*43c0*/  STL.64 [R1+0x7d8], R114 ;  /* 0x0007d87201007387 */ /* 0x0005e20000100a00 */
[----:B------:R-:W-:-:S03]  /*43d0*/  LEA.HI.X.SX32 R107, R29, R0, 0x1, P1 ;  /* 0x000000001d6b7211 */ /* 0x000fc600008f0eff */
[----:B------:R-:W-:Y:S01]  /*43e0*/  IMAD R33, R9, 0x2, R19 ;  /* 0x0000000209217824 */ /* 0x000fe200078e0213 */
[----:B0-----:R-:W-:Y:S01]  /*43f0*/  CS2R R116, SRZ ;  /* 0x0000000000747805 */ /* 0x001fe2000001ff00 */
[----:B-1----:R-:W-:-:S03]  /*4400*/  LEA R110, P0, R11, R10, 0x1 ;  /* 0x0000000a0b6e7211 */ /* 0x002fc600078008ff */
[----:B------:R-:W-:Y:S02]  /*4410*/  LEA R64, R9, R33, 0x1 ;  /* 0x0000002109407211 */ /* 0x000fe400078e08ff */
[----:B------:R-:W-:Y:S01]  /*4420*/  LEA.HI.X.SX32 R111, R11, R0, 0x1, P0 ;  /* 0x000000000b6f7211 */ /* 0x000fe200000f0eff */
[----:B--2---:R-:W-:Y:S01]  /*4430*/  CS2R R114, SRZ ;  /* 0x0000000000727805 */ /* 0x004fe2000001ff00 */
[----:B------:R-:W-:Y:S02]  /*4440*/  LEA R24, R9, R64, 0x1 ;  /* 0x0000004009187211 */ /* 0x000fe400078e08ff */
[----:B------:R-:W-:Y:S01]  /*4450*/  LEA R108, P0, R17, R10, 0x1 ;  /* 0x0000000a116c7211 */ /* 0x000fe200078008ff */
[----:B------:R0:W-:Y:S02]  /*4460*/  STL.64 [R1+0x7c8], R110 ;  /* 0x0007c86e01007387 */ /* 0x0001e40000100a00 */
[----:B------:R-:W-:Y:S01]  /*4470*/  IMAD R45, R9, 0x2, R24 ;  /* 0x00000002092d7824 */ /* 0x000fe200078e0218 */
[----:B------:R-:W-:Y:S01]  /*4480*/  LEA.HI.X.SX32 R109, R17, R0, 0x1, P0 ;  /* 0x00000000116d7211 */ /* 0x000fe200000f0eff */
[----:B------:R1:W-:Y:S03]  /*4490*/  STL.64 [R1+0x7c0], R106 ;  /* 0x0007c06a01007387 */ /* 0x0003e60000100a00 */
[C---:B------:R-:W-:Y:S01]  /*44a0*/  LEA R63, R9.reuse, R45, 0x1 ;  /* 0x0000002d093f7211 */ /* 0x040fe200078e08ff */
[----:B------:R2:W-:Y:S03]  /*44b0*/  STL.64 [R1+0x7b8], R104 ;  /* 0x0007b86801007387 */ /* 0x0005e60000100a00 */
[----:B------:R-:W-:Y:S01]  /*44c0*/  LEA R32, R9, R63, 0x1 ;  /* 0x0000003f09207211 */ /* 0x000fe200078e08ff */
[----:B------:R3:W-:Y:S01]  /*44d0*/  STL.64 [R1+0x7b0], R108 ;  /* 0x0007b06c01007387 */ /* 0x0007e20000100a00 */
[----:B0-----:R-:W-:-:S03]  /*44e0*/  CS2R R110, SRZ ;  /* 0x00000000006e7805 */ /* 0x001fc6000001ff00 */
[----:B------:R-:W-:Y:S01]  /*44f0*/  IMAD R44, R9, 0x2, R32 ;  /* 0x00000002092c7824 */ /* 0x000fe200078e0220 */
[-C--:B-1----:R-:W-:Y:S02]  /*4500*/  LEA R106, P1, R55, R10.reuse, 0x1 ;  /* 0x0000000a376a7211 */ /* 0x082fe400078208ff */
[----:B--2---:R-:W-:Y:S02]  /*4510*/  LEA R104, P2, R101, R10, 0x1 ;  /* 0x0000000a65687211 */ /* 0x004fe400078408ff */
[----:B------:R-:W-:Y:S02]  /*4520*/  LEA R62, R9, R44, 0x1 ;  /* 0x0000002c093e7211 */ /* 0x000fe400078e08ff */
[----:B------:R-:W-:Y:S01]  /*4530*/  LEA.HI.X.SX32 R107, R55, R0, 0x1, P1 ;  /* 0x00000000376b7211 */ /* 0x000fe200008f0eff */
[----:B---3--:R-:W-:Y:S01]  /*4540*/  CS2R R108, SRZ ;  /* 0x00000000006c7805 */ /* 0x008fe2000001ff00 */
[----:B------:R-:W-:Y:S02]  /*4550*/  LEA R15, R9, R62, 0x1 ;  /* 0x0000003e090f7211 */ /* 0x000fe400078e08ff */
[----:B------:R-:W-:Y:S01]  /*4560*/  LEA.HI.X.SX32 R105, R101, R0, 0x1, P2 ;  /* 0x0000000065697211 */ /* 0x000fe200010f0eff */
[----:B------:R0:W-:Y:S01]  /*4570*/  STL.64 [R1+0x7a8], R106 ;  /* 0x0007a86a01007387 */ /* 0x0001e20000100a00 */
[----:B------:R-:W-:Y:S01]  /*4580*/  LEA R102, P2, R99, R10, 0x1 ;  /* 0x0000000a63667211 */ /* 0x000fe200078408ff */
[----:B------:R-:W-:-:S02]  /*4590*/  IMAD R18, R9, 0x2, R15 ;  /* 0x0000000209127824 */ /* 0x000fc400078e020f */
[----:B------:R1:W-:Y:S01]  /*45a0*/  STL.64 [R1+0x7a0], R104 ;  /* 0x0007a06801007387 */ /* 0x0003e20000100a00 */
[----:B------:R-:W-:Y:S02]  /*45b0*/  LEA.HI.X.SX32 R103, R99, R0, 0x1, P2 ;  /* 0x0000000063677211 */ /* 0x000fe400010f0eff */
[----:B------:R-:W-:Y:S01]  /*45c0*/  LEA R61, R9, R18, 0x1 ;  /* 0x00000012093d7211 */ /* 0x000fe200078e08ff */
[----:B------:R-:W-:Y:S01]  /*45d0*/  CS2R R98, SRZ ;  /* 0x0000000000627805 */ /* 0x000fe2000001ff00 */
[-C--:B------:R-:W-:Y:S02]  /*45e0*/  LEA R96, P2, R91, R10.reuse, 0x1 ;  /* 0x0000000a5b607211 */ /* 0x080fe400078408ff */
[----:B------:R-:W-:Y:S02]  /*45f0*/  LEA R8, R9, R61, 0x1 ;  /* 0x0000003d09087211 */ /* 0x000fe400078e08ff */
[----:B0-----:R-:W-:-:S03]  /*4600*/  LEA R106, P0, R39, R10, 0x1 ;  /* 0x0000000a276a7211 */ /* 0x001fc600078008ff */
[----:B------:R-:W-:Y:S01]  /*4610*/  IMAD R43, R9, 0x2, R8 ;  /* 0x00000002092b7824 */ /* 0x000fe200078e0208 */
[----:B------:R-:W-:Y:S02]  /*4620*/  LEA.HI.X.SX32 R107, R39, R0, 0x1, P0 ;  /* 0x00000000276b7211 */ /* 0x000fe400000f0eff */
[----:B-1----:R-:W-:Y:S02]  /*4630*/  LEA R104, P1, R97, R10, 0x1 ;  /* 0x0000000a61687211 */ /* 0x002fe400078208ff */
[----:B------:R-:W-:Y:S01]  /*4640*/  LEA R60, R9, R43, 0x1 ;  /* 0x0000002b093c7211 */ /* 0x000fe200078e08ff */
[----:B------:R0:W-:Y:S01]  /*4650*/  STL.64 [R1+0x798], R106 ;  /* 0x0007986a01007387 */ /* 0x0001e20000100a00 */
[----:B------:R-:W-:Y:S02]  /*4660*/  LEA.HI.X.SX32 R105, R97, R0, 0x1, P1 ;  /* 0x0000000061697211 */ /* 0x000fe400008f0eff */
[----:B------:R-:W-:Y:S01]  /*4670*/  LEA R31, R9, R60, 0x1 ;  /* 0x0000003c091f7211 */ /* 0x000fe200078e08ff */
[----:B------:R1:W-:Y:S01]  /*4680*/  STL.64 [R1+0x788], R102 ;  /* 0x0007886601007387 */ /* 0x0003e20000100a00 */
[----:B------:R-:W-:-:S02]  /*4690*/  LEA.HI.X.SX32 R97, R91, R0, 0x1, P2 ;  /* 0x000000005b617211 */ /* 0x000fc400010f0eff */
[-C--:B------:R-:W-:Y:S01]  /*46a0*/  LEA R100, P1, R93, R10.reuse, 0x1 ;  /* 0x0000000a5d647211 */ /* 0x080fe200078208ff */
[----:B------:R2:W-:Y:S01]  /*46b0*/  STL.64 [R1+0x790], R104 ;  /* 0x0007906801007387 */ /* 0x0005e20000100a00 */
[----:B------:R-:W-:Y:S01]  /*46c0*/  IMAD R42, R9, 0x2, R31 ;  /* 0x00000002092a7824 */ /* 0x000fe200078e021f */
[----:B------:R-:W-:Y:S02]  /*46d0*/  LEA R92, P2, R89, R10, 0x1 ;  /* 0x0000000a595c7211 */ /* 0x000fe400078408ff */
[----:B------:R-:W-:Y:S01]  /*46e0*/  LEA.HI.X.SX32 R101, R93, R0, 0x1, P1 ;  /* 0x000000005d657211 */ /* 0x000fe200008f0eff */
[----:B0-----:R-:W-:Y:S01]  /*46f0*/  CS2R R106, SRZ ;  /* 0x00000000006a7805 */ /* 0x001fe2000001ff00 */
[----:B------:R-:W-:Y:S02]  /*4700*/  LEA R59, R9, R42, 0x1 ;  /* 0x0000002a093b7211 */ /* 0x000fe400078e08ff */
[----:B-1----:R-:W-:Y:S02]  /*4710*/  LEA R102, P0, R95, R10, 0x1 ;  /* 0x0000000a5f667211 */ /* 0x002fe400078008ff */
[----:B------:R-:W-:-:S02]  /*4720*/  LEA.HI.X.SX32 R93, R89, R0, 0x1, P2 ;  /* 0x00000000595d7211 */ /* 0x000fc400010f0eff */
[----:B------:R-:W-:Y:S01]  /*4730*/  LEA.HI.X.SX32 R103, R95, R0, 0x1, P0 ;  /* 0x000000005f677211 */ /* 0x000fe200000f0eff */
[----:B--2---:R-:W-:Y:S01]  /*4740*/  CS2R R104, SRZ ;  /* 0x0000000000687805 */ /* 0x004fe2000001ff00 */
[----:B------:R-:W-:Y:S02]  /*4750*/  LEA R94, P1, R87, R10, 0x1 ;  /* 0x0000000a575e7211 */ /* 0x000fe400078208ff */
[----:B------:R-:W-:Y:S01]  /*4760*/  LEA R23, R9, R59, 0x1 ;  /* 0x0000003b09177211 */ /* 0x000fe200078e08ff */
[----:B------:R0:W-:Y:S01]  /*4770*/  STL.64 [R1+0x780], R102 ;  /* 0x0007806601007387 */ /* 0x0001e20000100a00 */
[----:B------:R-:W-:Y:S02]  /*4780*/  LEA.HI.X.SX32 R95, R87, R0, 0x1, P1 ;  /* 0x00000000575f7211 */ /* 0x000fe400008f0eff */
[-C--:B------:R-:W-:Y:S01]  /*4790*/  LEA R90, P1, R83, R10.reuse, 0x1 ;  /* 0x0000000a535a7211 */ /* 0x080fe200078208ff */
[----:B------:R1:W-:Y:S01]  /*47a0*/  STL.64 [R1+0x770], R96 ;  /* 0x0007706001007387 */ /* 0x0003e20000100a00 */
[----:B------:R-:W-:Y:S01]  /*47b0*/  IMAD R30, R9, 0x2, R23 ;  /* 0x00000002091e7824 */ /* 0x000fe200078e0217 */
[----:B------:R-:W-:-:S02]  /*47c0*/  LEA R86, P2, R85, R10, 0x1 ;  /* 0x0000000a55567211 */ /* 0x000fc400078408ff */
[----:B------:R2:W-:Y:S01]  /*47d0*/  STL.64 [R1+0x778], R100 ;  /* 0x0007786401007387 */ /* 0x0005e20000100a00 */
[-C--:B------:R-:W-:Y:S02]  /*47e0*/  LEA.HI.X.SX32 R91, R83, R0.reuse, 0x1, P1 ;  /* 0x00000000535b7211 */ /* 0x080fe400008f0eff */
[----:B------:R-:W-:Y:S01]  /*47f0*/  LEA.HI.X.SX32 R87, R85, R0, 0x1, P2 ;  /* 0x0000000055577211 */ /* 0x000fe200010f0eff */
[----:B0-----:R-:W-:Y:S01]  /*4800*/  CS2R R102, SRZ ;  /* 0x0000000000667805 */ /* 0x001fe2000001ff00 */
[----:B------:R-:W-:Y:S02]  /*4810*/  LEA R58, R9, R30, 0x1 ;  /* 0x0000001e093a7211 */ /* 0x000fe400078e08ff */
[-C--:B------:R-:W-:Y:S02]  /*4820*/  LEA R82, P2, R81, R10.reuse, 0x1 ;  /* 0x0000000a51527211 */ /* 0x080fe400078408ff */
[----:B-1----:R-:W-:Y:S02]  /*4830*/  LEA R96, P0, R53, R10, 0x1 ;  /* 0x0000000a35607211 */ /* 0x002fe400078008ff */
[----:B------:R-:W-:Y:S01]  /*4840*/  LEA R14, R9, R58, 0x1 ;  /* 0x0000003a090e7211 */ /* 0x000fe200078e08ff */
[----:B--2---:R-:W-:Y:S01]  /*4850*/  CS2R R100, SRZ ;  /* 0x0000000000647805 */ /* 0x004fe2000001ff00 */
[----:B------:R-:W-:-:S02]  /*4860*/  LEA.HI.X.SX32 R97, R53, R0, 0x1, P0 ;  /* 0x0000000035617211 */ /* 0x000fc400000f0eff */
[----:B------:R-:W-:Y:S01]  /*4870*/  LEA.HI.X.SX32 R83, R81, R0, 0x1, P2 ;  /* 0x0000000051537211 */ /* 0x000fe200010f0eff */
[----:B------:R-:W-:Y:S01]  /*4880*/  IMAD R41, R9, 0x2, R14 ;  /* 0x0000000209297824 */ /* 0x000fe200078e020e */
[-C--:B------:R-:W-:Y:S01]  /*4890*/  LEA R78, P2, R77, R10.reuse, 0x1 ;  /* 0x0000000a4d4e7211 */ /* 0x080fe200078408ff */
[----:B------:R0:W-:Y:S03]  /*48a0*/  STL.64 [R1+0x768], R96 ;  /* 0x0007686001007387 */ /* 0x0001e60000100a00 */
[C---:B------:R-:W-:Y:S01]  /*48b0*/  LEA R57, R9.reuse, R41, 0x1 ;  /* 0x0000002909397211 */ /* 0x040fe200078e08ff */
[----:B------:R1:W-:Y:S03]  /*48c0*/  STL.64 [R1+0x758], R92 ;  /* 0x0007585c01007387 */ /* 0x0003e60000100a00 */
[C---:B------:R-:W-:Y:S01]  /*48d0*/  LEA R22, R9.reuse, R57, 0x1 ;  /* 0x0000003909167211 */ /* 0x040fe200078e08ff */
[----:B------:R2:W-:Y:S04]  /*48e0*/  STL.64 [R1+0x760], R94 ;  /* 0x0007605e01007387 */ /* 0x0005e80000100a00 */
[----:B------:R-:W-:Y:S01]  /*48f0*/  IMAD R40, R9, 0x2, R22 ;  /* 0x0000000209287824 */ /* 0x000fe200078e0216 */
[----:B0-----:R-:W-:Y:S01]  /*4900*/  CS2R R96, SRZ ;  /* 0x0000000000607805 */ /* 0x001fe2000001ff00 */
[----:B-1----:R-:W-:-:S03]  /*4910*/  LEA R92, P0, R21, R10, 0x1 ;  /* 0x0000000a155c7211 */ /* 0x002fc600078008ff */
[----:B------:R-:W-:Y:S02]  /*4920*/  LEA R56, R9, R40, 0x1 ;  /* 0x0000002809387211 */ /* 0x000fe400078e08ff */
[----:B------:R-:W-:Y:S01]  /*4930*/  LEA.HI.X.SX32 R93, R21, R0, 0x1, P0 ;  /* 0x00000000155d7211 */ /* 0x000fe200000f0eff */
[----:B--2---:R-:W-:Y:S01]  /*4940*/  CS2R R94, SRZ ;  /* 0x00000000005e7805 */ /* 0x004fe2000001ff00 */
[----:B------:R-:W-:Y:S02]  /*4950*/  LEA R88, P0, R37, R10, 0x1 ;  /* 0x0000000a25587211 */ /* 0x000fe400078008ff */
[----:B------:R-:W-:Y:S01]  /*4960*/  LEA R11, R9, R56, 0x1 ;  /* 0x00000038090b7211 */ /* 0x000fe200078e08ff */
[----:B------:R0:W-:Y:S01]  /*4970*/  STL.64 [R1+0x750], R92 ;  /* 0x0007505c01007387 */ /* 0x0001e20000100a00 */
[----:B------:R-:W-:Y:S02]  /*4980*/  LEA.HI.X.SX32 R89, R37, R0, 0x1, P0 ;  /* 0x0000000025597211 */ /* 0x000fe400000f0eff */
[----:B------:R-:W-:Y:S01]  /*4990*/  LEA R84, P0, R27, R10, 0x1 ;  /* 0x0000000a1b547211 */ /* 0x000fe200078008ff */
[----:B------:R1:W-:Y:S01]  /*49a0*/  STL.64 [R1+0x748], R90 ;  /* 0x0007485a01007387 */ /* 0x0003e20000100a00 */
[----:B------:R-:W-:-:S02]  /*49b0*/  IMAD R29, R9, 0x2, R11 ;  /* 0x00000002091d7824 */ /* 0x000fc400078e020b */
[----:B------:R-:W-:Y:S01]  /*49c0*/  LEA.HI.X.SX32 R85, R27, R0, 0x1, P0 ;  /* 0x000000001b557211 */ /* 0x000fe200000f0eff */
[----:B------:R2:W-:Y:S02]  /*49d0*/  STL.64 [R1+0x740], R86 ;  /* 0x0007405601007387 */ /* 0x0005e40000100a00 */
[C---:B------:R-:W-:Y:S02]  /*49e0*/  LEA R55, R9.reuse, R29, 0x1 ;  /* 0x0000001d09377211 */ /* 0x040fe400078e08ff */
[----:B------:R3:W-:Y:S01]  /*49f0*/  STL.64 [R1+0x738], R88 ;  /* 0x0007385801007387 */ /* 0x0007e20000100a00 */
[----:B0-----:R-:W-:Y:S01]  /*4a00*/  CS2R R92, SRZ ;  /* 0x00000000005c7805 */ /* 0x001fe2000001ff00 */
[----:B------:R-:W-:Y:S01]  /*4a10*/  LEA R17, R9, R55, 0x1 ;  /* 0x0000003709117211 */ /* 0x000fe200078e08ff */
[----:B-1----:R-:W-:-:S04]  /*4a20*/  CS2R R90, SRZ ;  /* 0x00000000005a7805 */ /* 0x002fc8000001ff00 */
[----:B------:R-:W-:Y:S01]  /*4a30*/  IMAD R39, R9, 0x2, R17 ;  /* 0x0000000209277824 */ /* 0x000fe200078e0211 */
[----:B--2---:R-:W-:-:S04]  /*4a40*/  LEA R86, P1, R79, R10, 0x1 ;  /* 0x0000000a4f567211 */ /* 0x004fc800078208ff */
[-C--:B------:R-:W-:Y:S01]  /*4a50*/  LEA.HI.X.SX32 R87, R79, R0.reuse, 0x1, P1 ;  /* 0x000000004f577211 */ /* 0x080fe200008f0eff */
[----:B---3--:R-:W-:Y:S01]  /*4a60*/  CS2R R88, SRZ ;  /* 0x0000000000587805 */ /* 0x008fe2000001ff00 */
[----:B------:R-:W-:Y:S02]  /*4a70*/  LEA.HI.X.SX32 R79, R77, R0, 0x1, P2 ;  /* 0x000000004d4f7211 */ /* 0x000fe400010f0eff */
[C---:B------:R-:W-:Y:S01]  /*4a80*/  LEA R54, R9.reuse, R39, 0x1 ;  /* 0x0000002709367211 */ /* 0x040fe200078e08ff */
[----:B------:R0:W-:Y:S03]  /*4a90*/  STL.64 [R1+0x730], R86 ;  /* 0x0007305601007387 */ /* 0x0001e60000100a00 */
[C---:B------:R-:W-:Y:S01]  /*4aa0*/  LEA R28, R9.reuse, R54, 0x1 ;  /* 0x00000036091c7211 */ /* 0x040fe200078e08ff */
[----:B------:R1:W-:Y:S04]  /*4ab0*/  STL.64 [R1+0x728], R82 ;  /* 0x0007285201007387 */ /* 0x0003e80000100a00 */
[----:B------:R2:W-:Y:S01]  /*4ac0*/  STL.64 [R1+0x720], R84 ;  /* 0x0007205401007387 */ /* 0x0005e20000100a00 */
[----:B------:R-:W-:Y:S01]  /*4ad0*/  IMAD R38, R9, 0x2, R28 ;  /* 0x0000000209267824 */ /* 0x000fe200078e021c */
[----:B0-----:R-:W-:-:S04]  /*4ae0*/  CS2R R86, SRZ ;  /* 0x0000000000567805 */ /* 0x001fc8000001ff00 */
[----:B------:R-:W-:Y:S02]  /*4af0*/  LEA R53, R9, R38, 0x1 ;  /* 0x0000002609357211 */ /* 0x000fe400078e08ff */
[----:B-1----:R-:W-:Y:S02]  /*4b00*/  LEA R82, P1, R51, R10, 0x1 ;  /* 0x0000000a33527211 */ /* 0x002fe400078208ff */
[----:B------:R-:W-:Y:S02]  /*4b10*/  LEA R12, R9, R53, 0x1 ;  /* 0x00000035090c7211 */ /* 0x000fe400078e08ff */
[----:B------:R-:W-:Y:S01]  /*4b20*/  LEA.HI.X.SX32 R83, R51, R0, 0x1, P1 ;  /* 0x0000000033537211 */ /* 0x000fe200008f0eff */
[----:B--2---:R-:W-:Y:S01]  /*4b30*/  CS2R R84, SRZ ;  /* 0x0000000000547805 */ /* 0x004fe2000001ff00 */
[----:B------:R-:W-:Y:S01]  /*4b40*/  LEA R80, P1, R73, R10, 0x1 ;  /* 0x0000000a49507211 */ /* 0x000fe200078208ff */
[----:B------:R-:W-:Y:S02]  /*4b50*/  IMAD R21, R9, 0x2, R12 ;  /* 0x0000000209157824 */ /* 0x000fe400078e020c */
[----:B------:R0:W-:Y:S01]  /*4b60*/  STL.64 [R1+0x718], R82 ;  /* 0x0007185201007387 */ /* 0x0001e20000100a00 */
[----:B------:R-:W-:-:S02]  /*4b70*/  LEA.HI.X.SX32 R81, R73, R0, 0x1, P1 ;  /* 0x0000000049517211 */ /* 0x000fc400008f0eff */
[C---:B------:R-:W-:Y:S01]  /*4b80*/  LEA R76, P1, R26.reuse, R10, 0x1 ;  /* 0x0000000a1a4c7211 */ /* 0x040fe200078208ff */
[----:B------:R1:W-:Y:S01]  /*4b90*/  STL.64 [R1+0x710], R78 ;  /* 0x0007104e01007387 */ /* 0x0003e20000100a00 */
[----:B------:R-:W-:Y:S02]  /*4ba0*/  LEA R52, R9, R21, 0x1 ;  /* 0x0000001509347211 */ /* 0x000fe400078e08ff */
[----:B------:R-:W-:Y:S02]  /*4bb0*/  LEA.HI.X.SX32 R77, R26, R0, 0x1, P1 ;  /* 0x000000001a4d7211 */ /* 0x000fe400008f0eff */
[----:B------:R-:W-:Y:S02]  /*4bc0*/  LEA R74, P1, R49, R10, 0x1 ;  /* 0x0000000a314a7211 */ /* 0x000fe400078208ff */
[----:B------:R-:W-:Y:S02]  /*4bd0*/  LEA R16, R9, R52, 0x1 ;  /* 0x0000003409107211 */ /* 0x000fe400078e08ff */
[----:B0-----:R-:W-:-:S02]  /*4be0*/  LEA R82, P0, R71, R10, 0x1 ;  /* 0x0000000a47527211 */ /* 0x001fc400078008ff */
[----:B-1----:R-:W-:Y:S01]  /*4bf0*/  LEA R78, P2, R75, R10, 0x1 ;  /* 0x0000000a4b4e7211 */ /* 0x002fe200078408ff */
[----:B------:R-:W-:Y:S01]  /*4c00*/  IMAD R37, R9, 0x2, R16 ;  /* 0x0000000209257824 */ /* 0x000fe200078e0210 */
[-C--:B------:R-:W-:Y:S02]  /*4c10*/  LEA.HI.X.SX32 R83, R71, R0.reuse, 0x1, P0 ;  /* 0x0000000047537211 */ /* 0x080fe400000f0eff */
[----:B------:R-:W-:Y:S02]  /*4c20*/  LEA.HI.X.SX32 R79, R75, R0, 0x1, P2 ;  /* 0x000000004b4f7211 */ /* 0x000fe400010f0eff */
[C---:B------:R-:W-:Y:S01]  /*4c30*/  LEA R72, P2, R70.reuse, R10, 0x1 ;  /* 0x0000000a46487211 */ /* 0x040fe200078408ff */
[----:B------:R0:W-:Y:S01]  /*4c40*/  STL.64 [R1+0x708], R82 ;  /* 0x0007085201007387 */ /* 0x0001e20000100a00 */
[-C--:B------:R-:W-:Y:S02]  /*4c50*/  LEA.HI.X.SX32 R75, R49, R0.reuse, 0x1, P1 ;  /* 0x00000000314b7211 */ /* 0x080fe400008f0eff */
[----:B------:R-:W-:Y:S01]  /*4c60*/  LEA.HI.X.SX32 R73, R70, R0, 0x1, P2 ;  /* 0x0000000046497211 */ /* 0x000fe200010f0eff */
[----:B------:R1:W-:Y:S01]  /*4c70*/  STL.64 [R1+0x6f8], R78 ;  /* 0x0006f84e01007387 */ /* 0x0003e20000100a00 */
[----:B------:R-:W-:-:S03]  /*4c80*/  LEA R51, R9, R37, 0x1 ;  /* 0x0000002509337211 */ /* 0x000fc600078e08ff */
[----:B------:R2:W-:Y:S01]  /*4c90*/  STL.64 [R1+0x700], R80 ;  /* 0x0007005001007387 */ /* 0x0005e20000100a00 */
[----:B------:R-:W-:Y:S01]  /*4ca0*/  LEA R27, R9, R51, 0x1 ;  /* 0x00000033091b7211 */ /* 0x000fe200078e08ff */
[----:B0-----:R-:W-:-:S04]  /*4cb0*/  CS2R R82, SRZ ;  /* 0x0000000000527805 */ /* 0x001fc8000001ff00 */
[----:B------:R-:W-:Y:S01]  /*4cc0*/  IMAD R36, R9, 0x2, R27 ;  /* 0x0000000209247824 */ /* 0x000fe200078e021b */
[----:B-1----:R-:W-:-:S04]  /*4cd0*/  LEA R78, P0, R20, R10, 0x1 ;  /* 0x0000000a144e7211 */ /* 0x002fc800078008ff */
[C---:B------:R-:W-:Y:S01]  /*4ce0*/  LEA R50, R9.reuse, R36, 0x1 ;  /* 0x0000002409327211 */ /* 0x040fe200078e08ff */
[----:B--2---:R-:W-:Y:S01]  /*4cf0*/  CS2R R80, SRZ ;  /* 0x0000000000507805 */ /* 0x004fe2000001ff00 */
[----:B------:R-:W-:Y:S02]  /*4d00*/  LEA.HI.X.SX32 R79, R20, R0, 0x1, P0 ;  /* 0x00000000144f7211 */ /* 0x000fe400000f0eff */
[----:B------:R-:W-:-:S03]  /*4d10*/  LEA R20, R9, R50, 0x1 ;  /* 0x0000003209147211 */ /* 0x000fc600078e08ff */
[----:B------:R0:W-:Y:S02]  /*4d20*/  STL.64 [R1+0x6f0], R78 ;  /* 0x0006f04e01007387 */ /* 0x0001e40000100a00 */
[C---:B------:R-:W-:Y:S02]  /*4d30*/  IMAD R26, R9.reuse, 0x2, R20 ;  /* 0x00000002091a7824 */ /* 0x040fe400078e0214 */
[----:B------:R1:W-:Y:S03]  /*4d40*/  STL.64 [R1+0x6e8], R76 ;  /* 0x0006e84c01007387 */ /* 0x0003e60000100a00 */
[----:B------:R-:W-:Y:S01]  /*4d50*/  LEA R49, R9, R26, 0x1 ;  /* 0x0000001a09317211 */ /* 0x000fe200078e08ff */
[----:B------:R2:W-:Y:S01]  /*4d60*/  STL.64 [R1+0x6e0], R72 ;  /* 0x0006e04801007387 */ /* 0x0005e20000100a00 */
[----:B0-----:R-:W-:Y:S01]  /*4d70*/  CS2R R78, SRZ ;  /* 0x00000000004e7805 */ /* 0x001fe2000001ff00 */
[----:B-1----:R-:W-:-:S02]  /*4d80*/  LEA R76, P0, R4, R10, 0x1 ;  /* 0x0000000a044c7211 */ /* 0x002fc400078008ff */
[C---:B--2---:R-:W-:Y:S02]  /*4d90*/  LEA R72, P2, R69.reuse, R10, 0x1 ;  /* 0x0000000a45487211 */ /* 0x044fe400078408ff */
[-C--:B------:R-:W-:Y:S02]  /*4da0*/  LEA.HI.X.SX32 R77, R4, R0.reuse, 0x1, P0 ;  /* 0x00000000044d7211 */ /* 0x080fe400000f0eff */
[----:B------:R-:W-:Y:S02]  /*4db0*/  LEA.HI.X.SX32 R73, R69, R0, 0x1, P2 ;  /* 0x0000000045497211 */ /* 0x000fe400010f0eff */
[C---:B------:R-:W-:Y:S01]  /*4dc0*/  LEA R70, P2, R68.reuse, R10, 0x1 ;  /* 0x0000000a44467211 */ /* 0x040fe200078408ff */
[----:B------:R0:W-:Y:S01]  /*4dd0*/  STL.64 [R1+0x6d8], R76 ;  /* 0x0006d84c01007387 */ /* 0x0001e20000100a00 */
[----:B------:R-:W-:Y:S02]  /*4de0*/  LEA R4, R9, R49, 0x1 ;  /* 0x0000003109047211 */ /* 0x000fe400078e08ff */
[----:B------:R-:W-:Y:S01]  /*4df0*/  LEA.HI.X.SX32 R71, R68, R0, 0x1, P2 ;  /* 0x0000000044477211 */ /* 0x000fe200010f0eff */
[----:B------:R1:W-:Y:S04]  /*4e00*/  STL.64 [R1+0x6d0], R74 ;  /* 0x0006d04a01007387 */ /* 0x0003e80000100a00 */
[----:B------:R2:W-:Y:S01]  /*4e10*/  STL.64 [R1+0x6c8], R72 ;  /* 0x0006c84801007387 */ /* 0x0005e20000100a00 */
[----:B0-----:R-:W-:Y:S01]  /*4e20*/  CS2R R76, SRZ ;  /* 0x00000000004c7805 */ /* 0x001fe2000001ff00 */
[----:B-1----:R-:W-:-:S02]  /*4e30*/  LEA R74, P0, R35, R10, 0x1 ;  /* 0x0000000a234a7211 */ /* 0x002fc400078008ff */
[C---:B--2---:R-:W-:Y:S02]  /*4e40*/  LEA R72, P1, R48.reuse, R10, 0x1 ;  /* 0x0000000a30487211 */ /* 0x044fe400078208ff */
[-C--:B------:R-:W-:Y:S01]  /*4e50*/  LEA.HI.X.SX32 R75, R35, R0.reuse, 0x1, P0 ;  /* 0x00000000234b7211 */ /* 0x080fe200000f0eff */
[----:B------:R-:W-:Y:S01]  /*4e60*/  IMAD R35, R9, 0x2, R4 ;  /* 0x0000000209237824 */ /* 0x000fe200078e0204 */
[----:B------:R-:W-:-:S03]  /*4e70*/  LEA.HI.X.SX32 R73, R48, R0, 0x1, P1 ;  /* 0x0000000030497211 */ /* 0x000fc600008f0eff */
[----:B------:R0:W-:Y:S01]  /*4e80*/  STL.64 [R1+0x6c0], R74 ;  /* 0x0006c04a01007387 */ /* 0x0001e20000100a00 */
[----:B------:R-:W-:-:S03]  /*4e90*/  LEA R48, R9, R35, 0x1 ;  /* 0x0000002309307211 */ /* 0x000fc600078e08ff */
[----:B------:R1:W-:Y:S04]  /*4ea0*/  STL.64 [R1+0x6b8], R72 ;  /* 0x0006b84801007387 */ /* 0x0003e80000100a00 */
[----:B------:R2:W-:Y:S01]  /*4eb0*/  STL.64 [R1+0x6b0], R70 ;  /* 0x0006b04601007387 */ /* 0x0005e20000100a00 */
[CC--:B0-----:R-:W-:Y:S02]  /*4ec0*/  LEA R74, P0, R13.reuse, R10.reuse, 0x1 ;  /* 0x0000000a0d4a7211 */ /* 0x0c1fe400078008ff */
[----:B-1----:R-:W-:Y:S02]  /*4ed0*/  LEA R72, P1, R34, R10, 0x1 ;  /* 0x0000000a22487211 */ /* 0x002fe400078208ff */
[----:B------:R-:W-:Y:S02]  /*4ee0*/  LEA.HI.X.SX32 R75, R13, R0, 0x1, P0 ;  /* 0x000000000d4b7211 */ /* 0x000fe400000f0eff */
[----:B--2---:R-:W-:-:S02]  /*4ef0*/  LEA R70, P2, R67, R10, 0x1 ;  /* 0x0000000a43467211 */ /* 0x004fc400078408ff */
[-C--:B------:R-:W-:Y:S01]  /*4f00*/  LEA.HI.X.SX32 R73, R34, R0.reuse, 0x1, P1 ;  /* 0x0000000022497211 */ /* 0x080fe200008f0eff */
[----:B------:R0:W-:Y:S01]  /*4f10*/  STL.64 [R1+0x6a8], R74 ;  /* 0x0006a84a01007387 */ /* 0x0001e20000100a00 */
[----:B------:R-:W-:Y:S02]  /*4f20*/  LEA.HI.X.SX32 R71, R67, R0, 0x1, P2 ;  /* 0x0000000043477211 */ /* 0x000fe400010f0eff */
[C---:B------:R-:W-:Y:S01]  /*4f30*/  LEA R68, P2, R66.reuse, R10, 0x1 ;  /* 0x0000000a42447211 */ /* 0x040fe200078408ff */
[----:B------:R1:W-:Y:S01]  /*4f40*/  STL.64 [R1+0x6a0], R72 ;  /* 0x0006a04801007387 */ /* 0x0003e20000100a00 */
[C---:B------:R-:W-:Y:S02]  /*4f50*/  LEA R13, R9.reuse, R48, 0x1 ;  /* 0x00000030090d7211 */ /* 0x040fe400078e08ff */
[----:B------:R-:W-:Y:S01]  /*4f60*/  LEA.HI.X.SX32 R69, R66, R0, 0x1, P2 ;  /* 0x0000000042457211 */ /* 0x000fe200010f0eff */
[----:B------:R2:W-:Y:S02]  /*4f70*/  STL.64 [R1+0x698], R70 ;  /* 0x0006984601007387 */ /* 0x0005e40000100a00 */
[----:B------:R-:W-:Y:S01]  /*4f80*/  IMAD R34, R9, 0x2, R13 ;  /* 0x0000000209227824 */ /* 0x000fe200078e020d */
[----:B0-----:R-:W-:Y:S01]  /*4f90*/  CS2R R74, SRZ ;  /* 0x00000000004a7805 */ /* 0x001fe2000001ff00 */
[----:B-1----:R-:W-:-:S02]  /*4fa0*/  LEA R72, P0, R5, R10, 0x1 ;  /* 0x0000000a05487211 */ /* 0x002fc400078008ff */
[----:B--2---:R-:W-:Y:S02]  /*4fb0*/  LEA R70, P1, R47, R10, 0x1 ;  /* 0x0000000a2f467211 */ /* 0x004fe400078208ff */
[-C--:B------:R-:W-:Y:S02]  /*4fc0*/  LEA.HI.X.SX32 R73, R5, R0.reuse, 0x1, P0 ;  /* 0x0000000005497211 */ /* 0x080fe400000f0eff */
[----:B------:R-:W-:Y:S02]  /*4fd0*/  LEA.HI.X.SX32 R71, R47, R0, 0x1, P1 ;  /* 0x000000002f477211 */ /* 0x000fe400008f0eff */
[C---:B------:R-:W-:Y:S01]  /*4fe0*/  LEA R47, R9.reuse, R34, 0x1 ;  /* 0x00000022092f7211 */ /* 0x040fe200078e08ff */
[----:B------:R0:W-:Y:S03]  /*4ff0*/  STL.64 [R1+0x690], R72 ;  /* 0x0006904801007387 */ /* 0x0001e60000100a00 */
[----:B------:R-:W-:Y:S01]  /*5000*/  LEA R5, R9, R47, 0x1 ;  /* 0x0000002f09057211 */ /* 0x000fe200078e08ff */
[----:B------:R1:W-:Y:S04]  /*5010*/  STL.64 [R1+0x688], R70 ;  /* 0x0006884601007387 */ /* 0x0003e80000100a00 */
[----:B------:R2:W-:Y:S01]  /*5020*/  STL.64 [R1+0x680], R68 ;  /* 0x0006804401007387 */ /* 0x0005e20000100a00 */
[----:B0-----:R-:W-:-:S02]  /*5030*/  LEA R72, P0, R25, R10, 0x1 ;  /* 0x0000000a19487211 */ /* 0x001fc400078008ff */
[C---:B-1----:R-:W-:Y:S02]  /*5040*/  LEA R70, P1, R46.reuse, R10, 0x1 ;  /* 0x0000000a2e467211 */ /* 0x042fe400078208ff */
[----:B------:R-:W-:Y:S01]  /*5050*/  LEA.HI.X.SX32 R73, R25, R0, 0x1, P0 ;  /* 0x0000000019497211 */ /* 0x000fe200000f0eff */
[----:B------:R-:W-:Y:S01]  /*5060*/  IMAD R25, R9, 0x2, R5 ;  /* 0x0000000209197824 */ /* 0x000fe200078e0205 */
[C---:B--2---:R-:W-:Y:S02]  /*5070*/  LEA R68, P2, R65.reuse, R10, 0x1 ;  /* 0x0000000a41447211 */ /* 0x044fe400078408ff */
[-C--:B------:R-:W-:Y:S01]  /*5080*/  LEA.HI.X.SX32 R71, R46, R0.reuse, 0x1, P1 ;  /* 0x000000002e477211 */ /* 0x080fe200008f0eff */
[----:B------:R0:W-:Y:S01]  /*5090*/  STL.64 [R1+0x678], R72 ;  /* 0x0006784801007387 */ /* 0x0001e20000100a00 */
[----:B------:R-:W-:Y:S02]  /*50a0*/  LEA.HI.X.SX32 R69, R65, R0, 0x1, P2 ;  /* 0x0000000041457211 */ /* 0x000fe400010f0eff */
[----:B------:R-:W-:Y:S01]  /*50b0*/  LEA R66, P2, R64, R10, 0x1 ;  /* 0x0000000a40427211 */ /* 0x000fe200078408ff */
[----:B------:R1:W-:Y:S01]  /*50c0*/  STL.64 [R1+0x670], R70 ;  /* 0x0006704601007387 */ /* 0x0003e20000100a00 */
[----:B------:R-:W-:-:S02]  /*50d0*/  LEA R46, R9, R25, 0x1 ;  /* 0x00000019092e7211 */ /* 0x000fc400078e08ff */
[----:B------:R-:W-:Y:S01]  /*50e0*/  LEA.HI.X.SX32 R67, R64, R0, 0x1, P2 ;  /* 0x0000000040437211 */ /* 0x000fe200010f0eff */
[----:B------:R2:W-:Y:S01]  /*50f0*/  STL.64 [R1+0x668], R68 ;  /* 0x0006684401007387 */ /* 0x0005e20000100a00 */
[----:B0-----:R-:W-:Y:S01]  /*5100*/  CS2R R72, SRZ ;  /* 0x0000000000487805 */ /* 0x001fe2000001ff00 */
[-C--:B-1----:R-:W-:Y:S02]  /*5110*/  LEA R70, P0, R19, R10.reuse, 0x1 ;  /* 0x0000000a13467211 */ /* 0x082fe400078008ff */
[----:B--2---:R-:W-:Y:S02]  /*5120*/  LEA R68, P1, R33, R10, 0x1 ;  /* 0x0000000a21447211 */ /* 0x004fe400078208ff */
[-C--:B------:R-:W-:Y:S02]  /*5130*/  LEA.HI.X.SX32 R71, R19, R0.reuse, 0x1, P0 ;  /* 0x0000000013477211 */ /* 0x080fe400000f0eff */
[----:B------:R-:W-:Y:S02]  /*5140*/  LEA.HI.X.SX32 R69, R33, R0, 0x1, P1 ;  /* 0x0000000021457211 */ /* 0x000fe400008f0eff */
[C---:B------:R-:W-:Y:S01]  /*5150*/  LEA R19, R9.reuse, R46, 0x1 ;  /* 0x0000002e09137211 */ /* 0x040fe200078e08ff */
[----:B------:R0:W-:Y:S04]  /*5160*/  STL.64 [R1+0x660], R70 ;  /* 0x0006604601007387 */ /* 0x0001e80000100a00 */
[----:B------:R1:W-:Y:S01]  /*5170*/  STL.64 [R1+0x658], R68 ;  /* 0x0006584401007387 */ /* 0x0003e20000100a00 */
[----:B------:R-:W-:-:S03]  /*5180*/  IMAD R33, R9, 0x2, R19 ;  /* 0x0000000209217824 */ /* 0x000fc600078e0213 */
[----:B------:R2:W-:Y:S01]  /*5190*/  STL.64 [R1+0x650], R66 ;  /* 0x0006504201007387 */ /* 0x0005e20000100a00 */
[CC--:B0-----:R-:W-:Y:S02]  /*51a0*/  LEA R70, P0, R24.reuse, R10.reuse, 0x1 ;  /* 0x0000000a18467211 */ /* 0x0c1fe400078008ff */
[----:B-1----:R-:W-:Y:S02]  /*51b0*/  LEA R68, P1, R45, R10, 0x1 ;  /* 0x0000000a2d447211 */ /* 0x002fe400078208ff */
[----:B------:R-:W-:Y:S02]  /*51c0*/  LEA.HI.X.SX32 R71, R24, R0, 0x1, P0 ;  /* 0x0000000018477211 */ /* 0x000fe400000f0eff */
[----:B--2---:R-:W-:Y:S02]  /*51d0*/  LEA R66, P2, R63, R10, 0x1 ;  /* 0x0000000a3f427211 */ /* 0x004fe400078408ff */
[-C--:B------:R-:W-:Y:S01]  /*51e0*/  LEA.HI.X.SX32 R69, R45, R0.reuse, 0x1, P1 ;  /* 0x000000002d457211 */ /* 0x080fe200008f0eff */
[----:B------:R0:W-:Y:S01]  /*51f0*/  STL.64 [R1+0x648], R70 ;  /* 0x0006484601007387 */ /* 0x0001e20000100a00 */
[----:B------:R-:W-:-:S02]  /*5200*/  LEA.HI.X.SX32 R67, R63, R0, 0x1, P2 ;  /* 0x000000003f437211 */ /* 0x000fc400010f0eff */
[C---:B------:R-:W-:Y:S01]  /*5210*/  LEA R64, P2, R62.reuse, R10, 0x1 ;  /* 0x0000000a3e407211 */ /* 0x040fe200078408ff */
[----:B------:R1:W-:Y:S01]  /*5220*/  STL.64 [R1+0x640], R68 ;  /* 0x0006404401007387 */ /* 0x0003e20000100a00 */
[C---:B------:R-:W-:Y:S02]  /*5230*/  LEA R45, R9.reuse, R33, 0x1 ;  /* 0x00000021092d7211 */ /* 0x040fe400078e08ff */
[----:B------:R-:W-:Y:S01]  /*5240*/  LEA.HI.X.SX32 R65, R62, R0, 0x1, P2 ;  /* 0x000000003e417211 */ /* 0x000fe200010f0eff */
[----:B------:R2:W-:Y:S01]  /*5250*/  STL.64 [R1+0x638], R66 ;  /* 0x0006384201007387 */ /* 0x0005e20000100a00 */
[----:B------:R-:W-:Y:S01]  /*5260*/  LEA R24, R9, R45, 0x1 ;  /* 0x0000002d09187211 */ /* 0x000fe200078e08ff */
[----:B0-----:R-:W-:Y:S01]  /*5270*/  CS2R R70, SRZ ;  /* 0x0000000000467805 */ /* 0x001fe2000001ff00 */
[-C--:B-1----:R-:W-:Y:S02]  /*5280*/  LEA R68, P0, R32, R10.reuse, 0x1 ;  /* 0x0000000a20447211 */ /* 0x082fe400078008ff */
[----:B--2---:R-:W-:-:S02]  /*5290*/  LEA R66, P1, R44, R10, 0x1 ;  /* 0x0000000a2c427211 */ /* 0x004fc400078208ff */
        /* <DEDUP_REMOVED lines=22> */
[C---:B--2---:R-:W-:Y:S02]  /*5400*/  LEA R64, P1, R43.reuse, R10, 0x1 ;  /* 0x0000000a2b407211 */ /* 0x044fe400078208ff */
        /* <DEDUP_REMOVED lines=13> */
[----:B------:R-:W-:Y:S01]  /*54e0*/  STL.64 [R1+0x5e8], R66 ;  /* 0x0005e84201007387 */ /* 0x000fe20000100a00 */
[----:B------:R-:W-:Y:S02]  /*54f0*/  LEA.HI.X.SX32 R63, R59, R0, 0x1, P2 ;  /* 0x000000003b3f7211 */ /* 0x000fe400010f0eff */
[----:B------:R-:W-:Y:S01]  /*5500*/  LEA R60, P2, R58, R10, 0x1 ;  /* 0x0000000a3a3c7211 */ /* 0x000fe200078408ff */
[----:B------:R0:W-:Y:S01]  /*5510*/  STL.64 [R1+0x5e0], R64 ;  /* 0x0005e04001007387 */ /* 0x0001e20000100a00 */
[----:B------:R-:W-:-:S02]  /*5520*/  LEA R42, R9, R31, 0x1 ;  /* 0x0000001f092a7211 */ /* 0x000fc400078e08ff */
[----:B------:R-:W-:Y:S01]  /*5530*/  LEA.HI.X.SX32 R61, R58, R0, 0x1, P2 ;  /* 0x000000003a3d7211 */ /* 0x000fe200010f0eff */
[----:B------:R1:W-:Y:S01]  /*5540*/  STL.64 [R1+0x5d8], R62 ;  /* 0x0005d83e01007387 */ /* 0x0003e20000100a00 */
[CC--:B0-----:R-:W-:Y:S02]  /*5550*/  LEA R64, P0, R23.reuse, R10.reuse, 0x1 ;  /* 0x0000000a17407211 */ /* 0x0c1fe400078008ff */
[C---:B-1----:R-:W-:Y:S02]  /*5560*/  LEA R62, P1, R30.reuse, R10, 0x1 ;  /* 0x0000000a1e3e7211 */ /* 0x042fe400078208ff */
        /* <DEDUP_REMOVED lines=12> */
[----:B------:R-:W-:Y:S01]  /*5630*/  STL.64 [R1+0x5b8], R64 ;  /* 0x0005b84001007387 */ /* 0x000fe20000100a00 */
[----:B------:R-:W-:-:S02]  /*5640*/  LEA.HI.X.SX32 R61, R57, R0, 0x1, P2 ;  /* 0x00000000393d7211 */ /* 0x000fc400010f0eff */
[C---:B------:R-:W-:Y:S01]  /*5650*/  LEA R58, P2, R56.reuse, R10, 0x1 ;  /* 0x0000000a383a7211 */ /* 0x040fe200078408ff */
[----:B------:R0:W-:Y:S01]  /*5660*/  STL.64 [R1+0x5b0], R62 ;  /* 0x0005b03e01007387 */ /* 0x0001e20000100a00 */
[C---:B------:R-:W-:Y:S02]  /*5670*/  LEA R41, R9.reuse, R30, 0x1 ;  /* 0x0000001e09297211 */ /* 0x040fe400078e08ff */
[----:B------:R-:W-:Y:S01]  /*5680*/  LEA.HI.X.SX32 R59, R56, R0, 0x1, P2 ;  /* 0x00000000383b7211 */ /* 0x000fe200010f0eff */
[----:B------:R1:W-:Y:S01]  /*5690*/  STL.64 [R1+0x5a8], R60 ;  /* 0x0005a83c01007387 */ /* 0x0003e20000100a00 */
[----:B------:R-:W-:Y:S02]  /*56a0*/  LEA R14, R9, R41, 0x1 ;  /* 0x00000029090e7211 */ /* 0x000fe400078e08ff */
[-C--:B0-----:R-:W-:Y:S02]  /*56b0*/  LEA R62, P0, R22, R10.reuse, 0x1 ;  /* 0x0000000a163e7211 */ /* 0x081fe400078008ff */
[----:B-1----:R-:W-:-:S02]  /*56c0*/  LEA R60, P1, R40, R10, 0x1 ;  /* 0x0000000a283c7211 */ /* 0x002fc400078208ff */
[-C--:B------:R-:W-:Y:S01]  /*56d0*/  LEA.HI.X.SX32 R63, R22, R0.reuse, 0x1, P0 ;  /* 0x00000000163f7211 */ /* 0x080fe200000f0eff */
[----:B------:R-:W-:Y:S01]  /*56e0*/  IMAD R22, R9, 0x2, R14 ;  /* 0x0000000209167824 */ /* 0x000fe200078e020e */
[----:B------:R-:W-:-:S03]  /*56f0*/  LEA.HI.X.SX32 R61, R40, R0, 0x1, P1 ;  /* 0x00000000283d7211 */ /* 0x000fc600008f0eff */
[----:B------:R0:W-:Y:S01]  /*5700*/  STL.64 [R1+0x5a0], R62 ;  /* 0x0005a03e01007387 */ /* 0x0001e20000100a00 */
[----:B------:R-:W-:-:S03]  /*5710*/  LEA R40, R9, R22, 0x1 ;  /* 0x0000001609287211 */ /* 0x000fc600078e08ff */
[----:B------:R1:W-:Y:S04]  /*5720*/  STL.64 [R1+0x598], R60 ;  /* 0x0005983c01007387 */ /* 0x0003e80000100a00 */
[----:B------:R2:W-:Y:S01]  /*5730*/  STL.64 [R1+0x590], R58 ;  /* 0x0005903a01007387 */ /* 0x0005e20000100a00 */
[-C--:B0-----:R-:W-:Y:S02]  /*5740*/  LEA R62, P0, R11, R10.reuse, 0x1 ;  /* 0x0000000a0b3e7211 */ /* 0x081fe400078008ff */
        /* <DEDUP_REMOVED lines=23> */
[----:B-1----:R-:W-:Y:S02]  /*58c0*/  LEA R58, P1, R38, R10, 0x1 ;  /* 0x0000000a263a7211 */ /* 0x002fe400078208ff */
        /* <DEDUP_REMOVED lines=12> */
[CC--:B-1----:R-:W-:Y:S02]  /*5990*/  LEA R58, P0, R12.reuse, R10.reuse, 0x1 ;  /* 0x0000000a0c3a7211 */ /* 0x0c2fe400078008ff */
[C---:B--2---:R-:W-:Y:S02]  /*59a0*/  LEA R56, P1, R21.reuse, R10, 0x1 ;  /* 0x0000000a15387211 */ /* 0x044fe400078208ff */
        /* <DEDUP_REMOVED lines=76> */
[-C--:B0-----:R-:W-:Y:S02]  /*5e70*/  LEA R52, P0, R19, R10.reuse, 0x1 ;  /* 0x0000000a13347211 */ /* 0x081fe400078008ff */
        /* <DEDUP_REMOVED lines=165> */
[----:B------:R-:W-:Y:S01]  /*68d0*/  STL.64 [R1+0x348], R38 ;  /* 0x0003482601007387 */ /* 0x000fe20000100a00 */
[----:B------:R-:W-:Y:S02]  /*68e0*/  LEA.HI.X.SX32 R35, R31, R0, 0x1, P2 ;  /* 0x000000001f237211 */ /* 0x000fe400010f0eff */
[C---:B------:R-:W-:Y:S01]  /*68f0*/  LEA R32, P2, R30.reuse, R10, 0x1 ;  /* 0x0000000a1e207211 */ /* 0x040fe200078408ff */
[----:B------:R0:W-:Y:S01]  /*6900*/  STL.64 [R1+0x340], R36 ;  /* 0x0003402401007387 */ /* 0x0001e20000100a00 */
[C---:B------:R-:W-:Y:S02]  /*6910*/  LEA R15, R9.reuse, R24, 0x1 ;  /* 0x00000018090f7211 */ /* 0x040fe400078e08ff */
[----:B------:R-:W-:Y:S01]  /*6920*/  LEA.HI.X.SX32 R33, R30, R0, 0x1, P2 ;  /* 0x000000001e217211 */ /* 0x000fe200010f0eff */
[----:B------:R1:W-:Y:S02]  /*6930*/  STL.64 [R1+0x338], R34 ;  /* 0x0003382201007387 */ /* 0x0003e40000100a00 */
[----:B------:R-:W-:Y:S01]  /*6940*/  IMAD R18, R9, 0x2, R15 ;  /* 0x0000000209127824 */ /* 0x000fe200078e020f */
[----:B0-----:R-:W-:-:S02]  /*6950*/  LEA R36, P0, R8, R10, 0x1 ;  /* 0x0000000a08247211 */ /* 0x001fc400078008ff */
[C---:B-1----:R-:W-:Y:S02]  /*6960*/  LEA R34, P1, R23.reuse, R10, 0x1 ;  /* 0x0000000a17227211 */ /* 0x042fe400078208ff */
        /* <DEDUP_REMOVED lines=20> */
[-C--:B0-----:R-:W-:Y:S02]  /*6ab0*/  LEA R34, P0, R11, R10.reuse, 0x1 ;  /* 0x0000000a0b227211 */ /* 0x081fe400078008ff */
[----:B-1----:R-:W-:Y:S02]  /*6ac0*/  LEA R32, P1, R17, R10, 0x1 ;  /* 0x0000000a11207211 */ /* 0x002fe400078208ff */
        /* <DEDUP_REMOVED lines=43> */
[----:B-1----:R-:W-:Y:S02]  /*6d80*/  LEA R28, P1, R19, R10, 0x1 ;  /* 0x0000000a131c7211 */ /* 0x002fe400078208ff */
        /* <DEDUP_REMOVED lines=109> */
[----:B------:R-:W-:Y:S02]  /*7460*/  LEA R4, R9, R13, 0x1 ;  /* 0x0000000d09047211 */ /* 0x000fe400078e08ff */
[----:B0-----:R-:W-:Y:S02]  /*7470*/  SHF.R.U32.HI R23, RZ, 0x2, R150 ;  /* 0x00000002ff177819 */ /* 0x001fe40000011696 */
[----:B-1----:R-:W-:-:S02]  /*7480*/  LEA R20, P0, R5, R10, 0x1 ;  /* 0x0000000a05147211 */ /* 0x002fc400078008ff */
[----:B------:R-:W-:Y:S02]  /*7490*/  SGXT.U32 R23, R23, 0x3 ;  /* 0x000000031717781a */ /* 0x000fe40000000000 */
[C---:B--2---:R-:W-:Y:S02]  /*74a0*/  LEA R18, P1, R8.reuse, R10, 0x1 ;  /* 0x0000000a08127211 */ /* 0x044fe400078208ff */
[-C--:B------:R-:W-:Y:S01]  /*74b0*/  LEA.HI.X.SX32 R21, R5, R0.reuse, 0x1, P0 ;  /* 0x0000000005157211 */ /* 0x080fe200000f0eff */
[----:B------:R-:W-:Y:S01]  /*74c0*/  IMAD R5, R9, 0x2, R4 ;  /* 0x0000000209057824 */ /* 0x000fe200078e0204 */
[----:B------:R-:W-:Y:S02]  /*74d0*/  LEA.HI.X.SX32 R19, R8, R0, 0x1, P1 ;  /* 0x0000000008137211 */ /* 0x000fe400008f0eff */
[----:B------:R-:W-:Y:S01]  /*74e0*/  LOP3.LUT R22, R23, 0x30, RZ, 0xfc, !PT ;  /* 0x0000003017167812 */ /* 0x000fe200078efcff */
[----:B------:R0:W-:Y:S01]  /*74f0*/  STL.64 [R1+0x1b0], R20 ;  /* 0x0001b01401007387 */ /* 0x0001e20000100a00 */
[----:B------:R-:W-:-:S02]  /*7500*/  LEA R8, R9, R5, 0x1 ;  /* 0x0000000509087211 */ /* 0x000fc400078e08ff */
[----:B------:R-:W-:Y:S01]  /*7510*/  SHF.L.U32 R22, R22, 0x5, RZ ;  /* 0x0000000516167819 */ /* 0x000fe200000006ff */
[----:B------:R1:W-:Y:S01]  /*7520*/  STL.64 [R1+0x1a8], R18 ;  /* 0x0001a81201007387 */ /* 0x0003e20000100a00 */
[----:B------:R-:W-:-:S03]  /*7530*/  LEA R9, R9, R8, 0x1 ;  /* 0x0000000809097211 */ /* 0x000fc600078e08ff */
[----:B------:R2:W-:Y:S01]  /*7540*/  STL.64 [R1+0x1a0], R16 ;  /* 0x0001a01001007387 */ /* 0x0005e20000100a00 */
[-C--:B------:R-:W-:Y:S02]  /*7550*/  LEA R14, P3, R9, R10.reuse, 0x1 ;  /* 0x0000000a090e7211 */ /* 0x080fe400078608ff */
[----:B0-----:R-:W-:Y:S02]  /*7560*/  LEA R20, P0, R11, R10, 0x1 ;  /* 0x0000000a0b147211 */ /* 0x001fe400078008ff */
[----:B------:R-:W-:Y:S01]  /*7570*/  LEA.HI.X.SX32 R15, R9, R0, 0x1, P3 ;  /* 0x00000000090f7211 */ /* 0x000fe200018f0eff */
[----:B------:R-:W-:Y:S01]  /*7580*/  IMAD.MOV.U32 R9, RZ, RZ, -0x800000 ;  /* 0xff800000ff097424 */ /* 0x000fe200078e00ff */
[----:B-1----:R-:W-:Y:S02]  /*7590*/  LEA R18, P1, R12, R10, 0x1 ;  /* 0x0000000a0c127211 */ /* 0x002fe400078208ff */
[----:B------:R-:W-:Y:S02]  /*75a0*/  LEA.HI.X.SX32 R21, R11, R0, 0x1, P0 ;  /* 0x000000000b157211 */ /* 0x000fe400000f0eff */
[----:B--2---:R-:W-:-:S02]  /*75b0*/  LEA R16, P2, R13, R10, 0x1 ;  /* 0x0000000a0d107211 */ /* 0x004fc400078408ff */
[-C--:B------:R-:W-:Y:S01]  /*75c0*/  LEA.HI.X.SX32 R19, R12, R0.reuse, 0x1, P1 ;  /* 0x000000000c137211 */ /* 0x080fe200008f0eff */
[----:B------:R0:W-:Y:S01]  /*75d0*/  STL.64 [R1+0x198], R20 ;  /* 0x0001981401007387 */ /* 0x0001e20000100a00 */
[----:B------:R-:W-:Y:S02]  /*75e0*/  LEA.HI.X.SX32 R17, R13, R0, 0x1, P2 ;  /* 0x000000000d117211 */ /* 0x000fe400010f0eff */
[----:B------:R-:W-:Y:S01]  /*75f0*/  CS2R R12, SRZ ;  /* 0x00000000000c7805 */ /* 0x000fe2000001ff00 */
[----:B------:R1:W-:Y:S04]  /*7600*/  STL.64 [R1+0x190], R18 ;  /* 0x0001901201007387 */ /* 0x0003e80000100a00 */
[----:B------:R2:W-:Y:S01]  /*7610*/  STL.64 [R1+0x188], R16 ;  /* 0x0001881001007387 */ /* 0x0005e20000100a00 */
[----:B0-----:R-:W-:-:S02]  /*7620*/  LEA R20, P0, R4, R10, 0x1 ;  /* 0x0000000a04147211 */ /* 0x001fc400078008ff */
[C---:B-1----:R-:W-:Y:S02]  /*7630*/  LEA R18, P1, R5.reuse, R10, 0x1 ;  /* 0x0000000a05127211 */ /* 0x042fe400078208ff */
[----:B------:R-:W-:Y:S02]  /*7640*/  LEA.HI.X.SX32 R21, R4, R0, 0x1, P0 ;  /* 0x0000000004157211 */ /* 0x000fe400000f0eff */
[C---:B--2---:R-:W-:Y:S02]  /*7650*/  LEA R16, P2, R8.reuse, R10, 0x1 ;  /* 0x0000000a08107211 */ /* 0x044fe400078408ff */
[-C--:B------:R-:W-:Y:S01]  /*7660*/  LEA.HI.X.SX32 R19, R5, R0.reuse, 0x1, P1 ;  /* 0x0000000005137211 */ /* 0x080fe200008f0eff */
[----:B------:R0:W-:Y:S01]  /*7670*/  STL.64 [R1+0x180], R20 ;  /* 0x0001801401007387 */ /* 0x0001e20000100a00 */
[----:B------:R-:W-:Y:S02]  /*7680*/  LEA.HI.X.SX32 R17, R8, R0, 0x1, P2 ;  /* 0x0000000008117211 */ /* 0x000fe400010f0eff */
[C---:B------:R-:W-:Y:S01]  /*7690*/  LOP3.LUT R4, R222.reuse, 0x20, RZ, 0x3c, !PT ;  /* 0x00000020de047812 */ /* 0x040fe200078e3cff */
[----:B------:R1:W-:Y:S01]  /*76a0*/  STL.64 [R1+0x178], R18 ;  /* 0x0001781201007387 */ /* 0x0003e20000100a00 */
[----:B------:R-:W-:-:S02]  /*76b0*/  LOP3.LUT R8, R222, 0x30, RZ, 0x3c, !PT ;  /* 0x00000030de087812 */ /* 0x000fc400078e3cff */
[C---:B------:R-:W-:Y:S01]  /*76c0*/  LOP3.LUT R4, R222.reuse, 0x50, RZ, 0x3c, !PT ;  /* 0x00000050de047812 */ /* 0x040fe200078e3cff */
[----:B------:R2:W-:Y:S01]  /*76d0*/  STL.64 [R1+0x170], R16 ;  /* 0x0001701001007387 */ /* 0x0005e20000100a00 */
[----:B------:R-:W-:Y:S01]  /*76e0*/  LOP3.LUT R8, R222, 0x60, RZ, 0x3c, !PT ;  /* 0x00000060de087812 */ /* 0x000fe200078e3cff */
[----:B------:R-:W-:Y:S01]  /*76f0*/  IMAD.MOV.U32 R8, RZ, RZ, -0x800000 ;  /* 0xff800000ff087424 */ /* 0x000fe200078e00ff */
[----:B------:R-:W-:Y:S01]  /*7700*/  MOV R4, 0x3f800000 ;  /* 0x3f80000000047802 */ /* 0x000fe20000000f00 */
[----:B------:R3:W-:Y:S01]  /*7710*/  STL.64 [R1+0x168], R14 ;  /* 0x0001680e01007387 */ /* 0x0007e20000100a00 */
[----:B------:R-:W-:Y:S02]  /*7720*/  MOV R10, 0xff800000 ;  /* 0xff800000000a7802 */ /* 0x000fe40000000f00 */
[C---:B0-----:R-:W-:Y:S01]  /*7730*/  LOP3.LUT R20, R23.reuse, 0x20, RZ, 0xfc, !PT ;  /* 0x0000002017147812 */ /* 0x041fe200078efcff */
[----:B------:R-:W-:Y:S01]  /*7740*/  STL [R1+0x148], R4 ;  /* 0x0001480401007387 */ /* 0x000fe20000100800 */
[----:B-1----:R-:W-:-:S02]  /*7750*/  LOP3.LUT R18, R23, R129, RZ, 0xfc, !PT ;  /* 0x0000008117127212 */ /* 0x002fc400078efcff */
[C-C-:B------:R-:W-:Y:S01]  /*7760*/  LOP3.LUT R19, R129.reuse, 0x8, R23.reuse, 0xfe, !PT ;  /* 0x0000000881137812 */ /* 0x140fe200078efe17 */
[----:B------:R-:W-:Y:S01]  /*7770*/  STL [R1+0x90], R8 ;  /* 0x0000900801007387 */ /* 0x000fe20000100800 */
[----:B--2---:R-:W-:Y:S01]  /*7780*/  SHF.R.U32.HI R16, RZ, 0x3, R148 ;  /* 0x00000003ff107819 */ /* 0x004fe20000011694 */
[----:B------:R-:W-:Y:S01]  /*7790*/  IMAD.SHL.U32 R20, R20, 0x20, RZ ;  /* 0x0000002014147824 */ /* 0x000fe200078e00ff */
[C-C-:B------:R-:W-:Y:S01]  /*77a0*/  LOP3.LUT R17, R129.reuse, 0x10, R23.reuse, 0xfe, !PT ;  /* 0x0000001081117812 */ /* 0x140fe200078efe17 */
[----:B------:R-:W-:Y:S01]  /*77b0*/  STL [R1+0x8c], R9 ;  /* 0x00008c0901007387 */ /* 0x000fe20000100800 */
[----:B------:R-:W-:Y:S01]  /*77c0*/  LOP3.LUT R16, R16, 0x1c, RZ, 0xc0, !PT ;  /* 0x0000001c10107812 */ /* 0x000fe200078ec0ff */
[----:B---3--:R-:W-:Y:S01]  /*77d0*/  CS2R R14, SRZ ;  /* 0x00000000000e7805 */ /* 0x008fe2000001ff00 */
[C-C-:B------:R-:W-:Y:S01]  /*77e0*/  LOP3.LUT R18, R129.reuse, 0x18, R23.reuse, 0xfe, !PT ;  /* 0x0000001881127812 */ /* 0x140fe200078efe17 */
[----:B------:R-:W-:Y:S01]  /*77f0*/  STL [R1+0x94], R8 ;  /* 0x0000940801007387 */ /* 0x000fe20000100800 */
[----:B------:R-:W-:-:S02]  /*7800*/  LOP3.LUT R19, R129, 0x20, R23, 0xfe, !PT ;  /* 0x0000002081137812 */ /* 0x000fc400078efe17 */
[C-C-:B------:R-:W-:Y:S01]  /*7810*/  LOP3.LUT R17, R129.reuse, 0x28, R23.reuse, 0xfe, !PT ;  /* 0x0000002881117812 */ /* 0x140fe200078efe17 */
[----:B------:R-:W-:Y:S01]  /*7820*/  STL [R1+0x98], R10 ;  /* 0x0000980a01007387 */ /* 0x000fe20000100800 */
[C-C-:B------:R-:W-:Y:S02]  /*7830*/  LOP3.LUT R18, R129.reuse, 0x30, R23.reuse, 0xfe, !PT ;  /* 0x0000003081127812 */ /* 0x140fe400078efe17 */
[----:B------:R-:W-:Y:S01]  /*7840*/  LOP3.LUT R19, R129, 0x38, R23, 0xfe, !PT ;  /* 0x0000003881137812 */ /* 0x000fe200078efe17 */
[----:B------:R-:W-:Y:S01]  /*7850*/  STL [R1+0x9c], R9 ;  /* 0x00009c0901007387 */ /* 0x000fe20000100800 */
[----:B------:R-:W-:Y:S02]  /*7860*/  IADD3 R129, R198, R16, RZ ;  /* 0x00000010c6817210 */ /* 0x000fe40007ffe0ff */
[C---:B------:R-:W-:Y:S01]  /*7870*/  LOP3.LUT R17, R23.reuse, 0x8, RZ, 0xfc, !PT ;  /* 0x0000000817117812 */ /* 0x040fe200078efcff */
[----:B------:R0:W-:Y:S01]  /*7880*/  STL [R1+0xa0], R8 ;  /* 0x0000a00801007387 */ /* 0x0001e20000100800 */
[----:B------:R-:W-:-:S02]  /*7890*/  LOP3.LUT R18, R23, 0x10, RZ, 0xfc, !PT ;  /* 0x0000001017127812 */ /* 0x000fc400078efcff */
[----:B------:R-:W-:Y:S01]  /*78a0*/  LOP3.LUT R19, R23, 0x18, RZ, 0xfc, !PT ;  /* 0x0000001817137812 */ /* 0x000fe200078efcff */
[----:B------:R-:W1:Y:S01]  /*78b0*/  S2R R129, SR_TID.X ;  /* 0x0000000000817919 */ /* 0x000e620000002100 */
[----:B------:R-:W-:Y:S01]  /*78c0*/  IMAD.SHL.U32 R17, R17, 0x20, RZ ;  /* 0x0000002011117824 */ /* 0x000fe200078e00ff */
[----:B------:R-:W-:Y:S02]  /*78d0*/  SHF.L.U32 R18, R18, 0x5, RZ ;  /* 0x0000000512127819 */ /* 0x000fe400000006ff */
[----:B------:R2:W-:Y:S01]  /*78e0*/  STL [R1+0xa4], R10 ;  /* 0x0000a40a01007387 */ /* 0x0005e20000100800 */
[----:B------:R-:W-:Y:S02]  /*78f0*/  SHF.L.U32 R19, R19, 0x5, RZ ;  /* 0x0000000513137819 */ /* 0x000fe400000006ff */
[----:B0-----:R-:W-:Y:S01]  /*7900*/  MOV R8, 0x3f800000 ;  /* 0x3f80000000087802 */ /* 0x001fe20000000f00 */
[----:B------:R0:W-:Y:S01]  /*7910*/  STL [R1+0xa8], R9 ;  /* 0x0000a80901007387 */ /* 0x0001e20000100800 */
[C---:B------:R-:W-:Y:S01]  /*7920*/  LOP3.LUT R21, R23.reuse, 0x28, RZ, 0xfc, !PT ;  /* 0x0000002817157812 */ /* 0x040fe200078efcff */
[----:B------:R-:W-:Y:S01]  /*7930*/  IMAD.IADD R19, R16, 0x1, R19 ;  /* 0x0000000110137824 */ /* 0x000fe200078e0213 */
[----:B------:R-:W-:Y:S01]  /*7940*/  LOP3.LUT R23, R23, 0x38, RZ, 0xfc, !PT ;  /* 0x0000003817177812 */ /* 0x000fe200078efcff */
[----:B------:R-:W-:Y:S01]  /*7950*/  STL [R1+0x144], R8 ;  /* 0x0001440801007387 */ /* 0x000fe20000100800 */
[----:B------:R-:W-:Y:S01]  /*7960*/  SHF.L.U32 R21, R21, 0x5, RZ ;  /* 0x0000000515157819 */ /* 0x000fe200000006ff */
[----:B--2---:R-:W-:Y:S01]  /*7970*/  IMAD.MOV.U32 R10, RZ, RZ, 0x3f800000 ;  /* 0x3f800000ff0a7424 */ /* 0x004fe200078e00ff */
[----:B------:R-:W-:Y:S01]  /*7980*/  MOV R5, c[0x0][0x1a4] ;  /* 0x0000690000057a02 */ /* 0x000fe20000000f00 */
[----:B------:R-:W-:Y:S01]  /*7990*/  IMAD.SHL.U32 R23, R23, 0x20, RZ ;  /* 0x0000002017177824 */ /* 0x000fe200078e00ff */
[----:B------:R-:W-:-:S02]  /*79a0*/  LOP3.LUT P0, RZ, R150, 0x7, RZ, 0xc0, !PT ;  /* 0x0000000796ff7812 */ /* 0x000fc4000780c0ff */
[----:B0-----:R-:W-:Y:S01]  /*79b0*/  MOV R9, 0x3f800000 ;  /* 0x3f80000000097802 */ /* 0x001fe20000000f00 */
[----:B------:R-:W-:Y:S01]  /*79c0*/  STL [R1+0x140], R10 ;  /* 0x0001400a01007387 */ /* 0x000fe20000100800 */
[C---:B------:R-:W-:Y:S01]  /*79d0*/  SHF.L.U32 R28, R5.reuse, 0x1, RZ ;  /* 0x00000001051c7819 */ /* 0x040fe200000006ff */
[C---:B------:R-:W-:Y:S01]  /*79e0*/  IMAD R29, R5.reuse, 0x3, RZ ;  /* 0x00000003051d7824 */ /* 0x040fe200078e02ff */
[C---:B------:R-:W-:Y:S01]  /*79f0*/  SHF.L.U32 R34, R5.reuse, 0x3, RZ ;  /* 0x0000000305227819 */ /* 0x040fe200000006ff */
[----:B------:R-:W-:Y:S01]  /*7a00*/  STL [R1+0x13c], R9 ;  /* 0x00013c0901007387 */ /* 0x000fe20000100800 */
[----:B-1----:R-:W-:Y:S01]  /*7a10*/  LOP3.LUT R128, R128, 0x10, R129, 0x78, !PT ;  /* 0x0000001080807812 */ /* 0x002fe200078e7881 */
[C---:B------:R-:W-:Y:S01]  /*7a20*/  IMAD.SHL.U32 R30, R5.reuse, 0x4, RZ ;  /* 0x00000004051e7824 */ /* 0x040fe200078e00ff */
[----:B------:R-:W-:Y:S01]  /*7a30*/  LOP3.LUT R129, R2, 0x40, RZ, 0x3c, !PT ;  /* 0x0000004002817812 */ /* 0x000fe200078e3cff */
[----:B------:R-:W-:Y:S01]  /*7a40*/  STL [R1+0x138], R8 ;  /* 0x0001380801007387 */ /* 0x000fe20000100800 */
[C---:B------:R-:W-:Y:S01]  /*7a50*/  IADD3 R129, R16.reuse, R17, RZ ;  /* 0x0000001110817210 */ /* 0x040fe20007ffe0ff */
[C---:B------:R-:W-:Y:S01]  /*7a60*/  IMAD R31, R5.reuse, 0x5, RZ ;  /* 0x00000005051f7824 */ /* 0x040fe200078e02ff */
[C---:B------:R-:W-:Y:S01]  /*7a70*/  IADD3 R17, R16.reuse, R18, RZ ;  /* 0x0000001210117210 */ /* 0x040fe20007ffe0ff */
[----:B------:R-:W-:Y:S01]  /*7a80*/  STL [R1+0x134], R10 ;  /* 0x0001340a01007387 */ /* 0x000fe20000100800 */
[----:B------:R-:W-:Y:S01]  /*7a90*/  IADD3 R18, R16, R20, RZ ;  /* 0x0000001410127210 */ /* 0x000fe20007ffe0ff */
[C---:B------:R-:W-:Y:S01]  /*7aa0*/  IMAD R32, R5.reuse, 0x6, RZ ;  /* 0x0000000605207824 */ /* 0x040fe200078e02ff */
[C---:B------:R-:W-:Y:S01]  /*7ab0*/  SHF.L.U32 R66, R5.reuse, 0x4, RZ ;  /* 0x0000000405427819 */ /* 0x040fe200000006ff */
[----:B------:R-:W-:Y:S01]  /*7ac0*/  STL [R1+0x130], R9 ;  /* 0x0001300901007387 */ /* 0x000fe20000100800 */
[C---:B------:R-:W-:Y:S01]  /*7ad0*/  IMAD R33, R5.reuse, 0x7, RZ ;  /* 0x0000000705217824 */ /* 0x040fe200078e02ff */
[----:B------:R-:W-:Y:S01]  /*7ae0*/  ISETP.NE.U32.AND P1, PT, R156, RZ, PT ;  /* 0x000000ff9c00720c */ /* 0x000fe20003f25070 */
[C---:B------:R-:W-:Y:S01]  /*7af0*/  IMAD R35, R5.reuse, 0x9, RZ ;  /* 0x0000000905237824 */ /* 0x040fe200078e02ff */
[----:B------:R-:W-:Y:S01]  /*7b00*/  STL [R1+0x12c], R8 ;  /* 0x00012c0801007387 */ /* 0x000fe20000100800 */
[C---:B------:R-:W-:Y:S01]  /*7b10*/  IMAD R36, R5.reuse, 0xa, RZ ;  /* 0x0000000a05247824 */ /* 0x040fe200078e02ff */
[C---:B------:R-:W-:Y:S01]  /*7b20*/  SHF.L.U32 R205, R5.reuse, 0x6, RZ ;  /* 0x0000000605cd7819 */ /* 0x040fe200000006ff */
[C---:B------:R-:W-:Y:S01]  /*7b30*/  IMAD R37, R5.reuse, 0xb, RZ ;  /* 0x0000000b05257824 */ /* 0x040fe200078e02ff */
[----:B------:R0:W-:Y:S01]  /*7b40*/  STL [R1+0x164], R129 ;  /* 0x0001648101007387 */ /* 0x0001e20000100800 */
[C---:B------:R-:W-:Y:S01]  /*7b50*/  IMAD R38, R5.reuse, 0xc, RZ ;  /* 0x0000000c05267824 */ /* 0x040fe200078e02ff */
[C---:B------:R-:W-:Y:S01]  /*7b60*/  LOP3.LUT R198, R2.reuse, 0x20, RZ, 0x3c, !PT ;  /* 0x0000002002c67812 */ /* 0x040fe200078e3cff */
[C---:B------:R-:W-:Y:S01]  /*7b70*/  IMAD R39, R5.reuse, 0xd, RZ ;  /* 0x0000000d05277824 */ /* 0x040fe200078e02ff */
[----:B------:R1:W-:Y:S01]  /*7b80*/  STL [R1+0x160], R17 ;  /* 0x0001601101007387 */ /* 0x0003e20000100800 */
[C---:B------:R-:W-:Y:S01]  /*7b90*/  IMAD R64, R5.reuse, 0xe, RZ ;  /* 0x0000000e05407824 */ /* 0x040fe200078e02ff */
[----:B------:R-:W-:Y:S01]  /*7ba0*/  LOP3.LUT R198, R2, 0x60, RZ, 0x3c, !PT ;  /* 0x0000006002c67812 */ /* 0x000fe200078e3cff */
[C---:B------:R-:W-:Y:S01]  /*7bb0*/  IMAD R65, R5.reuse, 0xf, RZ ;  /* 0x0000000f05417824 */ /* 0x040fe200078e02ff */
[----:B------:R2:W-:Y:S01]  /*7bc0*/  STL [R1+0x15c], R19 ;  /* 0x00015c1301007387 */ /* 0x0005e20000100800 */
[C---:B------:R-:W-:Y:S01]  /*7bd0*/  IMAD R67, R5.reuse, 0x11, RZ ;  /* 0x0000001105437824 */ /* 0x040fe200078e02ff */
[----:B0-----:R-:W-:Y:S01]  /*7be0*/  MOV R129, c[0x0][0x1a4] ;  /* 0x0000690000817a02 */ /* 0x001fe20000000f00 */
[C---:B------:R-:W-:Y:S01]  /*7bf0*/  IMAD R130, R5.reuse, 0x12, RZ ;  /* 0x0000001205827824 */ /* 0x040fe200078e02ff */
[----:B------:R0:W-:Y:S01]  /*7c00*/  STL [R1+0x158], R18 ;  /* 0x0001581201007387 */ /* 0x0001e20000100800 */
[C---:B------:R-:W-:Y:S01]  /*7c10*/  IMAD R131, R5.reuse, 0x13, RZ ;  /* 0x0000001305837824 */ /* 0x040fe200078e02ff */
[----:B-1----:R-:W-:Y:S01]  /*7c20*/  IADD3 R17, R16, R21, RZ ;  /* 0x0000001510117210 */ /* 0x002fe20007ffe0ff */
[C---:B------:R-:W-:Y:S01]  /*7c30*/  IMAD.WIDE R20, R5.reuse, 0x2, R220 ;  /* 0x0000000205147825 */ /* 0x040fe200078e02dc */
[C---:B------:R-:W-:Y:S01]  /*7c40*/  LOP3.LUT R0, R222.reuse, 0x10, RZ, 0x3c, !PT ;  /* 0x00000010de007812 */ /* 0x040fe200078e3cff */
[----:B------:R-:W-:Y:S01]  /*7c50*/  CS2R R8, SRZ ;  /* 0x0000000000087805 */ /* 0x000fe2000001ff00 */
[----:B------:R-:W-:Y:S01]  /*7c60*/  LOP3.LUT R0, R222, 0x40, RZ, 0x3c, !PT ;  /* 0x00000040de007812 */ /* 0x000fe200078e3cff */
[C---:B--2---:R-:W-:Y:S01]  /*7c70*/  IMAD.IADD R19, R16.reuse, 0x1, R22 ;  /* 0x0000000110137824 */ /* 0x044fe200078e0216 */
[----:B------:R1:W-:Y:S01]  /*7c80*/  STL [R1+0x154], R17 ;  /* 0x0001541101007387 */ /* 0x0003e20000100800 */
[C---:B------:R-:W-:Y:S01]  /*7c90*/  IMAD R148, R5.reuse, 0x14, RZ ;  /* 0x0000001405947824 */ /* 0x040fe200078e02ff */
[----:B0-----:R-:W-:Y:S01]  /*7ca0*/  IADD3 R18, R16, R23, RZ ;  /* 0x0000001710127210 */ /* 0x001fe20007ffe0ff */
[----:B------:R-:W-:Y:S01]  /*7cb0*/  IMAD R149, R5, 0x15, RZ ;  /* 0x0000001505957824 */ /* 0x000fe200078e02ff */
[----:B------:R-:W-:Y:S01]  /*7cc0*/  STL [R1+0x150], R19 ;  /* 0x0001501301007387 */ /* 0x000fe20000100800 */
[----:B------:R-:W-:Y:S01]  /*7cd0*/  LOP3.LUT R16, R3, 0x40, RZ, 0x3c, !PT ;  /* 0x0000004003107812 */ /* 0x000fe200078e3cff */
[C---:B------:R-:W-:Y:S01]  /*7ce0*/  IMAD R150, R5.reuse, 0x16, RZ ;  /* 0x0000001605967824 */ /* 0x040fe200078e02ff */
[----:B------:R-:W-:Y:S01]  /*7cf0*/  LOP3.LUT R16, R128, 0x20, RZ, 0x3c, !PT ;  /* 0x0000002080107812 */ /* 0x000fe200078e3cff */
[----:B------:R0:W-:Y:S01]  /*7d00*/  STL [R1+0x14c], R18 ;  /* 0x00014c1201007387 */ /* 0x0001e20000100800 */
[----:B------:R-:W-:Y:S01]  /*7d10*/  IMAD R151, R5, 0x17, RZ ;  /* 0x0000001705977824 */ /* 0x000fe200078e02ff */
[----:B-1----:R-:W-:Y:S01]  /*7d20*/  LOP3.LUT R17, R3, 0x20, RZ, 0x3c, !PT ;  /* 0x0000002003117812 */ /* 0x002fe200078e3cff */
[C---:B------:R-:W-:Y:S01]  /*7d30*/  IMAD R156, R5.reuse, 0x18, RZ ;  /* 0x00000018059c7824 */ /* 0x040fe200078e02ff */
[----:B------:R-:W-:Y:S01]  /*7d40*/  LOP3.LUT R17, R224, 0x40, RZ, 0x3c, !PT ;  /* 0x00000040e0117812 */ /* 0x000fe200078e3cff */
[----:B------:R1:W-:Y:S01]  /*7d50*/  STL [R1+0x9a4], R16 ;  /* 0x0009a41001007387 */ /* 0x0003e20000100800 */
[----:B------:R-:W-:Y:S01]  /*7d60*/  LOP3.LUT R17, R128, 0x60, RZ, 0x3c, !PT ;  /* 0x0000006080117812 */ /* 0x000fe200078e3cff */
[C---:B------:R-:W-:Y:S01]  /*7d70*/  IMAD R157, R5.reuse, 0x19, RZ ;  /* 0x00000019059d7824 */ /* 0x040fe200078e02ff */
[----:B------:R-:W-:Y:S01]  /*7d80*/  LOP3.LUT R0, R222, 0x70, RZ, 0x3c, !PT ;  /* 0x00000070de007812 */ /* 0x000fe200078e3cff */
[----:B------:R-:W-:Y:S01]  /*7d90*/  IMAD R158, R5, 0x1a, RZ ;  /* 0x0000001a059e7824 */ /* 0x000fe200078e02ff */
[----:B0-----:R-:W-:Y:S01]  /*7da0*/  LOP3.LUT R18, R3, 0x60, RZ, 0x3c, !PT ;  /* 0x0000006003127812 */ /* 0x001fe200078e3cff */
[C---:B------:R-:W-:Y:S01]  /*7db0*/  IMAD R159, R5.reuse, 0x1b, RZ ;  /* 0x0000001b059f7824 */ /* 0x040fe200078e02ff */
[----:B------:R-:W-:Y:S01]  /*7dc0*/  LOP3.LUT R18, R128, 0x40, RZ, 0x3c, !PT ;  /* 0x0000004080127812 */ /* 0x000fe200078e3cff */
[C---:B------:R-:W-:Y:S01]  /*7dd0*/  IMAD R160, R5.reuse, 0x1c, RZ ;  /* 0x0000001c05a07824 */ /* 0x040fe200078e02ff */
[----:B------:R-:W-:Y:S01]  /*7de0*/  MOV R0, RZ ;  /* 0x000000ff00007202 */ /* 0x000fe20000000f00 */
[----:B------:R-:W-:Y:S01]  /*7df0*/  IMAD R161, R5, 0x1d, RZ ;  /* 0x0000001d05a17824 */ /* 0x000fe200078e02ff */
[----:B-1----:R-:W-:Y:S01]  /*7e00*/  LOP3.LUT R16, R223, 0x40, RZ, 0x3c, !PT ;  /* 0x00000040df107812 */ /* 0x002fe200078e3cff */
[----:B------:R0:W-:Y:S01]  /*7e10*/  STL [R1+0x9a0], R18 ;  /* 0x0009a01201007387 */ /* 0x0001e20000100800 */
[C---:B------:R-:W-:Y:S01]  /*7e20*/  IMAD R162, R5.reuse, 0x1e, RZ ;  /* 0x0000001e05a27824 */ /* 0x040fe200078e02ff */
[----:B------:R-:W-:Y:S01]  /*7e30*/  MOV R4, RZ ;  /* 0x000000ff00047202 */ /* 0x000fe20000000f00 */
[C---:B------:R-:W-:Y:S01]  /*7e40*/  IMAD R163, R5.reuse, 0x1f, RZ ;  /* 0x0000001f05a37824 */ /* 0x040fe200078e02ff */
[----:B------:R1:W-:Y:S01]  /*7e50*/  STL [R1+0x99c], R17 ;  /* 0x00099c1101007387 */ /* 0x0003e20000100800 */
[C---:B------:R-:W-:Y:S01]  /*7e60*/  IMAD.SHL.U32 R168, R5.reuse, 0x20, RZ ;  /* 0x0000002005a87824 */ /* 0x040fe200078e00ff */
[----:B------:R-:W-:Y:S01]  /*7e70*/  CS2R R10, SRZ ;  /* 0x00000000000a7805 */ /* 0x000fe2000001ff00 */
[C---:B------:R-:W-:Y:S01]  /*7e80*/  IMAD R169, R5.reuse, 0x21, RZ ;  /* 0x0000002105a97824 */ /* 0x040fe200078e02ff */
[----:B------:R2:W-:Y:S01]  /*7e90*/  STL.64 [R1+0x1198], R20 ;  /* 0x0011981401007387 */ /* 0x0005e20000100a00 */
[----:B------:R-:W-:-:S02]  /*7ea0*/  IMAD R170, R5, 0x22, RZ ;  /* 0x0000002205aa7824 */ /* 0x000fc400078e02ff */
[----:B0-----:R-:W-:-:S04]  /*7eb0*/  IMAD.WIDE R18, R5, 0x2, R6 ;  /* 0x0000000205127825 */ /* 0x001fc800078e0206 */
[C---:B-1----:R-:W-:Y:S01]  /*7ec0*/  IMAD.WIDE R16, R28.reuse, 0x2, R220 ;  /* 0x000000021c107825 */ /* 0x042fe200078e02dc */
[----:B------:R0:W-:Y:S03]  /*7ed0*/  STL.64 [R1+0x1190], R18 ;  /* 0x0011901201007387 */ /* 0x0001e60000100a00 */
[----:B------:R-:W-:Y:S01]  /*7ee0*/  IMAD R171, R5, 0x23, RZ ;  /* 0x0000002305ab7824 */ /* 0x000fe200078e02ff */
[----:B------:R1:W-:Y:S01]  /*7ef0*/  STL.64 [R1+0x1180], R16 ;  /* 0x0011801001007387 */ /* 0x0003e20000100a00 */
[----:B--2---:R-:W-:-:S04]  /*7f00*/  IMAD.WIDE R20, R28, 0x2, R6 ;  /* 0x000000021c147825 */ /* 0x004fc800078e0206 */
[C---:B------:R-:W-:Y:S01]  /*7f10*/  IMAD R172, R5.reuse, 0x24, RZ ;  /* 0x0000002405ac7824 */ /* 0x040fe200078e02ff */
[----:B------:R2:W-:Y:S01]  /*7f20*/  STL.64 [R1+0x1178], R20 ;  /* 0x0011781401007387 */ /* 0x0005e20000100a00 */
[----:B------:R-:W-:Y:S02]  /*7f30*/  IMAD R173, R5, 0x25, RZ ;  /* 0x0000002505ad7824 */ /* 0x000fe400078e02ff */
[----:B0-----:R-:W-:-:S04]  /*7f40*/  IMAD.WIDE R18, R29, 0x2, R220 ;  /* 0x000000021d127825 */ /* 0x001fc800078e02dc */
[----:B-1----:R-:W-:Y:S01]  /*7f50*/  IMAD.WIDE R16, R29, 0x2, R6 ;  /* 0x000000021d107825 */ /* 0x002fe200078e0206 */
        /* <DEDUP_REMOVED lines=190> */
[----:B------:R-:W-:Y:S01]  /*8b40*/  IMAD.MOV.U32 R198, RZ, RZ, c[0x0][0x1a4] ;  /* 0x00006900ffc67624 */ /* 0x000fe200078e00ff */
[----:B------:R1:W-:Y:S01]  /*8b50*/  STL.64 [R1+0xf70], R16 ;  /* 0x000f701001007387 */ /* 0x0003e20000100a00 */
[----:B--2---:R-:W-:-:S04]  /*8b60*/  IMAD.WIDE R20, R171, 0x2, R6 ;  /* 0x00000002ab147825 */ /* 0x004fc800078e0206 */
[----:B------:R-:W-:Y:S01]  /*8b70*/  IMAD R129, R129, 0x66, RZ ;  /* 0x0000006681817824 */ /* 0x000fe200078e02ff */
[----:B------:R2:W-:Y:S01]  /*8b80*/  STL.64 [R1+0xf68], R20 ;  /* 0x000f681401007387 */ /* 0x0005e20000100a00 */
[----:B------:R-:W-:Y:S02]  /*8b90*/  IMAD R198, R198, 0x67, RZ ;  /* 0x00000067c6c67824 */ /* 0x000fe400078e02ff */
[----:B0-----:R-:W-:-:S04]  /*8ba0*/  IMAD.WIDE R18, R172, 0x2, R220 ;  /* 0x00000002ac127825 */ /* 0x001fc800078e02dc */
[----:B-1----:R-:W-:Y:S01]  /*8bb0*/  IMAD.WIDE R16, R172, 0x2, R6 ;  /* 0x00000002ac107825 */ /* 0x002fe200078e0206 */
[----:B------:R0:W-:Y:S03]  /*8bc0*/  STL.64 [R1+0xf60], R18 ;  /* 0x000f601201007387 */ /* 0x0001e60000100a00 */
[C---:B--2---:R-:W-:Y:S01]  /*8bd0*/  IMAD.WIDE R20, R173.reuse, 0x2, R220 ;  /* 0x00000002ad147825 */ /* 0x044fe200078e02dc */
[----:B------:R1:W-:Y:S04]  /*8be0*/  STL.64 [R1+0xf58], R16 ;  /* 0x000f581001007387 */ /* 0x0003e80000100a00 */
[----:B------:R2:W-:Y:S01]  /*8bf0*/  STL.64 [R1+0xf50], R20 ;  /* 0x000f501401007387 */ /* 0x0005e20000100a00 */
[----:B0-----:R-:W-:-:S04]  /*8c00*/  IMAD.WIDE R18, R173, 0x2, R6 ;  /* 0x00000002ad127825 */ /* 0x001fc800078e0206 */
[C---:B-1----:R-:W-:Y:S01]  /*8c10*/  IMAD.WIDE R16, R174.reuse, 0x2, R220 ;  /* 0x00000002ae107825 */ /* 0x042fe200078e02dc */
[----:B------:R0:W-:Y:S03]  /*8c20*/  STL.64 [R1+0xf48], R18 ;  /* 0x000f481201007387 */ /* 0x0001e60000100a00 */
[----:B--2---:R-:W-:Y:S01]  /*8c30*/  IMAD.WIDE R20, R174, 0x2, R6 ;  /* 0x00000002ae147825 */ /* 0x004fe200078e0206 */
[----:B------:R1:W-:Y:S04]  /*8c40*/  STL.64 [R1+0xf40], R16 ;  /* 0x000f401001007387 */ /* 0x0003e80000100a00 */
[----:B------:R2:W-:Y:S01]  /*8c50*/  STL.64 [R1+0xf38], R20 ;  /* 0x000f381401007387 */ /* 0x0005e20000100a00 */
        /* <DEDUP_REMOVED lines=247> */
[--C-:B-1----:R-:W-:Y:S01]  /*9bd0*/  IMAD.WIDE R16, R252, 0x2, R220.reuse ;  /* 0x00000002fc107825 */ /* 0x102fe200078e02dc */
[----:B------:R0:W-:Y:S03]  /*9be0*/  STL.64 [R1+0xb58], R18 ;  /* 0x000b581201007387 */ /* 0x0001e60000100a00 */
[C---:B--2---:R-:W-:Y:S01]  /*9bf0*/  IMAD.WIDE R20, R129.reuse, 0x2, R220 ;  /* 0x0000000281147825 */ /* 0x044fe200078e02dc */
[----:B------:R1:W-:Y:S03]  /*9c00*/  STL.64 [R1+0xb50], R16 ;  /* 0x000b501001007387 */ /* 0x0003e60000100a00 */
[----:B0-----:R-:W-:Y:S01]  /*9c10*/  IMAD.WIDE R18, R129, 0x2, R6 ;  /* 0x0000000281127825 */ /* 0x001fe200078e0206 */
[----:B------:R-:W-:-:S03]  /*9c20*/  MOV R129, c[0x0][0x1a4] ;  /* 0x0000690000817a02 */ /* 0x000fc60000000f00 */
[----:B-1----:R-:W-:-:S04]  /*9c30*/  IMAD.WIDE R16, R252, 0x2, R6 ;  /* 0x00000002fc107825 */ /* 0x002fc800078e0206 */
[----:B------:R-:W-:Y:S01]  /*9c40*/  IMAD R129, R129, 0x68, RZ ;  /* 0x0000006881817824 */ /* 0x000fe200078e02ff */
[----:B------:R0:W-:Y:S03]  /*9c50*/  STL.64 [R1+0xb48], R16 ;  /* 0x000b481001007387 */ /* 0x0001e60000100a00 */
[--C-:B------:R-:W-:Y:S01]  /*9c60*/  IMAD.WIDE R22, R129, 0x2, R220.reuse ;  /* 0x0000000281167825 */ /* 0x100fe200078e02dc */
[----:B------:R1:W-:Y:S04]  /*9c70*/  STL.64 [R1+0xb40], R20 ;  /* 0x000b401401007387 */ /* 0x0003e80000100a00 */
[----:B------:R2:W-:Y:S01]  /*9c80*/  STL.64 [R1+0xb38], R18 ;  /* 0x000b381201007387 */ /* 0x0005e20000100a00 */
[----:B0-----:R-:W-:-:S04]  /*9c90*/  IMAD.WIDE R16, R198, 0x2, R220 ;  /* 0x00000002c6107825 */ /* 0x001fc800078e02dc */
[--C-:B-1----:R-:W-:Y:S01]  /*9ca0*/  IMAD.WIDE R20, R129, 0x2, R6.reuse ;  /* 0x0000000281147825 */ /* 0x102fe200078e0206 */
[----:B------:R0:W-:Y:S03]  /*9cb0*/  STL.64 [R1+0xb30], R16 ;  /* 0x000b301001007387 */ /* 0x0001e60000100a00 */
[----:B--2---:R-:W-:Y:S01]  /*9cc0*/  IMAD.WIDE R18, R198, 0x2, R6 ;  /* 0x00000002c6127825 */ /* 0x004fe200078e0206 */
[----:B------:R-:W-:-:S03]  /*9cd0*/  MOV R198, c[0x0][0x1a4] ;  /* 0x0000690000c67a02 */ /* 0x000fc60000000f00 */
[----:B------:R-:W-:Y:S01]  /*9ce0*/  IMAD.MOV.U32 R129, RZ, RZ, c[0x0][0x1a4] ;  /* 0x00006900ff817624 */ /* 0x000fe200078e00ff */
[----:B------:R1:W-:Y:S01]  /*9cf0*/  STL.64 [R1+0xb28], R18 ;  /* 0x000b281201007387 */ /* 0x0003e20000100a00 */
[----:B------:R-:W-:Y:S02]  /*9d00*/  IMAD R198, R198, 0x6b, RZ ;  /* 0x0000006bc6c67824 */ /* 0x000fe400078e02ff */
[----:B------:R-:W-:Y:S01]  /*9d10*/  IMAD R129, R129, 0x6a, RZ ;  /* 0x0000006a81817824 */ /* 0x000fe200078e02ff */
[----:B0-----:R-:W-:Y:S01]  /*9d20*/  MOV R17, c[0x0][0x1a4] ;  /* 0x0000690000117a02 */ /* 0x001fe20000000f00 */
[----:B------:R-:W-:Y:S04]  /*9d30*/  STL.64 [R1+0xb20], R22 ;  /* 0x000b201601007387 */ /* 0x000fe80000100a00 */
[----:B------:R-:W-:Y:S01]  /*9d40*/  IMAD R17, R17, 0x69, RZ ;  /* 0x0000006911117824 */ /* 0x000fe200078e02ff */
[----:B------:R0:W-:Y:S03]  /*9d50*/  STL.64 [R1+0xb18], R20 ;  /* 0x000b181401007387 */ /* 0x0001e60000100a00 */
[----:B-1----:R-:W-:-:S04]  /*9d60*/  IMAD.WIDE R18, R17, 0x2, R220 ;  /* 0x0000000211127825 */ /* 0x002fc800078e02dc */
[----:B------:R-:W-:Y:S01]  /*9d70*/  IMAD.WIDE R16, R17, 0x2, R6 ;  /* 0x0000000211107825 */ /* 0x000fe200078e0206 */
[----:B------:R1:W-:Y:S03]  /*9d80*/  STL.64 [R1+0xb10], R18 ;  /* 0x000b101201007387 */ /* 0x0003e60000100a00 */
[C---:B0-----:R-:W-:Y:S01]  /*9d90*/  IMAD.WIDE R20, R129.reuse, 0x2, R220 ;  /* 0x0000000281147825 */ /* 0x041fe200078e02dc */
[----:B------:R0:W-:Y:S04]  /*9da0*/  STL.64 [R1+0xb08], R16 ;  /* 0x000b081001007387 */ /* 0x0001e80000100a00 */
[----:B------:R2:W-:Y:S01]  /*9db0*/  STL.64 [R1+0xb00], R20 ;  /* 0x000b001401007387 */ /* 0x0005e20000100a00 */
[----:B-1----:R-:W-:Y:S01]  /*9dc0*/  IMAD.WIDE R18, R129, 0x2, R6 ;  /* 0x0000000281127825 */ /* 0x002fe200078e0206 */
[----:B------:R-:W-:-:S03]  /*9dd0*/  MOV R129, c[0x0][0x1a4] ;  /* 0x0000690000817a02 */ /* 0x000fc60000000f00 */
[--C-:B0-----:R-:W-:Y:S01]  /*9de0*/  IMAD.WIDE R16, R198, 0x2, R220.reuse ;  /* 0x00000002c6107825 */ /* 0x101fe200078e02dc */
[----:B------:R0:W-:Y:S03]  /*9df0*/  STL.64 [R1+0xaf8], R18 ;  /* 0x000af81201007387 */ /* 0x0001e60000100a00 */
[----:B------:R-:W-:Y:S01]  /*9e00*/  IMAD R129, R129, 0x6c, RZ ;  /* 0x0000006c81817824 */ /* 0x000fe200078e02ff */
[----:B------:R1:W-:Y:S03]  /*9e10*/  STL.64 [R1+0xaf0], R16 ;  /* 0x000af01001007387 */ /* 0x0003e60000100a00 */
[----:B------:R-:W-:-:S04]  /*9e20*/  IMAD.WIDE R22, R129, 0x2, R220 ;  /* 0x0000000281167825 */ /* 0x000fc800078e02dc */
[----:B--2---:R-:W-:Y:S01]  /*9e30*/  IMAD.WIDE R20, R129, 0x2, R6 ;  /* 0x0000000281147825 */ /* 0x004fe200078e0206 */
[----:B------:R-:W-:-:S03]  /*9e40*/  MOV R129, c[0x0][0x1a4] ;  /* 0x0000690000817a02 */ /* 0x000fc60000000f00 */
[----:B0-----:R-:W-:Y:S01]  /*9e50*/  IMAD.WIDE R18, R198, 0x2, R6 ;  /* 0x00000002c6127825 */ /* 0x001fe200078e0206 */
[----:B------:R-:W-:-:S03]  /*9e60*/  MOV R198, c[0x0][0x1a4] ;  /* 0x0000690000c67a02 */ /* 0x000fc60000000f00 */
[----:B-1----:R-:W-:Y:S01]  /*9e70*/  IMAD.MOV.U32 R17, RZ, RZ, c[0x0][0x1a4] ;  /* 0x00006900ff117624 */ /* 0x002fe200078e00ff */
[----:B------:R0:W-:Y:S01]  /*9e80*/  STL.64 [R1+0xae8], R18 ;  /* 0x000ae81201007387 */ /* 0x0001e20000100a00 */
[----:B------:R-:W-:Y:S02]  /*9e90*/  IMAD R129, R129, 0x6e, RZ ;  /* 0x0000006e81817824 */ /* 0x000fe400078e02ff */
[----:B------:R-:W-:Y:S01]  /*9ea0*/  IMAD R17, R17, 0x6d, RZ ;  /* 0x0000006d11117824 */ /* 0x000fe200078e02ff */
[----:B------:R-:W-:Y:S01]  /*9eb0*/  STL.64 [R1+0xae0], R22 ;  /* 0x000ae01601007387 */ /* 0x000fe20000100a00 */
[----:B------:R-:W-:-:S03]  /*9ec0*/  IMAD R198, R198, 0x6f, RZ ;  /* 0x0000006fc6c67824 */ /* 0x000fc600078e02ff */
[----:B------:R1:W-:Y:S01]  /*9ed0*/  STL.64 [R1+0xad8], R20 ;  /* 0x000ad81401007387 */ /* 0x0003e20000100a00 */
[----:B0-----:R-:W-:-:S04]  /*9ee0*/  IMAD.WIDE R18, R17, 0x2, R220 ;  /* 0x0000000211127825 */ /* 0x001fc800078e02dc */
[----:B------:R-:W-:Y:S01]  /*9ef0*/  IMAD.WIDE R16, R17, 0x2, R6 ;  /* 0x0000000211107825 */ /* 0x000fe200078e0206 */
[----:B------:R0:W-:Y:S03]  /*9f00*/  STL.64 [R1+0xad0], R18 ;  /* 0x000ad01201007387 */ /* 0x0001e60000100a00 */
[C---:B-1----:R-:W-:Y:S01]  /*9f10*/  IMAD.WIDE R20, R129.reuse, 0x2, R220 ;  /* 0x0000000281147825 */ /* 0x042fe200078e02dc */
[----:B------:R1:W-:Y:S04]  /*9f20*/  STL.64 [R1+0xac8], R16 ;  /* 0x000ac81001007387 */ /* 0x0003e80000100a00 */
[----:B------:R-:W-:Y:S01]  /*9f30*/  STL.64 [R1+0xac0], R20 ;  /* 0x000ac01401007387 */ /* 0x000fe20000100a00 */
[----:B0-----:R-:W-:-:S04]  /*9f40*/  IMAD.WIDE R18, R129, 0x2, R6 ;  /* 0x0000000281127825 */ /* 0x001fc800078e0206 */
[----:B-1----:R-:W-:Y:S01]  /*9f50*/  IMAD.WIDE R16, R198, 0x2, R220 ;  /* 0x00000002c6107825 */ /* 0x002fe200078e02dc */
[----:B------:R0:W-:Y:S03]  /*9f60*/  STL.64 [R1+0xab8], R18 ;  /* 0x000ab81201007387 */ /* 0x0001e60000100a00 */
[----:B------:R-:W-:Y:S01]  /*9f70*/  IMAD.MOV.U32 R129, RZ, RZ, c[0x0][0x1a4] ;  /* 0x00006900ff817624 */ /* 0x000fe200078e00ff */
[----:B------:R1:W-:Y:S03]  /*9f80*/  STL.64 [R1+0xab0], R16 ;  /* 0x000ab01001007387 */ /* 0x0003e60000100a00 */
[----:B------:R-:W-:-:S04]  /*9f90*/  IMAD R129, R129, 0x70, RZ ;  /* 0x0000007081817824 */ /* 0x000fc800078e02ff */
[----:B------:R-:W-:-:S04]  /*9fa0*/  IMAD.WIDE R22, R129, 0x2, R220 ;  /* 0x0000000281167825 */ /* 0x000fc800078e02dc */
[----:B0-----:R-:W-:Y:S01]  /*9fb0*/  IMAD.WIDE R18, R198, 0x2, R6 ;  /* 0x00000002c6127825 */ /* 0x001fe200078e0206 */
[----:B-1----:R-:W-:-:S03]  /*9fc0*/  MOV R17, c[0x0][0x1a4] ;  /* 0x0000690000117a02 */ /* 0x002fc60000000f00 */
[----:B------:R-:W-:Y:S01]  /*9fd0*/  IMAD.WIDE R20, R129, 0x2, R6 ;  /* 0x0000000281147825 */ /* 0x000fe200078e0206 */
[----:B------:R-:W-:Y:S01]  /*9fe0*/  MOV R129, c[0x0][0x1a4] ;  /* 0x0000690000817a02 */ /* 0x000fe20000000f00 */
[----:B------:R0:W-:Y:S02]  /*9ff0*/  STL.64 [R1+0xaa8], R18 ;  /* 0x000aa81201007387 */ /* 0x0001e40000100a00 */
[----:B------:R-:W-:Y:S02]  /*a000*/  IMAD R17, R17, 0x71, RZ ;  /* 0x0000007111117824 */ /* 0x000fe400078e02ff */
[----:B------:R-:W-:Y:S01]  /*a010*/  IMAD.MOV.U32 R198, RZ, RZ, c[0x0][0x1a4] ;  /* 0x00006900ffc67624 */ /* 0x000fe200078e00ff */
[----:B------:R-:W-:Y:S01]  /*a020*/  STL.64 [R1+0xaa0], R22 ;  /* 0x000aa01601007387 */ /* 0x000fe20000100a00 */
[----:B------:R-:W-:Y:S02]  /*a030*/  IMAD R129, R129, 0x72, RZ ;  /* 0x0000007281817824 */ /* 0x000fe400078e02ff */
[----:B------:R-:W-:Y:S01]  /*a040*/  IMAD R198, R198, 0x73, RZ ;  /* 0x00000073c6c67824 */ /* 0x000fe200078e02ff */
[----:B------:R1:W-:Y:S01]  /*a050*/  STL.64 [R1+0xa98], R20 ;  /* 0x000a981401007387 */ /* 0x0003e20000100a00 */
[----:B0-----:R-:W-:-:S04]  /*a060*/  IMAD.WIDE R18, R17, 0x2, R220 ;  /* 0x0000000211127825 */ /* 0x001fc800078e02dc */
[----:B------:R-:W-:Y:S01]  /*a070*/  IMAD.WIDE R16, R17, 0x2, R6 ;  /* 0x0000000211107825 */ /* 0x000fe200078e0206 */
[----:B------:R0:W-:Y:S03]  /*a080*/  STL.64 [R1+0xa90], R18 ;  /* 0x000a901201007387 */ /* 0x0001e60000100a00 */
[C---:B-1----:R-:W-:Y:S01]  /*a090*/  IMAD.WIDE R20, R129.reuse, 0x2, R220 ;  /* 0x0000000281147825 */ /* 0x042fe200078e02dc */
[----:B------:R1:W-:Y:S04]  /*a0a0*/  STL.64 [R1+0xa88], R16 ;  /* 0x000a881001007387 */ /* 0x0003e80000100a00 */
[----:B------:R2:W-:Y:S01]  /*a0b0*/  STL.64 [R1+0xa80], R20 ;  /* 0x000a801401007387 */ /* 0x0005e20000100a00 */
[----:B0-----:R-:W-:Y:S01]  /*a0c0*/  IMAD.WIDE R18, R129, 0x2, R6 ;  /* 0x0000000281127825 */ /* 0x001fe200078e0206 */
[----:B------:R-:W-:-:S03]  /*a0d0*/  MOV R129, c[0x0][0x1a4] ;  /* 0x0000690000817a02 */ /* 0x000fc60000000f00 */
[--C-:B-1----:R-:W-:Y:S01]  /*a0e0*/  IMAD.WIDE R16, R198, 0x2, R220.reuse ;  /* 0x00000002c6107825 */ /* 0x102fe200078e02dc */
[----:B------:R0:W-:Y:S03]  /*a0f0*/  STL.64 [R1+0xa78], R18 ;  /* 0x000a781201007387 */ /* 0x0001e60000100a00 */
[----:B------:R-:W-:Y:S01]  /*a100*/  IMAD R129, R129, 0x74, RZ ;  /* 0x0000007481817824 */ /* 0x000fe200078e02ff */
[----:B------:R1:W-:Y:S03]  /*a110*/  STL.64 [R1+0xa70], R16 ;  /* 0x000a701001007387 */ /* 0x0003e60000100a00 */
[----:B------:R-:W-:-:S04]  /*a120*/  IMAD.WIDE R22, R129, 0x2, R220 ;  /* 0x0000000281167825 */ /* 0x000fc800078e02dc */
[----:B--2---:R-:W-:-:S04]  /*a130*/  IMAD.WIDE R20, R129, 0x2, R6 ;  /* 0x0000000281147825 */ /* 0x004fc800078e0206 */
[----:B0-----:R-:W-:Y:S01]  /*a140*/  IMAD.WIDE R18, R198, 0x2, R6 ;  /* 0x00000002c6127825 */ /* 0x001fe200078e0206 */
[----:B-1----:R-:W-:Y:S02]  /*a150*/  MOV R17, c[0x0][0x1a4] ;  /* 0x0000690000117a02 */ /* 0x002fe40000000f00 */
[----:B------:R-:W-:Y:S01]  /*a160*/  MOV R198, c[0x0][0x1a4] ;  /* 0x0000690000c67a02 */ /* 0x000fe20000000f00 */
[----:B------:R-:W-:Y:S01]  /*a170*/  IMAD.MOV.U32 R129, RZ, RZ, c[0x0][0x1a4] ;  /* 0x00006900ff817624 */ /* 0x000fe200078e00ff */
        /* <DEDUP_REMOVED lines=43> */
[--C-:B0-----:R-:W-:Y:S01]  /*a430*/  IMAD.WIDE R18, R198, 0x2, R6.reuse ;  /* 0x00000002c6127825 */ /* 0x101fe200078e0206 */
[----:B-1----:R-:W-:Y:S02]  /*a440*/  MOV R17, c[0x0][0x1a4] ;  /* 0x0000690000117a02 */ /* 0x002fe40000000f00 */
[----:B------:R-:W-:Y:S01]  /*a450*/  MOV R198, c[0x0][0x1a4] ;  /* 0x0000690000c67a02 */ /* 0x000fe20000000f00 */
[----:B------:R-:W-:Y:S01]  /*a460*/  IMAD.WIDE R20, R129, 0x2, R6 ;  /* 0x0000000281147825 */ /* 0x000fe200078e0206 */
[----:B------:R0:W-:Y:S03]  /*a470*/  STL.64 [R1+0x9e8], R18 ;  /* 0x0009e81201007387 */ /* 0x0001e60000100a00 */
[----:B------:R-:W-:Y:S01]  /*a480*/  IMAD R17, R17, 0x7d, RZ ;  /* 0x0000007d11117824 */ /* 0x000fe200078e02ff */
[----:B------:R-:W-:Y:S01]  /*a490*/  STL.64 [R1+0x9e0], R22 ;  /* 0x0009e01601007387 */ /* 0x000fe20000100a00 */
[----:B------:R-:W-:-:S02]  /*a4a0*/  IMAD R198, R198, 0x7e, RZ ;  /* 0x0000007ec6c67824 */ /* 0x000fc400078e02ff */
[----:B------:R-:W-:Y:S01]  /*a4b0*/  IMAD.MOV.U32 R129, RZ, RZ, c[0x0][0x1a4] ;  /* 0x00006900ff817624 */ /* 0x000fe200078e00ff */
[----:B------:R1:W-:Y:S03]  /*a4c0*/  STL.64 [R1+0x9d8], R20 ;  /* 0x0009d81401007387 */ /* 0x0003e60000100a00 */
[----:B------:R-:W-:Y:S02]  /*a4d0*/  IMAD R129, R129, 0x7f, RZ ;  /* 0x0000007f81817824 */ /* 0x000fe400078e02ff */
[----:B0-----:R-:W-:-:S05]  /*a4e0*/  IMAD.WIDE R18, R17, 0x2, R220 ;  /* 0x0000000211127825 */ /* 0x001fca00078e02dc */
[----:B------:R0:W-:Y:S01]  /*a4f0*/  STL.64 [R1+0x9d0], R18 ;  /* 0x0009d01201007387 */ /* 0x0001e20000100a00 */
[----:B-1----:R-:W-:-:S04]  /*a500*/  IMAD.WIDE R20, R198, 0x2, R6 ;  /* 0x00000002c6147825 */ /* 0x002fc800078e0206 */
[----:B0-----:R-:W-:-:S04]  /*a510*/  IMAD.WIDE R18, R17, 0x2, R6 ;  /* 0x0000000211127825 */ /* 0x001fc800078e0206 */
[--C-:B------:R-:W-:Y:S01]  /*a520*/  IMAD.WIDE R16, R198, 0x2, R220.reuse ;  /* 0x00000002c6107825 */ /* 0x100fe200078e02dc */
[----:B------:R0:W-:Y:S04]  /*a530*/  STL.64 [R1+0x9c8], R18 ;  /* 0x0009c81201007387 */ /* 0x0001e80000100a00 */
[----:B------:R1:W-:Y:S04]  /*a540*/  STL.64 [R1+0x9c0], R16 ;  /* 0x0009c01001007387 */ /* 0x0003e80000100a00 */
[----:B------:R2:W-:Y:S01]  /*a550*/  STL.64 [R1+0x9b8], R20 ;  /* 0x0009b81401007387 */ /* 0x0005e20000100a00 */
[----:B0-----:R-:W-:-:S04]  /*a560*/  IMAD.WIDE R18, R129, 0x2, R220 ;  /* 0x0000000281127825 */ /* 0x001fc800078e02dc */
[----:B-1----:R-:W-:Y:S01]  /*a570*/  IMAD.WIDE R16, R129, 0x2, R6 ;  /* 0x0000000281107825 */ /* 0x002fe200078e0206 */
[----:B------:R2:W-:Y:S04]  /*a580*/  STL.64 [R1+0x9b0], R18 ;  /* 0x0009b01201007387 */ /* 0x0005e80000100a00 */
[----:B------:R2:W-:Y:S02]  /*a590*/  STL.64 [R1+0x9a8], R16 ;  /* 0x0009a81001007387 */ /* 0x0005e40000100a00 */
.L_x_19:
[----:B--2---:R-:W2:Y:S04]  /*a5a0*/  LDL.64 R20, [R1+0x1198] ;  /* 0x0011980001147983 */ /* 0x004ea80000100a00 */
[----:B------:R-:W3:Y:S04]  /*a5b0*/  LDL.64 R18, [R1+0x1190] ;  /* 0x0011900001127983 */ /* 0x000ee80000100a00 */
[----:B------:R-:W4:Y:S04]  /*a5c0*/  LDL.64 R16, [R1+0x1180] ;  /* 0x0011800001107983 */ /* 0x000f280000100a00 */
[----:B------:R-:W4:Y:S04]  /*a5d0*/  LDL.64 R64, [R1+0x1178] ;  /* 0x0011780001407983 */ /* 0x000f280000100a00 */
[----:B------:R-:W4:Y:S04]  /*a5e0*/  LDL.64 R38, [R1+0x1170] ;  /* 0x0011700001267983 */ /* 0x000f280000100a00 */
[----:B------:R-:W4:Y:S04]  /*a5f0*/  LDL.64 R36, [R1+0x1168] ;  /* 0x0011680001247983 */ /* 0x000f280000100a00 */
[----:B------:R-:W4:Y:S04]  /*a600*/  LDL.64 R34, [R1+0x1160] ;  /* 0x0011600001227983 */ /* 0x000f280000100a00 */
[----:B------:R-:W4:Y:S01]  /*a610*/  LDL.64 R32, [R1+0x1158] ;  /* 0x0011580001207983 */ /* 0x000f220000100a00 */
[----:B-----5:R-:W-:-:S03]  /*a620*/  IMAD.WIDE R28, R0, 0x2, R220 ;  /* 0x00000002001c7825 */ /* 0x020fc600078e02dc */
[----:B------:R-:W-:Y:S01]  /*a630*/  STL [R1+0x13b4], R3 ;  /* 0x0013b40301007387 */ /* 0x000fe20000100800 */
[----:B------:R-:W-:-:S03]  /*a640*/  IMAD.WIDE R22, R0, 0x2, R6 ;  /* 0x0000000200167825 */ /* 0x000fc600078e0206 */
[----:B------:R-:W-:Y:S04]  /*a650*/  STL [R1+0x13b0], R224 ;  /* 0x0013b0e001007387 */ /* 0x000fe80000100800 */
[----:B------:R-:W-:Y:S04]  /*a660*/  STL [R1+0x13ac], R228 ;  /* 0x0013ace401007387 */ /* 0x000fe80000100800 */
[----:B------:R-:W-:Y:S04]  /*a670*/  STL [R1+0x13a8], R223 ;  /* 0x0013a8df01007387 */ /* 0x000fe80000100800 */
[----:B------:R-:W-:Y:S04]  /*a680*/  STL [R1+0x13a4], R215 ;  /* 0x0013a4d701007387 */ /* 0x000fe80000100800 */
[----:B------:R-:W-:Y:S04]  /*a690*/  STL [R1+0x13a0], R214 ;  /* 0x0013a0d601007387 */ /* 0x000fe80000100800 */
[----:B------:R-:W-:Y:S04]  /*a6a0*/  STL [R1+0x139c], R213 ;  /* 0x00139cd501007387 */ /* 0x000fe80000100800 */
[----:B------:R-:W-:Y:S04]  /*a6b0*/  STL [R1+0x1398], R212 ;  /* 0x001398d401007387 */ /* 0x000fe80000100800 */
[----:B------:R0:W-:Y:S04]  /*a6c0*/  STL [R1+0x1394], R183 ;  /* 0x001394b701007387 */ /* 0x0001e80000100800 */
[----:B------:R1:W-:Y:S04]  /*a6d0*/  STL [R1+0x1390], R182 ;  /* 0x001390b601007387 */ /* 0x0003e80000100800 */
[----:B------:R-:W-:Y:S04]  /*a6e0*/  STL [R1+0x138c], R181 ;  /* 0x00138cb501007387 */ /* 0x000fe80000100800 */
        /* <DEDUP_REMOVED lines=55> */
[----:B------:R-:W-:Y:S01]  /*aa60*/  STL [R1+0x12ac], R97 ;  /* 0x0012ac6101007387 */ /* 0x000fe20000100800 */
[----:B--2---:R-:W-:-:S03]  /*aa70*/  IMAD.WIDE R20, R0, 0x2, R20 ;  /* 0x0000000200147825 */ /* 0x004fc600078e0214 */
[----:B------:R-:W-:Y:S01]  /*aa80*/  STL [R1+0x12a8], R96 ;  /* 0x0012a86001007387 */ /* 0x000fe20000100800 */
[----:B---3--:R-:W-:-:S03]  /*aa90*/  IMAD.WIDE R18, R0, 0x2, R18 ;  /* 0x0000000200127825 */ /* 0x008fc600078e0212 */
[----:B0-----:R0:W2:Y:S01]  /*aaa0*/  LDG.E.U16 R183, [R20.64] ;  /* 0x0000000614b77981 */ /* 0x0010a2000c1e1500 */
[----:B----4-:R-:W-:-:S03]  /*aab0*/  IMAD.WIDE R16, R0, 0x2, R16 ;  /* 0x0000000200107825 */ /* 0x010fc600078e0210 */
[----:B-1----:R-:W3:Y:S04]  /*aac0*/  LDG.E.U16 R182, [R18.64] ;  /* 0x0000000612b67981 */ /* 0x002ee8000c1e1500 */
[----:B------:R-:W2:Y:S04]  /*aad0*/  LDG.E.U16 R141, [R16.64] ;  /* 0x00000006108d7981 */ /* 0x000ea8000c1e1500 */
        /* <DEDUP_REMOVED lines=60> */
[----:B0-----:R-:W-:-:S03]  /*aea0*/  IMAD.WIDE R20, R0, 0x2, R36 ;  /* 0x0000000200147825 */ /* 0x001fc600078e0224 */
[----:B------:R-:W-:Y:S04]  /*aeb0*/  STL [R1+0x11b4], R11 ;  /* 0x0011b40b01007387 */ /* 0x000fe80000100800 */
[----:B-1----:R0:W4:Y:S04]  /*aec0*/  LDG.E.U16 R41, [R28.64] ;  /* 0x000000061c297981 */ /* 0x002128000c1e1500 */
[----:B------:R-:W-:Y:S04]  /*aed0*/  STL [R1+0x11b0], R10 ;  /* 0x0011b00a01007387 */ /* 0x000fe80000100800 */
[----:B------:R1:W4:Y:S01]  /*aee0*/  LDG.E.U16 R40, [R22.64] ;  /* 0x0000000616287981 */ /* 0x000322000c1e1500 */
[----:B0-----:R-:W-:-:S03]  /*aef0*/  IMAD.WIDE R28, R0, 0x2, R64 ;  /* 0x00000002001c7825 */ /* 0x001fc600078e0240 */
[----:B------:R-:W-:Y:S04]  /*af00*/  STL [R1+0x11ac], R9 ;  /* 0x0011ac0901007387 */ /* 0x000fe80000100800 */
[----:B------:R-:W-:Y:S01]  /*af10*/  STL [R1+0x11a8], R8 ;  /* 0x0011a80801007387 */ /* 0x000fe20000100800 */
[----:B-1----:R-:W-:-:S03]  /*af20*/  IMAD.WIDE R22, R0, 0x2, R38 ;  /* 0x0000000200167825 */ /* 0x002fc600078e0226 */
[----:B------:R0:W-:Y:S04]  /*af30*/  STL [R1+0x11a4], R4 ;  /* 0x0011a40401007387 */ /* 0x0001e80000100800 */
[----:B------:R1:W-:Y:S04]  /*af40*/  STL [R1+0x11a0], R2 ;  /* 0x0011a00201007387 */ /* 0x0003e80000100800 */
[----:B------:R-:W-:Y:S04]  /*af50*/  STL [R1+0x13bc], R220 ;  /* 0x0013bcdc01007387 */ /* 0x000fe80000100800 */
[----:B------:R-:W4:Y:S04]  /*af60*/  LDG.E.U16 R140, [R28.64] ;  /* 0x000000061c8c7981 */ /* 0x000f28000c1e1500 */
[----:B------:R-:W-:Y:S04]  /*af70*/  STL [R1+0x13b8], R221 ;  /* 0x0013b8dd01007387 */ /* 0x000fe80000100800 */
[----:B------:R-:W4:Y:S04]  /*af80*/  LDG.E.U16 R119, [R22.64] ;  /* 0x0000000616777981 */ /* 0x000f28000c1e1500 */
[----:B------:R-:W-:Y:S04]  /*af90*/  STL [R1+0x13c4], R6 ;  /* 0x0013c40601007387 */ /* 0x000fe80000100800 */
[----:B------:R-:W4:Y:S04]  /*afa0*/  LDG.E.U16 R118, [R20.64] ;  /* 0x0000000614767981 */ /* 0x000f28000c1e1500 */
[----:B------:R1:W-:Y:S04]  /*afb0*/  STL [R1+0x13c0], R7 ;  /* 0x0013c00701007387 */ /* 0x0003e80000100800 */
[----:B0-----:R-:W4:Y:S04]  /*afc0*/  LDL.64 R4, [R1+0x1150] ;  /* 0x0011500001047983 */ /* 0x001f280000100a00 */
[----:B------:R-:W4:Y:S04]  /*afd0*/  LDL.64 R30, [R1+0x1148] ;  /* 0x00114800011e7983 */ /* 0x000f280000100a00 */
[----:B------:R-:W4:Y:S04]  /*afe0*/  LDL.64 R26, [R1+0x1140] ;  /* 0x00114000011a7983 */ /* 0x000f280000100a00 */
[----:B------:R-:W4:Y:S04]  /*aff0*/  LDL.64 R14, [R1+0x1138] ;  /* 0x00113800010e7983 */ /* 0x000f280000100a00 */
[----:B------:R-:W4:Y:S04]  /*b000*/  LDL.64 R12, [R1+0x1130] ;  /* 0x00113000010c7983 */ /* 0x000f280000100a00 */
[----:B--2---:R-:W-:Y:S04]  /*b010*/  STL [R1+0x13c8], R183 ;  /* 0x0013c8b701007387 */ /* 0x004fe80000100800 */
[----:B---3--:R-:W-:Y:S04]  /*b020*/  STL [R1+0x13cc], R182 ;  /* 0x0013ccb601007387 */ /* 0x008fe80000100800 */
[----:B------:R-:W-:Y:S04]  /*b030*/  STL [R1+0x13d0], R141 ;  /* 0x0013d08d01007387 */ /* 0x000fe80000100800 */
[----:B------:R-:W2:Y:S04]  /*b040*/  LDL.64 R10, [R1+0x1128] ;  /* 0x00112800010a7983 */ /* 0x000ea80000100a00 */
[----:B------:R-:W4:Y:S04]  /*b050*/  LDL.64 R8, [R1+0x1118] ;  /* 0x0011180001087983 */ /* 0x000f280000100a00 */
[----:B-1----:R-:W4:Y:S01]  /*b060*/  LDL.64 R2, [R1+0x1110] ;  /* 0x0011100001027983 */ /* 0x002f220000100a00 */
[----:B------:R-:W-:-:S03]  /*b070*/  IMAD.WIDE R16, R0, 0x2, R32 ;  /* 0x0000000200107825 */ /* 0x000fc600078e0220 */
[----:B------:R-:W4:Y:S04]  /*b080*/  LDL.64 R6, [R1+0x1120] ;  /* 0x0011200001067983 */ /* 0x000f280000100a00 */
[----:B------:R-:W4:Y:S04]  /*b090*/  LDL.64 R32, [R1+0x1108] ;  /* 0x0011080001207983 */ /* 0x000f280000100a00 */
[----:B------:R-:W4:Y:S01]  /*b0a0*/  LDL.64 R24, [R1+0x1100] ;  /* 0x0011000001187983 */ /* 0x000f220000100a00 */
[----:B------:R-:W-:-:S03]  /*b0b0*/  IMAD.WIDE R18, R0, 0x2, R34 ;  /* 0x0000000200127825 */ /* 0x000fc600078e0222 */
[----:B------:R0:W4:Y:S04]  /*b0c0*/  LDG.E.U16 R100, [R16.64] ;  /* 0x0000000610647981 */ /* 0x000128000c1e1500 */
[----:B------:R1:W4:Y:S04]  /*b0d0*/  LDG.E.U16 R101, [R18.64] ;  /* 0x0000000612657981 */ /* 0x000328000c1e1500 */
[----:B----4-:R-:W-:Y:S04]  /*b0e0*/  STL [R1+0x13d4], R140 ;  /* 0x0013d48c01007387 */ /* 0x010fe80000100800 */
[----:B------:R4:W-:Y:S04]  /*b0f0*/  STL [R1+0x13d8], R119 ;  /* 0x0013d87701007387 */ /* 0x0009e80000100800 */
[----:B------:R-:W-:Y:S04]  /*b100*/  STL [R1+0x13dc], R118 ;  /* 0x0013dc7601007387 */ /* 0x000fe80000100800 */
[----:B------:R0:W-:Y:S01]  /*b110*/  STL [R1+0x88], R41 ;  /* 0x0000882901007387 */ /* 0x0001e20000100800 */
[----:B------:R-:W-:-:S03]  /*b120*/  IMAD.WIDE R28, R0, 0x2, R4 ;  /* 0x00000002001c7825 */ /* 0x000fc600078e0204 */
[----:B------:R0:W-:Y:S04]  /*b130*/  STL [R1+0x84], R40 ;  /* 0x0000842801007387 */ /* 0x0001e80000100800 */
[----:B------:R-:W3:Y:S01]  /*b140*/  LDL.64 R4, [R1+0x10f8] ;  /* 0x0010f80001047983 */ /* 0x000ee20000100a00 */
[----:B------:R-:W-:-:S03]  /*b150*/  IMAD.WIDE R22, R0, 0x2, R30 ;  /* 0x0000000200167825 */ /* 0x000fc600078e021e */
[----:B------:R-:W3:Y:S01]  /*b160*/  LDL.64 R30, [R1+0x10f0] ;  /* 0x0010f000011e7983 */ /* 0x000ee20000100a00 */
[----:B------:R-:W-:-:S03]  /*b170*/  IMAD.WIDE R20, R0, 0x2, R26 ;  /* 0x0000000200147825 */ /* 0x000fc600078e021a */
[----:B------:R-:W3:Y:S01]  /*b180*/  LDL.64 R26, [R1+0x10e8] ;  /* 0x0010e800011a7983 */ /* 0x000ee20000100a00 */
[----:B-1----:R-:W-:-:S03]  /*b190*/  IMAD.WIDE R18, R0, 0x2, R14 ;  /* 0x0000000200127825 */ /* 0x002fc600078e020e */
[----:B------:R-:W3:Y:S04]  /*b1a0*/  LDL.64 R14, [R1+0x10e0] ;  /* 0x0010e000010e7983 */ /* 0x000ee80000100a00 */
[----:B------:R2:W3:Y:S04]  /*b1b0*/  LDG.E.U16 R83, [R28.64] ;  /* 0x000000061c537981 */ /* 0x0004e8000c1e1500 */
[----:B------:R4:W3:Y:S04]  /*b1c0*/  LDG.E.U16 R61, [R20.64] ;  /* 0x00000006143d7981 */ /* 0x0008e8000c1e1500 */
[----:B------:R1:W3:Y:S01]  /*b1d0*/  LDG.E.U16 R60, [R18.64] ;  /* 0x00000006123c7981 */ /* 0x0002e2000c1e1500 */
[----:B--2---:R-:W-:-:S03]  /*b1e0*/  IMAD.WIDE R28, R0, 0x2, R10 ;  /* 0x00000002001c7825 */ /* 0x004fc600078e020a */
[----:B------:R2:W3:Y:S04]  /*b1f0*/  LDG.E.U16 R82, [R22.64] ;  /* 0x0000000616527981 */ /* 0x0004e8000c1e1500 */
[----:B------:R-:W3:Y:S01]  /*b200*/  LDL.64 R10, [R1+0x10d0] ;  /* 0x0010d000010a7983 */ /* 0x000ee20000100a00 */
[----:B----4-:R-:W-:-:S03]  /*b210*/  IMAD.WIDE R20, R0, 0x2, R8 ;  /* 0x0000000200147825 */ /* 0x010fc600078e0208 */
[----:B------:R-:W4:Y:S01]  /*b220*/  LDL.64 R8, [R1+0x10c0] ;  /* 0x0010c00001087983 */ /* 0x000f220000100a00 */
[----:B-1----:R-:W-:-:S03]  /*b230*/  IMAD.WIDE R18, R0, 0x2, R2 ;  /* 0x0000000200127825 */ /* 0x002fc600078e0202 */
[----:B------:R-:W4:Y:S01]  /*b240*/  LDL.64 R2, [R1+0x10b8] ;  /* 0x0010b80001027983 */ /* 0x000f220000100a00 */
[----:B0-----:R-:W-:-:S03]  /*b250*/  IMAD.WIDE R16, R0, 0x2, R12 ;  /* 0x0000000200107825 */ /* 0x001fc600078e020c */
[----:B------:R-:W4:Y:S01]  /*b260*/  LDL.64 R12, [R1+0x10d8] ;  /* 0x0010d800010c7983 */ /* 0x000f220000100a00 */
[----:B--2---:R-:W-:-:S03]  /*b270*/  IMAD.WIDE R22, R0, 0x2, R6 ;  /* 0x0000000200167825 */ /* 0x004fc600078e0206 */
[----:B------:R-:W2:Y:S04]  /*b280*/  LDL.64 R6, [R1+0x10c8] ;  /* 0x0010c80001067983 */ /* 0x000ea80000100a00 */
[----:B------:R3:W2:Y:S04]  /*b290*/  LDG.E.U16 R119, [R22.64] ;  /* 0x0000000616777981 */ /* 0x0006a8000c1e1500 */
[----:B------:R0:W2:Y:S04]  /*b2a0*/  LDG.E.U16 R42, [R28.64] ;  /* 0x000000061c2a7981 */ /* 0x0000a8000c1e1500 */
[----:B------:R1:W2:Y:S04]  /*b2b0*/  LDG.E.U16 R140, [R20.64] ;  /* 0x00000006148c7981 */ /* 0x0002a8000c1e1500 */
[----:B------:R1:W2:Y:S01]  /*b2c0*/  LDG.E.U16 R43, [R16.64] ;  /* 0x00000006102b7981 */ /* 0x0002a2000c1e1500 */
[----:B0-----:R-:W-:-:S03]  /*b2d0*/  IMAD.WIDE R28, R0, 0x2, R24 ;  /* 0x00000002001c7825 */ /* 0x001fc600078e0218 */
[----:B------:R-:W2:Y:S04]  /*b2e0*/  LDL.64 R24, [R1+0x10a8] ;  /* 0x0010a80001187983 */ /* 0x000ea80000100a00 */
[----:B------:R0:W2:Y:S01]  /*b2f0*/  LDG.E.U16 R181, [R18.64] ;  /* 0x0000000612b57981 */ /* 0x0000a2000c1e1500 */
[----:B-1----:R-:W-:-:S03]  /*b300*/  IMAD.WIDE R16, R0, 0x2, R32 ;  /* 0x0000000200107825 */ /* 0x002fc600078e0220 */
[----:B------:R-:W2:Y:S04]  /*b310*/  LDL.64 R32, [R1+0x10b0] ;  /* 0x0010b00001207983 */ /* 0x000ea80000100a00 */
[----:B------:R1:W2:Y:S04]  /*b320*/  LDG.E.U16 R180, [R16.64] ;  /* 0x0000000610b47981 */ /* 0x0002a8000c1e1500 */
[----:B------:R0:W2:Y:S04]  /*b330*/  LDG.E.U16 R139, [R28.64] ;  /* 0x000000061c8b7981 */ /* 0x0000a8000c1e1500 */
[----:B------:R-:W2:Y:S04]  /*b340*/  LDL.64 R34, [R1+0xfe8] ;  /* 0x000fe80001227983 */ /* 0x000ea80000100a00 */
        /* <DEDUP_REMOVED lines=23> */
[----:B------:R-:W2:Y:S01]  /*b4c0*/  LDL.64 R172, [R1+0xae8] ;  /* 0x000ae80001ac7983 */ /* 0x000ea20000100a00 */
[----:B---3--:R-:W-:-:S03]  /*b4d0*/  IMAD.WIDE R22, R0, 0x2, R4 ;  /* 0x0000000200167825 */ /* 0x008fc600078e0204 */
[----:B------:R-:W3:Y:S01]  /*b4e0*/  LDL.64 R4, [R1+0x10a0] ;  /* 0x0010a00001047983 */ /* 0x000ee20000100a00 */
[----:B------:R-:W-:-:S03]  /*b4f0*/  IMAD.WIDE R20, R0, 0x2, R30 ;  /* 0x0000000200147825 */ /* 0x000fc600078e021e */
[----:B------:R-:W3:Y:S01]  /*b500*/  LDL.64 R30, [R1+0x1098] ;  /* 0x00109800011e7983 */ /* 0x000ee20000100a00 */
[----:B0-----:R-:W-:-:S03]  /*b510*/  IMAD.WIDE R18, R0, 0x2, R26 ;  /* 0x0000000200127825 */ /* 0x001fc600078e021a */
[----:B------:R-:W3:Y:S01]  /*b520*/  LDL.64 R26, [R1+0x1090] ;  /* 0x00109000011a7983 */ /* 0x000ee20000100a00 */
[----:B-1----:R-:W-:-:S03]  /*b530*/  IMAD.WIDE R16, R0, 0x2, R14 ;  /* 0x0000000200107825 */ /* 0x002fc600078e020e */
[----:B------:R-:W3:Y:S04]  /*b540*/  LDL.64 R14, [R1+0x1088] ;  /* 0x00108800010e7983 */ /* 0x000ee80000100a00 */
[----:B------:R0:W3:Y:S04]  /*b550*/  LDG.E.U16 R138, [R22.64] ;  /* 0x00000006168a7981 */ /* 0x0000e8000c1e1500 */
[----:B------:R4:W3:Y:S04]  /*b560*/  LDG.E.U16 R116, [R18.64] ;  /* 0x0000000612747981 */ /* 0x0008e8000c1e1500 */
[----:B------:R1:W3:Y:S04]  /*b570*/  LDG.E.U16 R99, [R16.64] ;  /* 0x0000000610637981 */ /* 0x0002e8000c1e1500 */
[----:B------:R2:W3:Y:S01]  /*b580*/  LDG.E.U16 R117, [R20.64] ;  /* 0x0000000614757981 */ /* 0x0004e2000c1e1500 */
[----:B0-----:R-:W-:-:S03]  /*b590*/  IMAD.WIDE R22, R0, 0x2, R10 ;  /* 0x0000000200167825 */ /* 0x001fc600078e020a */
[----:B------:R-:W3:Y:S01]  /*b5a0*/  LDL.64 R10, [R1+0x1078] ;  /* 0x00107800010a7983 */ /* 0x000ee20000100a00 */
[----:B----4-:R-:W-:-:S03]  /*b5b0*/  IMAD.WIDE R18, R0, 0x2, R8 ;  /* 0x0000000200127825 */ /* 0x010fc600078e0208 */
[----:B------:R-:W4:Y:S01]  /*b5c0*/  LDL.64 R8, [R1+0x1068] ;  /* 0x0010680001087983 */ /* 0x000f220000100a00 */
[----:B-1----:R-:W-:-:S03]  /*b5d0*/  IMAD.WIDE R16, R0, 0x2, R2 ;  /* 0x0000000200107825 */ /* 0x002fc600078e0202 */
[----:B------:R-:W4:Y:S01]  /*b5e0*/  LDL.64 R2, [R1+0x1060] ;  /* 0x0010600001027983 */ /* 0x000f220000100a00 */
[----:B------:R-:W-:-:S03]  /*b5f0*/  IMAD.WIDE R28, R0, 0x2, R12 ;  /* 0x00000002001c7825 */ /* 0x000fc600078e020c */
        /* <DEDUP_REMOVED lines=13> */
[----:B------:R0:W2:Y:S01]  /*b6d0*/  LDG.E.U16 R40, [R22.64] ;  /* 0x0000000616287981 */ /* 0x0000a2000c1e1500 */
[----:B---3--:R-:W-:-:S03]  /*b6e0*/  IMAD.WIDE R20, R0, 0x2, R4 ;  /* 0x0000000200147825 */ /* 0x008fc600078e0204 */
[----:B------:R-:W3:Y:S01]  /*b6f0*/  LDL.64 R4, [R1+0x1048] ;  /* 0x0010480001047983 */ /* 0x000ee20000100a00 */
[----:B------:R-:W-:-:S03]  /*b700*/  IMAD.WIDE R18, R0, 0x2, R30 ;  /* 0x0000000200127825 */ /* 0x000fc600078e021e */
[----:B------:R-:W3:Y:S01]  /*b710*/  LDL.64 R30, [R1+0x1040] ;  /* 0x00104000011e7983 */ /* 0x000ee20000100a00 */
[----:B0-----:R-:W-:-:S03]  /*b720*/  IMAD.WIDE R16, R0, 0x2, R26 ;  /* 0x0000000200107825 */ /* 0x001fc600078e021a */
[----:B------:R-:W3:Y:S01]  /*b730*/  LDL.64 R26, [R1+0x1038] ;  /* 0x00103800011a7983 */ /* 0x000ee20000100a00 */
[----:B-1----:R-:W-:-:S03]  /*b740*/  IMAD.WIDE R28, R0, 0x2, R14 ;  /* 0x00000002001c7825 */ /* 0x002fc600078e020e */
[----:B------:R0:W3:Y:S04]  /*b750*/  LDG.E.U16 R141, [R20.64] ;  /* 0x00000006148d7981 */ /* 0x0000e8000c1e1500 */
[----:B------:R-:W3:Y:S04]  /*b760*/  LDL.64 R14, [R1+0x1030] ;  /* 0x00103000010e7983 */ /* 0x000ee80000100a00 */
        /* <DEDUP_REMOVED lines=29> */
[----:B------:R0:W3:Y:S04]  /*b940*/  LDG.E.U16 R78, [R18.64] ;  /* 0x00000006124e7981 */ /* 0x0000e8000c1e1500 */
[----:B------:R4:W3:Y:S01]  /*b950*/  LDG.E.U16 R56, [R28.64] ;  /* 0x000000061c387981 */ /* 0x0008e2000c1e1500 */
[----:B-1----:R-:W-:-:S03]  /*b960*/  IMAD.WIDE R22, R0, 0x2, R14 ;  /* 0x0000000200167825 */ /* 0x002fc600078e020e */
[----:B------:R-:W3:Y:S04]  /*b970*/  LDL.64 R14, [R1+0xfd8] ;  /* 0x000fd800010e7983 */ /* 0x000ee80000100a00 */
[----:B------:R1:W3:Y:S04]  /*b980*/  LDG.E.U16 R27, [R22.64] ;  /* 0x00000006161b7981 */ /* 0x0002e8000c1e1500 */
[----:B------:R2:W3:Y:S01]  /*b990*/  LDG.E.U16 R57, [R16.64] ;  /* 0x0000000610397981 */ /* 0x0004e2000c1e1500 */
[----:B0-----:R-:W-:-:S03]  /*b9a0*/  IMAD.WIDE R18, R0, 0x2, R10 ;  /* 0x0000000200127825 */ /* 0x001fc600078e020a */
[----:B------:R-:W3:Y:S01]  /*b9b0*/  LDL.64 R10, [R1+0xfc8] ;  /* 0x000fc800010a7983 */ /* 0x000ee20000100a00 */
[----:B----4-:R-:W-:-:S03]  /*b9c0*/  IMAD.WIDE R28, R0, 0x2, R8 ;  /* 0x00000002001c7825 */ /* 0x010fc600078e0208 */
[----:B------:R-:W4:Y:S01]  /*b9d0*/  LDL.64 R8, [R1+0xfb8] ;  /* 0x000fb80001087983 */ /* 0x000f220000100a00 */
[----:B-1----:R-:W-:-:S03]  /*b9e0*/  IMAD.WIDE R22, R0, 0x2, R2 ;  /* 0x0000000200167825 */ /* 0x002fc600078e0202 */
[----:B------:R-:W4:Y:S04]  /*b9f0*/  LDL.64 R2, [R1+0xfb0] ;  /* 0x000fb00001027983 */ /* 0x000f280000100a00 */
[----:B------:R0:W4:Y:S01]  /*ba00*/  LDG.E.U16 R165, [R28.64] ;  /* 0x000000061ca57981 */ /* 0x000122000c1e1500 */
[----:B------:R-:W-:-:S03]  /*ba10*/  IMAD.WIDE R20, R0, 0x2, R12 ;  /* 0x0000000200147825 */ /* 0x000fc600078e020c */
[----:B------:R-:W4:Y:S04]  /*ba20*/  LDL.64 R12, [R1+0xfc0] ;  /* 0x000fc000010c7983 */ /* 0x000f280000100a00 */
[----:B------:R1:W4:Y:S01]  /*ba30*/  LDG.E.U16 R26, [R20.64] ;  /* 0x00000006141a7981 */ /* 0x000322000c1e1500 */
[----:B0-----:R-:W-:-:S03]  /*ba40*/  IMAD.WIDE R28, R0, 0x2, R34 ;  /* 0x00000002001c7825 */ /* 0x001fc600078e0222 */
[----:B------:R-:W4:Y:S01]  /*ba50*/  LDL.64 R34, [R1+0xf90] ;  /* 0x000f900001227983 */ /* 0x000f220000100a00 */
[----:B--2---:R-:W-:-:S03]  /*ba60*/  IMAD.WIDE R16, R0, 0x2, R6 ;  /* 0x0000000200107825 */ /* 0x004fc600078e0206 */
[----:B------:R0:W2:Y:S01]  /*ba70*/  LDG.E.U16 R183, [R18.64] ;  /* 0x0000000612b77981 */ /* 0x0000a2000c1e1500 */
[----:B-1----:R-:W-:-:S03]  /*ba80*/  IMAD.WIDE R20, R0, 0x2, R36 ;  /* 0x0000000200147825 */ /* 0x002fc600078e0224 */
[----:B------:R-:W2:Y:S04]  /*ba90*/  LDL.64 R36, [R1+0xfa8] ;  /* 0x000fa80001247983 */ /* 0x000ea80000100a00 */
[----:B------:R3:W2:Y:S01]  /*baa0*/  LDG.E.U16 R6, [R16.64] ;  /* 0x0000000610067981 */ /* 0x0006a2000c1e1500 */
[----:B0-----:R-:W-:-:S03]  /*bab0*/  IMAD.WIDE R18, R0, 0x2, R24 ;  /* 0x0000000200127825 */ /* 0x001fc600078e0218 */
[----:B------:R-:W2:Y:S04]  /*bac0*/  LDL.64 R24, [R1+0xfa0] ;  /* 0x000fa00001187983 */ /* 0x000ea80000100a00 */
[----:B------:R0:W2:Y:S04]  /*bad0*/  LDG.E.U16 R134, [R18.64] ;  /* 0x0000000612867981 */ /* 0x0000a8000c1e1500 */
[----:B------:R1:W2:Y:S04]  /*bae0*/  LDG.E.U16 R164, [R22.64] ;  /* 0x0000000616a47981 */ /* 0x0002a8000c1e1500 */
[----:B------:R0:W2:Y:S04]  /*baf0*/  LDG.E.U16 R135, [R20.64] ;  /* 0x0000000614877981 */ /* 0x0000a8000c1e1500 */
[----:B------:R0:W2:Y:S01]  /*bb00*/  LDG.E.U16 R112, [R28.64] ;  /* 0x000000061c707981 */ /* 0x0000a2000c1e1500 */
[----:B-1----:R-:W-:-:S03]  /*bb10*/  IMAD.WIDE R22, R0, 0x2, R32 ;  /* 0x0000000200167825 */ /* 0x002fc600078e0220 */
[----:B------:R-:W2:Y:S04]  /*bb20*/  LDL.64 R32, [R1+0xf88] ;  /* 0x000f880001207983 */ /* 0x000ea80000100a00 */
[----:B------:R4:W2:Y:S01]  /*bb30*/  LDG.E.U16 R95, [R22.64] ;  /* 0x00000006165f7981 */ /* 0x0008a2000c1e1500 */
[----:B---3--:R-:W-:-:S03]  /*bb40*/  IMAD.WIDE R16, R0, 0x2, R4 ;  /* 0x0000000200107825 */ /* 0x008fc600078e0204 */
[----:B------:R-:W3:Y:S01]  /*bb50*/  LDL.64 R4, [R1+0xf98] ;  /* 0x000f980001047983 */ /* 0x000ee20000100a00 */
[----:B0-----:R-:W-:-:S03]  /*bb60*/  IMAD.WIDE R18, R0, 0x2, R30 ;  /* 0x0000000200127825 */ /* 0x001fc600078e021e */
[----:B------:R-:W3:Y:S04]  /*bb70*/  LDL.64 R30, [R1+0xf78] ;  /* 0x000f7800011e7983 */ /* 0x000ee80000100a00 */
[----:B------:R0:W3:Y:S04]  /*bb80*/  LDG.E.U16 R113, [R16.64] ;  /* 0x0000000610717981 */ /* 0x0000e8000c1e1500 */
[----:B------:R2:W3:Y:S01]  /*bb90*/  LDG.E.U16 R77, [R18.64] ;  /* 0x00000006124d7981 */ /* 0x0004e2000c1e1500 */
[----:B------:R-:W-:-:S03]  /*bba0*/  IMAD.WIDE R20, R0, 0x2, R14 ;  /* 0x0000000200147825 */ /* 0x000fc600078e020e */
[----:B------:R-:W3:Y:S04]  /*bbb0*/  LDL.64 R14, [R1+0xf80] ;  /* 0x000f8000010e7983 */ /* 0x000ee80000100a00 */
        /* <DEDUP_REMOVED lines=12> */
[----:B------:R-:W4:Y:S04]  /*bc80*/  LDL.64 R34, [R1+0xf38] ;  /* 0x000f380001227983 */ /* 0x000f280000100a00 */
[----:B------:R0:W4:Y:S01]  /*bc90*/  LDG.E.U16 R76, [R16.64] ;  /* 0x00000006104c7981 */ /* 0x000122000c1e1500 */
[----:B--2---:R-:W-:-:S03]  /*bca0*/  IMAD.WIDE R18, R0, 0x2, R36 ;  /* 0x0000000200127825 */ /* 0x004fc600078e0224 */
[----:B------:R-:W2:Y:S04]  /*bcb0*/  LDL.64 R36, [R1+0xf48] ;  /* 0x000f480001247983 */ /* 0x000ea80000100a00 */
[----:B------:R1:W2:Y:S01]  /*bcc0*/  LDG.E.U16 R155, [R22.64] ;  /* 0x00000006169b7981 */ /* 0x0002a2000c1e1500 */
[----:B0-----:R-:W-:-:S03]  /*bcd0*/  IMAD.WIDE R16, R0, 0x2, R24 ;  /* 0x0000000200107825 */ /* 0x001fc600078e0218 */
[----:B------:R0:W2:Y:S04]  /*bce0*/  LDG.E.U16 R25, [R20.64] ;  /* 0x0000000614197981 */ /* 0x0000a8000c1e1500 */
[----:B------:R0:W2:Y:S04]  /*bcf0*/  LDG.E.U16 R7, [R16.64] ;  /* 0x0000000610077981 */ /* 0x0000a8000c1e1500 */
[----:B------:R0:W2:Y:S02]  /*bd00*/  LDG.E.U16 R24, [R18.64] ;  /* 0x0000000612187981 */ /* 0x0000a4000c1e1500 */
[----:B0-----:R-:W-:-:S02]  /*bd10*/  IMAD.WIDE R20, R0, 0x2, R32 ;  /* 0x0000000200147825 */ /* 0x001fc400078e0220 */
[----:B------:R-:W2:Y:S04]  /*bd20*/  LDL.64 R32, [R1+0xf30] ;  /* 0x000f300001207983 */ /* 0x000ea80000100a00 */
[----:B------:R4:W2:Y:S01]  /*bd30*/  LDG.E.U16 R154, [R20.64] ;  /* 0x00000006149a7981 */ /* 0x0008a2000c1e1500 */
[----:B---3--:R-:W-:-:S03]  /*bd40*/  IMAD.WIDE R28, R0, 0x2, R4 ;  /* 0x00000002001c7825 */ /* 0x008fc600078e0204 */
[----:B------:R-:W3:Y:S01]  /*bd50*/  LDL.64 R4, [R1+0xf40] ;  /* 0x000f400001047983 */ /* 0x000ee20000100a00 */
[----:B------:R-:W-:-:S03]  /*bd60*/  IMAD.WIDE R16, R0, 0x2, R30 ;  /* 0x0000000200107825 */ /* 0x000fc600078e021e */
[----:B------:R-:W3:Y:S04]  /*bd70*/  LDL.64 R30, [R1+0xf20] ;  /* 0x000f2000011e7983 */ /* 0x000ee80000100a00 */
[----:B------:R0:W3:Y:S04]  /*bd80*/  LDG.E.U16 R220, [R28.64] ;  /* 0x000000061cdc7981 */ /* 0x0000e8000c1e1500 */
[----:B------:R0:W3:Y:S01]  /*bd90*/  LDG.E.U16 R132, [R16.64] ;  /* 0x0000000610847981 */ /* 0x0000e2000c1e1500 */
[----:B------:R-:W-:-:S03]  /*bda0*/  IMAD.WIDE R18, R0, 0x2, R14 ;  /* 0x0000000200127825 */ /* 0x000fc600078e020e */
[----:B------:R-:W3:Y:S04]  /*bdb0*/  LDL.64 R14, [R1+0xf28] ;  /* 0x000f2800010e7983 */ /* 0x000ee80000100a00 */
[----:B------:R0:W3:Y:S02]  /*bdc0*/  LDG.E.U16 R133, [R18.64] ;  /* 0x0000000612857981 */ /* 0x0000e4000c1e1500 */
[C---:B0-----:R-:W-:Y:S02]  /*bdd0*/  IMAD.WIDE R28, R0.reuse, 0x2, R10 ;  /* 0x00000002001c7825 */ /* 0x041fe400078e020a */
[----:B------:R-:W3:Y:S02]  /*bde0*/  LDL.64 R10, [R1+0xf18] ;  /* 0x000f1800010a7983 */ /* 0x000ee40000100a00 */
[----:B----4-:R-:W-:-:S02]  /*bdf0*/  IMAD.WIDE R20, R0, 0x2, R8 ;  /* 0x0000000200147825 */ /* 0x010fc400078e0208 */
[----:B------:R-:W4:Y:S02]  /*be00*/  LDL.64 R8, [R1+0xf08] ;  /* 0x000f080001087983 */ /* 0x000f240000100a00 */
[C---:B------:R-:W-:Y:S02]  /*be10*/  IMAD.WIDE R18, R0.reuse, 0x2, R2 ;  /* 0x0000000200127825 */ /* 0x040fe400078e0202 */
[----:B------:R-:W4:Y:S04]  /*be20*/  LDL.64 R2, [R1+0xf00] ;  /* 0x000f000001027983 */ /* 0x000f280000100a00 */
[----:B------:R0:W4:Y:S04]  /*be30*/  LDG.E.U16 R93, [R20.64] ;  /* 0x00000006145d7981 */ /* 0x000128000c1e1500 */
[----:B------:R2:W4:Y:S01]  /*be40*/  LDG.E.U16 R111, [R28.64] ;  /* 0x000000061c6f7981 */ /* 0x000522000c1e1500 */
[----:B-1----:R-:W-:-:S03]  /*be50*/  IMAD.WIDE R22, R0, 0x2, R12 ;  /* 0x0000000200167825 */ /* 0x002fc600078e020c */
[----:B------:R-:W4:Y:S01]  /*be60*/  LDL.64 R12, [R1+0xf10] ;  /* 0x000f1000010c7983 */ /* 0x000f220000100a00 */
[----:B0-----:R-:W-:-:S03]  /*be70*/  IMAD.WIDE R20, R0, 0x2, R34 ;  /* 0x0000000200147825 */ /* 0x001fc600078e0222 */
[----:B------:R-:W4:Y:S04]  /*be80*/  LDL.64 R34, [R1+0xed8] ;  /* 0x000ed80001227983 */ /* 0x000f280000100a00 */
[----:B------:R3:W4:Y:S01]  /*be90*/  LDG.E.U16 R110, [R22.64] ;  /* 0x00000006166e7981 */ /* 0x000722000c1e1500 */
[----:B--2---:R-:W-:-:S03]  /*bea0*/  IMAD.WIDE R28, R0, 0x2, R36 ;  /* 0x00000002001c7825 */ /* 0x004fc600078e0224 */
[----:B------:R-:W2:Y:S01]  /*beb0*/  LDL.64 R36, [R1+0xef0] ;  /* 0x000ef00001247983 */ /* 0x000ea20000100a00 */
[----:B------:R-:W-:-:S03]  /*bec0*/  IMAD.WIDE R16, R0, 0x2, R38 ;  /* 0x0000000200107825 */ /* 0x000fc600078e0226 */
[----:B------:R-:W2:Y:S04]  /*bed0*/  LDL.64 R38, [R1+0xee0] ;  /* 0x000ee00001267983 */ /* 0x000ea80000100a00 */
[----:B------:R0:W2:Y:S04]  /*bee0*/  LDG.E.U16 R74, [R28.64] ;  /* 0x000000061c4a7981 */ /* 0x0000a8000c1e1500 */
[----:B------:R1:W2:Y:S04]  /*bef0*/  LDG.E.U16 R92, [R18.64] ;  /* 0x00000006125c7981 */ /* 0x0002a8000c1e1500 */
[----:B------:R0:W2:Y:S04]  /*bf00*/  LDG.E.U16 R75, [R16.64] ;  /* 0x00000006104b7981 */ /* 0x0000a8000c1e1500 */
[----:B------:R0:W2:Y:S01]  /*bf10*/  LDG.E.U16 R52, [R20.64] ;  /* 0x0000000614347981 */ /* 0x0000a2000c1e1500 */
[----:B-1----:R-:W-:-:S03]  /*bf20*/  IMAD.WIDE R18, R0, 0x2, R32 ;  /* 0x0000000200127825 */ /* 0x002fc600078e0220 */
[----:B------:R-:W2:Y:S01]  /*bf30*/  LDL.64 R32, [R1+0xec8] ;  /* 0x000ec80001207983 */ /* 0x000ea20000100a00 */
[----:B---3--:R-:W-:-:S03]  /*bf40*/  IMAD.WIDE R22, R0, 0x2, R4 ;  /* 0x0000000200167825 */ /* 0x008fc600078e0204 */
[----:B------:R-:W3:Y:S01]  /*bf50*/  LDL.64 R4, [R1+0xee8] ;  /* 0x000ee80001047983 */ /* 0x000ee20000100a00 */
[----:B0-----:R-:W-:-:S03]  /*bf60*/  IMAD.WIDE R28, R0, 0x2, R30 ;  /* 0x00000002001c7825 */ /* 0x001fc600078e021e */
[----:B------:R-:W3:Y:S04]  /*bf70*/  LDL.64 R30, [R1+0xeb8] ;  /* 0x000eb800011e7983 */ /* 0x000ee80000100a00 */
[----:B------:R0:W3:Y:S04]  /*bf80*/  LDG.E.U16 R53, [R22.64] ;  /* 0x0000000616357981 */ /* 0x0000e8000c1e1500 */
[----:B------:R1:W3:Y:S01]  /*bf90*/  LDG.E.U16 R221, [R28.64] ;  /* 0x000000061cdd7981 */ /* 0x0002e2000c1e1500 */
[----:B------:R-:W-:-:S03]  /*bfa0*/  IMAD.WIDE R16, R0, 0x2, R14 ;  /* 0x0000000200107825 */ /* 0x000fc600078e020e */
[----:B------:R4:W3:Y:S04]  /*bfb0*/  LDG.E.U16 R15, [R18.64] ;  /* 0x00000006120f7981 */ /* 0x0008e8000c1e1500 */
[----:B------:R0:W3:Y:S02]  /*bfc0*/  LDG.E.U16 R14, [R16.64] ;  /* 0x00000006100e7981 */ /* 0x0000e4000c1e1500 */
[C---:B0-----:R-:W-:Y:S02]  /*bfd0*/  IMAD.WIDE R22, R0.reuse, 0x2, R10 ;  /* 0x0000000200167825 */ /* 0x041fe400078e020a */
[----:B------:R-:W3:Y:S02]  /*bfe0*/  LDL.64 R10, [R1+0xec0] ;  /* 0x000ec000010a7983 */ /* 0x000ee40000100a00 */
[----:B----4-:R-:W-:-:S02]  /*bff0*/  IMAD.WIDE R18, R0, 0x2, R8 ;  /* 0x0000000200127825 */ /* 0x010fc400078e0208 */
[----:B------:R-:W4:Y:S02]  /*c000*/  LDL.64 R8, [R1+0xea0] ;  /* 0x000ea00001087983 */ /* 0x000f240000100a00 */
[C---:B------:R-:W-:Y:S02]  /*c010*/  IMAD.WIDE R16, R0.reuse, 0x2, R2 ;  /* 0x0000000200107825 */ /* 0x040fe400078e0202 */
[----:B------:R2:W4:Y:S04]  /*c020*/  LDG.E.U16 R3, [R22.64] ;  /* 0x0000000616037981 */ /* 0x000528000c1e1500 */
[----:B------:R0:W4:Y:S04]  /*c030*/  LDG.E.U16 R127, [R16.64] ;  /* 0x00000006107f7981 */ /* 0x000128000c1e1500 */
[----:B------:R1:W4:Y:S01]  /*c040*/  LDG.E.U16 R152, [R18.64] ;  /* 0x0000000612987981 */ /* 0x000322000c1e1500 */
[----:B0-----:R-:W-:-:S03]  /*c050*/  IMAD.WIDE R16, R0, 0x2, R34 ;  /* 0x0000000200107825 */ /* 0x001fc600078e0222 */
[----:B------:R-:W4:Y:S01]  /*c060*/  LDL.64 R34, [R1+0xe78] ;  /* 0x000e780001227983 */ /* 0x000f220000100a00 */
[----:B------:R-:W-:-:S03]  /*c070*/  IMAD.WIDE R20, R0, 0x2, R12 ;  /* 0x0000000200147825 */ /* 0x000fc600078e020c */
[----:B------:R-:W4:Y:S01]  /*c080*/  LDL.64 R12, [R1+0xeb0] ;  /* 0x000eb000010c7983 */ /* 0x000f220000100a00 */
[----:B--2---:R-:W-:-:S03]  /*c090*/  IMAD.WIDE R22, R0, 0x2, R36 ;  /* 0x0000000200167825 */ /* 0x004fc600078e0224 */
[----:B------:R-:W2:Y:S04]  /*c0a0*/  LDL.64 R36, [R1+0xe98] ;  /* 0x000e980001247983 */ /* 0x000ea80000100a00 */
[----:B------:R3:W2:Y:S01]  /*c0b0*/  LDG.E.U16 R153, [R20.64] ;  /* 0x0000000614997981 */ /* 0x0006a2000c1e1500 */
[----:B-1----:R-:W-:-:S03]  /*c0c0*/  IMAD.WIDE R18, R0, 0x2, R38 ;  /* 0x0000000200127825 */ /* 0x002fc600078e0226 */
        /* <DEDUP_REMOVED lines=14> */
[----:B------:R0:W3:Y:S01]  /*c1b0*/  LDG.E.U16 R108, [R20.64] ;  /* 0x00000006146c7981 */ /* 0x0000e2000c1e1500 */
[----:B------:R-:W-:-:S03]  /*c1c0*/  IMAD.WIDE R28, R0, 0x2, R48 ;  /* 0x00000002001c7825 */ /* 0x000fc600078e0230 */
[----:B------:R3:W3:Y:S04]  /*c1d0*/  LDG.E.U16 R50, [R18.64] ;  /* 0x0000000612327981 */ /* 0x0006e8000c1e1500 */
[----:B------:R1:W3:Y:S04]  /*c1e0*/  LDG.E.U16 R73, [R28.64] ;  /* 0x000000061c497981 */ /* 0x0002e8000c1e1500 */
[----:B------:R-:W3:Y:S01]  /*c1f0*/  LDL.64 R48, [R1+0xe50] ;  /* 0x000e500001307983 */ /* 0x000ee20000100a00 */
[----:B0-----:R-:W-:-:S03]  /*c200*/  IMAD.WIDE R20, R0, 0x2, R10 ;  /* 0x0000000200147825 */ /* 0x001fc600078e020a */
[----:B------:R-:W3:Y:S01]  /*c210*/  LDL.64 R10, [R1+0xe68] ;  /* 0x000e6800010a7983 */ /* 0x000ee20000100a00 */
[----:B----4-:R-:W-:-:S03]  /*c220*/  IMAD.WIDE R22, R0, 0x2, R8 ;  /* 0x0000000200167825 */ /* 0x010fc600078e0208 */
[----:B------:R-:W4:Y:S04]  /*c230*/  LDL.64 R8, [R1+0xe48] ;  /* 0x000e480001087983 */ /* 0x000f280000100a00 */
[----:B------:R0:W4:Y:S04]  /*c240*/  LDG.E.U16 R224, [R22.64] ;  /* 0x0000000616e07981 */ /* 0x000128000c1e1500 */
[----:B------:R2:W4:Y:S01]  /*c250*/  LDG.E.U16 R51, [R20.64] ;  /* 0x0000000614337981 */ /* 0x000522000c1e1500 */
[----:B0-----:R-:W-:-:S03]  /*c260*/  IMAD.WIDE R22, R0, 0x2, R34 ;  /* 0x0000000200167825 */ /* 0x001fc600078e0222 */
[----:B------:R-:W4:Y:S01]  /*c270*/  LDL.64 R34, [R1+0xe20] ;  /* 0x000e200001227983 */ /* 0x000f220000100a00 */
[----:B-1----:R-:W-:-:S03]  /*c280*/  IMAD.WIDE R28, R0, 0x2, R46 ;  /* 0x00000002001c7825 */ /* 0x002fc600078e022e */
[----:B------:R-:W4:Y:S01]  /*c290*/  LDL.64 R46, [R1+0xe28] ;  /* 0x000e2800012e7983 */ /* 0x000f220000100a00 */
[----:B--2---:R-:W-:-:S03]  /*c2a0*/  IMAD.WIDE R20, R0, 0x2, R36 ;  /* 0x0000000200147825 */ /* 0x004fc600078e0224 */
[----:B------:R-:W2:Y:S01]  /*c2b0*/  LDL.64 R36, [R1+0xe40] ;  /* 0x000e400001247983 */ /* 0x000ea20000100a00 */
[----:B------:R-:W-:-:S03]  /*c2c0*/  IMAD.WIDE R16, R0, 0x2, R12 ;  /* 0x0000000200107825 */ /* 0x000fc600078e020c */
[----:B------:R0:W2:Y:S04]  /*c2d0*/  LDG.E.U16 R12, [R28.64] ;  /* 0x000000061c0c7981 */ /* 0x0000a8000c1e1500 */
[----:B------:R1:W2:Y:S04]  /*c2e0*/  LDG.E.U16 R13, [R16.64] ;  /* 0x00000006100d7981 */ /* 0x0002a8000c1e1500 */
[----:B------:R1:W2:Y:S01]  /*c2f0*/  LDG.E.U16 R228, [R20.64] ;  /* 0x0000000614e47981 */ /* 0x0002a2000c1e1500 */
[----:B0-----:R-:W-:-:S03]  /*c300*/  IMAD.WIDE R28, R0, 0x2, R38 ;  /* 0x00000002001c7825 */ /* 0x001fc600078e0226 */
[----:B------:R-:W2:Y:S01]  /*c310*/  LDL.64 R38, [R1+0xe18] ;  /* 0x000e180001267983 */ /* 0x000ea20000100a00 */
[----:B-1----:R-:W-:-:S03]  /*c320*/  IMAD.WIDE R16, R0, 0x2, R44 ;  /* 0x0000000200107825 */ /* 0x002fc600078e022c */
[----:B------:R-:W2:Y:S04]  /*c330*/  LDL.64 R44, [R1+0xe08] ;  /* 0x000e0800012c7983 */ /* 0x000ea80000100a00 */
[----:B------:R0:W2:Y:S04]  /*c340*/  LDG.E.U16 R146, [R16.64] ;  /* 0x0000000610927981 */ /* 0x0000a8000c1e1500 */
[----:B------:R1:W2:Y:S01]  /*c350*/  LDG.E.U16 R125, [R28.64] ;  /* 0x000000061c7d7981 */ /* 0x0002a2000c1e1500 */
[----:B------:R-:W-:-:S03]  /*c360*/  IMAD.WIDE R20, R0, 0x2, R32 ;  /* 0x0000000200147825 */ /* 0x000fc600078e0220 */
[----:B------:R-:W2:Y:S04]  /*c370*/  LDL.64 R32, [R1+0xe00] ;  /* 0x000e000001207983 */ /* 0x000ea80000100a00 */
[----:B------:R4:W2:Y:S04]  /*c380*/  LDG.E.U16 R107, [R20.64] ;  /* 0x00000006146b7981 */ /* 0x0008a8000c1e1500 */
[----:B------:R0:W2:Y:S01]  /*c390*/  LDG.E.U16 R124, [R22.64] ;  /* 0x00000006167c7981 */ /* 0x0000a2000c1e1500 */
[----:B---3--:R-:W-:-:S03]  /*c3a0*/  IMAD.WIDE R18, R0, 0x2, R4 ;  /* 0x0000000200127825 */ /* 0x008fc600078e0204 */
[----:B------:R-:W3:Y:S01]  /*c3b0*/  LDL.64 R4, [R1+0xe38] ;  /* 0x000e380001047983 */ /* 0x000ee20000100a00 */
[----:B0-----:R-:W-:-:S03]  /*c3c0*/  IMAD.WIDE R16, R0, 0x2, R30 ;  /* 0x0000000200107825 */ /* 0x001fc600078e021e */
[----:B------:R-:W3:Y:S04]  /*c3d0*/  LDL.64 R30, [R1+0xdf8] ;  /* 0x000df800011e7983 */ /* 0x000ee80000100a00 */
[----:B------:R0:W3:Y:S01]  /*c3e0*/  LDG.E.U16 R147, [R18.64] ;  /* 0x0000000612937981 */ /* 0x0000e2000c1e1500 */
[----:B-1----:R-:W-:-:S03]  /*c3f0*/  IMAD.WIDE R28, R0, 0x2, R62 ;  /* 0x00000002001c7825 */ /* 0x002fc600078e023e */
[----:B------:R3:W3:Y:S04]  /*c400*/  LDG.E.U16 R89, [R16.64] ;  /* 0x0000000610597981 */ /* 0x0006e8000c1e1500 */
[----:B------:R-:W3:Y:S01]  /*c410*/  LDL.64 R62, [R1+0xde0] ;  /* 0x000de000013e7983 */ /* 0x000ee20000100a00 */
[----:B----4-:R-:W-:-:S03]  /*c420*/  IMAD.WIDE R20, R0, 0x2, R8 ;  /* 0x0000000200147825 */ /* 0x010fc600078e0208 */
[----:B------:R1:W4:Y:S01]  /*c430*/  LDG.E.U16 R88, [R28.64] ;  /* 0x000000061c587981 */ /* 0x000322000c1e1500 */
[----:B0-----:R-:W-:-:S03]  /*c440*/  IMAD.WIDE R18, R0, 0x2, R10 ;  /* 0x0000000200127825 */ /* 0x001fc600078e020a */
[----:B------:R-:W4:Y:S04]  /*c450*/  LDL.64 R8, [R1+0xdf0] ;  /* 0x000df00001087983 */ /* 0x000f280000100a00 */
[----:B------:R-:W4:Y:S04]  /*c460*/  LDL.64 R10, [R1+0xe10] ;  /* 0x000e1000010a7983 */ /* 0x000f280000100a00 */
[----:B------:R0:W4:Y:S04]  /*c470*/  LDG.E.U16 R70, [R20.64] ;  /* 0x0000000614467981 */ /* 0x000128000c1e1500 */
[----:B------:R2:W4:Y:S01]  /*c480*/  LDG.E.U16 R106, [R18.64] ;  /* 0x00000006126a7981 */ /* 0x000522000c1e1500 */
[----:B0-----:R-:W-:-:S03]  /*c490*/  IMAD.WIDE R20, R0, 0x2, R34 ;  /* 0x0000000200147825 */ /* 0x001fc600078e0222 */
[----:B------:R-:W4:Y:S01]  /*c4a0*/  LDL.64 R34, [R1+0xdc8] ;  /* 0x000dc80001227983 */ /* 0x000f220000100a00 */
[----:B--2---:R-:W-:-:S03]  /*c4b0*/  IMAD.WIDE R18, R0, 0x2, R36 ;  /* 0x0000000200127825 */ /* 0x004fc600078e0224 */
[----:B------:R0:W2:Y:S04]  /*c4c0*/  LDG.E.U16 R223, [R20.64] ;  /* 0x0000000614df7981 */ /* 0x0000a8000c1e1500 */
[----:B------:R-:W2:Y:S01]  /*c4d0*/  LDL.64 R36, [R1+0xdd8] ;  /* 0x000dd80001247983 */ /* 0x000ea20000100a00 */
[----:B------:R-:W-:-:S03]  /*c4e0*/  IMAD.WIDE R22, R0, 0x2, R48 ;  /* 0x0000000200167825 */ /* 0x000fc600078e0230 */
[----:B------:R0:W2:Y:S04]  /*c4f0*/  LDG.E.U16 R49, [R18.64] ;  /* 0x0000000612317981 */ /* 0x0000a8000c1e1500 */
[----:B------:R1:W2:Y:S01]  /*c500*/  LDG.E.U16 R71, [R22.64] ;  /* 0x0000000616477981 */ /* 0x0002a2000c1e1500 */
[----:B0-----:R-:W-:-:S03]  /*c510*/  IMAD.WIDE R18, R0, 0x2, R38 ;  /* 0x0000000200127825 */ /* 0x001fc600078e0226 */
[----:B------:R-:W2:Y:S01]  /*c520*/  LDL.64 R38, [R1+0xdb8] ;  /* 0x000db80001267983 */ /* 0x000ea20000100a00 */
[----:B-1----:R-:W-:-:S03]  /*c530*/  IMAD.WIDE R22, R0, 0x2, R46 ;  /* 0x0000000200167825 */ /* 0x002fc600078e022e */
[----:B------:R-:W2:Y:S01]  /*c540*/  LDL.64 R46, [R1+0xdc0] ;  /* 0x000dc000012e7983 */ /* 0x000ea20000100a00 */
[----:B------:R-:W-:-:S03]  /*c550*/  IMAD.WIDE R28, R0, 0x2, R66 ;  /* 0x00000002001c7825 */ /* 0x000fc600078e0242 */
[----:B------:R4:W2:Y:S04]  /*c560*/  LDG.E.U16 R215, [R18.64] ;  /* 0x0000000612d77981 */ /* 0x0008a8000c1e1500 */
[----:B------:R-:W2:Y:S01]  /*c570*/  LDL.64 R66, [R1+0xd38] ;  /* 0x000d380001427983 */ /* 0x000ea20000100a00 */
[----:B---3--:R-:W-:-:S03]  /*c580*/  IMAD.WIDE R16, R0, 0x2, R4 ;  /* 0x0000000200107825 */ /* 0x008fc600078e0204 */
[----:B------:R-:W3:Y:S01]  /*c590*/  LDL.64 R4, [R1+0xdd0] ;  /* 0x000dd00001047983 */ /* 0x000ee20000100a00 */
[----:B------:R-:W-:-:S03]  /*c5a0*/  IMAD.WIDE R20, R0, 0x2, R30 ;  /* 0x0000000200147825 */ /* 0x000fc600078e021e */
[----:B------:R-:W3:Y:S04]  /*c5b0*/  LDL.64 R30, [R1+0xda0] ;  /* 0x000da000011e7983 */ /* 0x000ee80000100a00 */
[----:B------:R0:W3:Y:S04]  /*c5c0*/  LDG.E.U16 R48, [R16.64] ;  /* 0x0000000610307981 */ /* 0x0000e8000c1e1500 */
[----:B------:R3:W3:Y:S01]  /*c5d0*/  LDG.E.U16 R122, [R20.64] ;  /* 0x00000006147a7981 */ /* 0x0006e2000c1e1500 */
[----:B----4-:R-:W-:-:S03]  /*c5e0*/  IMAD.WIDE R18, R0, 0x2, R8 ;  /* 0x0000000200127825 */ /* 0x010fc600078e0208 */
[----:B------:R-:W4:Y:S01]  /*c5f0*/  LDL.64 R8, [R1+0xd98] ;  /* 0x000d980001087983 */ /* 0x000f220000100a00 */
[----:B0-----:R-:W-:-:S03]  /*c600*/  IMAD.WIDE R16, R0, 0x2, R10 ;  /* 0x0000000200107825 */ /* 0x001fc600078e020a */
[----:B------:R0:W4:Y:S04]  /*c610*/  LDG.E.U16 R10, [R22.64] ;  /* 0x00000006160a7981 */ /* 0x000128000c1e1500 */
[----:B------:R1:W4:Y:S04]  /*c620*/  LDG.E.U16 R11, [R28.64] ;  /* 0x000000061c0b7981 */ /* 0x000328000c1e1500 */
[----:B------:R1:W4:Y:S01]  /*c630*/  LDG.E.U16 R105, [R18.64] ;  /* 0x0000000612697981 */ /* 0x000322000c1e1500 */
[----:B0-----:R-:W-:-:S03]  /*c640*/  IMAD.WIDE R22, R0, 0x2, R32 ;  /* 0x0000000200167825 */ /* 0x001fc600078e0220 */
[----:B------:R-:W4:Y:S01]  /*c650*/  LDL.64 R32, [R1+0xda8] ;  /* 0x000da80001207983 */ /* 0x000f220000100a00 */
[----:B-1----:R-:W-:-:S03]  /*c660*/  IMAD.WIDE R28, R0, 0x2, R44 ;  /* 0x00000002001c7825 */ /* 0x002fc600078e022c */
[----:B------:R-:W4:Y:S01]  /*c670*/  LDL.64 R44, [R1+0xdb0] ;  /* 0x000db000012c7983 */ /* 0x000f220000100a00 */
[----:B------:R-:W-:-:S03]  /*c680*/  IMAD.WIDE R18, R0, 0x2, R34 ;  /* 0x0000000200127825 */ /* 0x000fc600078e0222 */
[----:B------:R-:W4:Y:S04]  /*c690*/  LDL.64 R34, [R1+0xd70] ;  /* 0x000d700001227983 */ /* 0x000f280000100a00 */
[----:B------:R2:W4:Y:S04]  /*c6a0*/  LDG.E.U16 R123, [R22.64] ;  /* 0x00000006167b7981 */ /* 0x000528000c1e1500 */
[----:B------:R0:W4:Y:S04]  /*c6b0*/  LDG.E.U16 R144, [R28.64] ;  /* 0x000000061c907981 */ /* 0x000128000c1e1500 */
[----:B------:R1:W4:Y:S01]  /*c6c0*/  LDG.E.U16 R68, [R18.64] ;  /* 0x0000000612447981 */ /* 0x000322000c1e1500 */
[----:B--2---:R-:W-:-:S03]  /*c6d0*/  IMAD.WIDE R22, R0, 0x2, R36 ;  /* 0x0000000200167825 */ /* 0x004fc600078e0224 */
[----:B------:R-:W2:Y:S01]  /*c6e0*/  LDL.64 R36, [R1+0xd80] ;  /* 0x000d800001247983 */ /* 0x000ea20000100a00 */
[----:B0-----:R-:W-:-:S03]  /*c6f0*/  IMAD.WIDE R28, R0, 0x2, R62 ;  /* 0x00000002001c7825 */ /* 0x001fc600078e023e */
[----:B------:R0:W2:Y:S04]  /*c700*/  LDG.E.U16 R145, [R16.64] ;  /* 0x0000000610917981 */ /* 0x0000a8000c1e1500 */
[----:B------:R0:W2:Y:S04]  /*c710*/  LDG.E.U16 R87, [R28.64] ;  /* 0x000000061c577981 */ /* 0x0000a8000c1e1500 */
[----:B------:R-:W2:Y:S04]  /*c720*/  LDL.64 R62, [R1+0xd48] ;  /* 0x000d4800013e7983 */ /* 0x000ea80000100a00 */
[----:B------:R1:W2:Y:S01]  /*c730*/  LDG.E.U16 R86, [R22.64] ;  /* 0x0000000616567981 */ /* 0x0002a2000c1e1500 */
[----:B0-----:R-:W-:-:S03]  /*c740*/  IMAD.WIDE R28, R0, 0x2, R38 ;  /* 0x00000002001c7825 */ /* 0x001fc600078e0226 */
[----:B------:R-:W2:Y:S01]  /*c750*/  LDL.64 R38, [R1+0xd50] ;  /* 0x000d500001267983 */ /* 0x000ea20000100a00 */
[----:B------:R-:W-:-:S03]  /*c760*/  IMAD.WIDE R16, R0, 0x2, R64 ;  /* 0x0000000200107825 */ /* 0x000fc600078e0240 */
[----:B------:R-:W2:Y:S04]  /*c770*/  LDL.64 R64, [R1+0xd58] ;  /* 0x000d580001407983 */ /* 0x000ea80000100a00 */
[----:B------:R0:W2:Y:S02]  /*c780*/  LDG.E.U16 R104, [R16.64] ;  /* 0x0000000610687981 */ /* 0x0000a4000c1e1500 */
[C---:B0-----:R-:W-:Y:S02]  /*c790*/  IMAD.WIDE R16, R0.reuse, 0x2, R46 ;  /* 0x0000000200107825 */ /* 0x041fe400078e022e */
[----:B------:R0:W2:Y:S04]  /*c7a0*/  LDG.E.U16 R46, [R28.64] ;  /* 0x000000061c2e7981 */ /* 0x0000a8000c1e1500 */
[----:B------:R4:W2:Y:S01]  /*c7b0*/  LDG.E.U16 R47, [R16.64] ;  /* 0x00000006102f7981 */ /* 0x0008a2000c1e1500 */
[----:B---3--:R-:W-:-:S03]  /*c7c0*/  IMAD.WIDE R20, R0, 0x2, R4 ;  /* 0x0000000200147825 */ /* 0x008fc600078e0204 */
[----:B------:R-:W3:Y:S01]  /*c7d0*/  LDL.64 R4, [R1+0xd78] ;  /* 0x000d780001047983 */ /* 0x000ee20000100a00 */
[----:B-1----:R-:W-:-:S03]  /*c7e0*/  IMAD.WIDE R18, R0, 0x2, R30 ;  /* 0x0000000200127825 */ /* 0x002fc600078e021e */
[----:B------:R-:W3:Y:S04]  /*c7f0*/  LDL.64 R30, [R1+0xd40] ;  /* 0x000d4000011e7983 */ /* 0x000ee80000100a00 */
[----:B------:R1:W3:Y:S04]  /*c800*/  LDG.E.U16 R69, [R20.64] ;  /* 0x0000000614457981 */ /* 0x0002e8000c1e1500 */
[----:B------:R3:W3:Y:S01]  /*c810*/  LDG.E.U16 R214, [R18.64] ;  /* 0x0000000612d67981 */ /* 0x0006e2000c1e1500 */
[----:B----4-:R-:W-:-:S05]  /*c820*/  IMAD.WIDE R16, R0, 0x2, R8 ;  /* 0x0000000200107825 */ /* 0x010fca00078e0208 */
[----:B------:R4:W3:Y:S01]  /*c830*/  LDG.E.U16 R213, [R16.64] ;  /* 0x0000000610d57981 */ /* 0x0008e2000c1e1500 */
[----:B-1----:R-:W-:-:S03]  /*c840*/  IMAD.WIDE R20, R0, 0x2, R32 ;  /* 0x0000000200147825 */ /* 0x002fc600078e0220 */
[----:B------:R-:W3:Y:S01]  /*c850*/  LDL.64 R32, [R1+0xd28] ;  /* 0x000d280001207983 */ /* 0x000ee20000100a00 */
[----:B------:R-:W-:-:S03]  /*c860*/  IMAD.WIDE R22, R0, 0x2, R44 ;  /* 0x0000000200167825 */ /* 0x000fc600078e022c */
[----:B------:R-:W3:Y:S01]  /*c870*/  LDL.64 R44, [R1+0xd30] ;  /* 0x000d3000012c7983 */ /* 0x000ee20000100a00 */
[----:B----4-:R-:W-:-:S03]  /*c880*/  IMAD.WIDE R16, R0, 0x2, R34 ;  /* 0x0000000200107825 */ /* 0x010fc600078e0222 */
[----:B------:R-:W4:Y:S04]  /*c890*/  LDL.64 R34, [R1+0xd18] ;  /* 0x000d180001227983 */ /* 0x000f280000100a00 */
[----:B------:R2:W4:Y:S01]  /*c8a0*/  LDG.E.U16 R8, [R20.64] ;  /* 0x0000000614087981 */ /* 0x000522000c1e1500 */
[----:B0-----:R-:W-:-:S03]  /*c8b0*/  IMAD.WIDE R28, R0, 0x2, R120 ;  /* 0x00000002001c7825 */ /* 0x001fc600078e0278 */
[----:B------:R0:W4:Y:S04]  /*c8c0*/  LDG.E.U16 R9, [R22.64] ;  /* 0x0000000616097981 */ /* 0x000128000c1e1500 */
[----:B------:R1:W4:Y:S01]  /*c8d0*/  LDG.E.U16 R143, [R28.64] ;  /* 0x000000061c8f7981 */ /* 0x000322000c1e1500 */
[----:B--2---:R-:W-:-:S03]  /*c8e0*/  IMAD.WIDE R20, R0, 0x2, R36 ;  /* 0x0000000200147825 */ /* 0x004fc600078e0224 */
[----:B------:R-:W2:Y:S01]  /*c8f0*/  LDL.64 R36, [R1+0xd10] ;  /* 0x000d100001247983 */ /* 0x000ea20000100a00 */
[----:B0-----:R-:W-:-:S03]  /*c900*/  IMAD.WIDE R22, R0, 0x2, R102 ;  /* 0x0000000200167825 */ /* 0x001fc600078e0266 */
[----:B------:R0:W2:Y:S01]  /*c910*/  LDG.E.U16 R121, [R20.64] ;  /* 0x0000000614797981 */ /* 0x0000a2000c1e1500 */
[----:B-1----:R-:W-:-:S03]  /*c920*/  IMAD.WIDE R28, R0, 0x2, R128 ;  /* 0x00000002001c7825 */ /* 0x002fc600078e0280 */
[----:B------:R-:W2:Y:S04]  /*c930*/  LDL.64 R128, [R1+0xd08] ;  /* 0x000d080001807983 */ /* 0x000ea80000100a00 */
[----:B------:R1:W2:Y:S04]  /*c940*/  LDG.E.U16 R102, [R28.64] ;  /* 0x000000061c667981 */ /* 0x0002a8000c1e1500 */
[----:B------:R1:W2:Y:S04]  /*c950*/  LDG.E.U16 R142, [R22.64] ;  /* 0x00000006168e7981 */ /* 0x0002a8000c1e1500 */
[----:B------:R1:W2:Y:S01]  /*c960*/  LDG.E.U16 R103, [R16.64] ;  /* 0x0000000610677981 */ /* 0x0002a2000c1e1500 */
[----:B0-----:R-:W-:-:S03]  /*c970*/  IMAD.WIDE R20, R0, 0x2, R64 ;  /* 0x0000000200147825 */ /* 0x001fc600078e0240 */
[----:B------:R-:W2:Y:S01]  /*c980*/  LDL.64 R64, [R1+0xd00] ;  /* 0x000d000001407983 */ /* 0x000ea20000100a00 */
[----:B-1----:R-:W-:-:S03]  /*c990*/  IMAD.WIDE R22, R0, 0x2, R84 ;  /* 0x0000000200167825 */ /* 0x002fc600078e0254 */
[----:B------:R0:W2:Y:S01]  /*c9a0*/  LDG.E.U16 R84, [R20.64] ;  /* 0x0000000614547981 */ /* 0x0000a2000c1e1500 */
[----:B------:R-:W-:-:S03]  /*c9b0*/  IMAD.WIDE R16, R0, 0x2, R62 ;  /* 0x0000000200107825 */ /* 0x000fc600078e023e */
[----:B------:R1:W2:Y:S04]  /*c9c0*/  LDG.E.U16 R85, [R22.64] ;  /* 0x0000000616557981 */ /* 0x0002a8000c1e1500 */
[----:B------:R0:W2:Y:S01]  /*c9d0*/  LDG.E.U16 R62, [R16.64] ;  /* 0x00000006103e7981 */ /* 0x0000a2000c1e1500 */
[----:B-1----:R-:W-:-:S03]  /*c9e0*/  IMAD.WIDE R22, R0, 0x2, R66 ;  /* 0x0000000200167825 */ /* 0x002fc600078e0242 */
[----:B------:R-:W2:Y:S01]  /*c9f0*/  LDL.64 R66, [R1+0xcd8] ;  /* 0x000cd80001427983 */ /* 0x000ea20000100a00 */
[----:B---3--:R-:W-:-:S03]  /*ca00*/  IMAD.WIDE R18, R0, 0x2, R4 ;  /* 0x0000000200127825 */ /* 0x008fc600078e0204 */
[----:B------:R-:W3:Y:S04]  /*ca10*/  LDL.64 R4, [R1+0xd20] ;  /* 0x000d200001047983 */ /* 0x000ee80000100a00 */
[----:B------:R1:W3:Y:S02]  /*ca20*/  LDG.E.U16 R120, [R18.64] ;  /* 0x0000000612787981 */ /* 0x0002e4000c1e1500 */
[C---:B-1----:R-:W-:Y:S02]  /*ca30*/  IMAD.WIDE R18, R0.reuse, 0x2, R38 ;  /* 0x0000000200127825 */ /* 0x042fe400078e0226 */
[----:B------:R-:W3:Y:S02]  /*ca40*/  LDL.64 R38, [R1+0xcf8] ;  /* 0x000cf80001267983 */ /* 0x000ee40000100a00 */
[----:B------:R-:W-:-:S02]  /*ca50*/  IMAD.WIDE R28, R0, 0x2, R30 ;  /* 0x00000002001c7825 */ /* 0x000fc400078e021e */
[----:B------:R-:W3:Y:S04]  /*ca60*/  LDL.64 R30, [R1+0xcf0] ;  /* 0x000cf000011e7983 */ /* 0x000ee80000100a00 */
[----:B------:R1:W3:Y:S02]  /*ca70*/  LDG.E.U16 R63, [R18.64] ;  /* 0x00000006123f7981 */ /* 0x0002e4000c1e1500 */
[C---:B-1----:R-:W-:Y:S02]  /*ca80*/  IMAD.WIDE R18, R0.reuse, 0x2, R32 ;  /* 0x0000000200127825 */ /* 0x042fe400078e0220 */
[----:B------:R-:W3:Y:S02]  /*ca90*/  LDL.64 R32, [R1+0xcd0] ;  /* 0x000cd00001207983 */ /* 0x000ee40000100a00 */
[----:B0-----:R-:W-:-:S02]  /*caa0*/  IMAD.WIDE R20, R0, 0x2, R44 ;  /* 0x0000000200147825 */ /* 0x001fc400078e022c */
[----:B------:R4:W3:Y:S04]  /*cab0*/  LDG.E.U16 R45, [R28.64] ;  /* 0x000000061c2d7981 */ /* 0x0008e8000c1e1500 */
[----:B------:R2:W3:Y:S04]  /*cac0*/  LDG.E.U16 R44, [R22.64] ;  /* 0x00000006162c7981 */ /* 0x0004e8000c1e1500 */
[----:B------:R0:W3:Y:S01]  /*cad0*/  LDG.E.U16 R2, [R18.64] ;  /* 0x0000000612027981 */ /* 0x0000e2000c1e1500 */
[----:B----4-:R-:W-:-:S03]  /*cae0*/  IMAD.WIDE R28, R0, 0x2, R34 ;  /* 0x00000002001c7825 */ /* 0x010fc600078e0222 */
[----:B------:R-:W4:Y:S04]  /*caf0*/  LDL.64 R34, [R1+0xcc8] ;  /* 0x000cc80001227983 */ /* 0x000f280000100a00 */
[----:B------:R1:W4:Y:S01]  /*cb00*/  LDG.E.U16 R251, [R28.64] ;  /* 0x000000061cfb7981 */ /* 0x000322000c1e1500 */
[----:B--2---:R-:W-:-:S03]  /*cb10*/  IMAD.WIDE R22, R0, 0x2, R36 ;  /* 0x0000000200167825 */ /* 0x004fc600078e0224 */
[----:B------:R-:W4:Y:S04]  /*cb20*/  LDL.64 R36, [R1+0xca8] ;  /* 0x000ca80001247983 */ /* 0x000f280000100a00 */
[----:B------:R0:W4:Y:S02]  /*cb30*/  LDG.E.U16 R249, [R22.64] ;  /* 0x0000000616f97981 */ /* 0x000124000c1e1500 */
[C---:B0-----:R-:W-:Y:S02]  /*cb40*/  IMAD.WIDE R22, R0.reuse, 0x2, R160 ;  /* 0x0000000200167825 */ /* 0x041fe400078e02a0 */
[----:B------:R-:W4:Y:S04]  /*cb50*/  LDL.64 R160, [R1+0xb40] ;  /* 0x000b400001a07983 */ /* 0x000f280000100a00 */
[----:B------:R4:W4:Y:S01]  /*cb60*/  LDG.E.U16 R239, [R22.64] ;  /* 0x0000000616ef7981 */ /* 0x000922000c1e1500 */
[----:B------:R-:W-:-:S03]  /*cb70*/  IMAD.WIDE R18, R0, 0x2, R64 ;  /* 0x0000000200127825 */ /* 0x000fc600078e0240 */
[----:B------:R-:W4:Y:S04]  /*cb80*/  LDL.64 R64, [R1+0xc88] ;  /* 0x000c880001407983 */ /* 0x000f280000100a00 */
[----:B------:R0:W4:Y:S02]  /*cb90*/  LDG.E.U16 R245, [R18.64] ;  /* 0x0000000612f57981 */ /* 0x000124000c1e1500 */
[C---:B0-----:R-:W-:Y:S02]  /*cba0*/  IMAD.WIDE R18, R0.reuse, 0x2, R66 ;  /* 0x0000000200127825 */ /* 0x041fe400078e0242 */
[----:B------:R-:W4:Y:S04]  /*cbb0*/  LDL.64 R66, [R1+0xc78] ;  /* 0x000c780001427983 */ /* 0x000f280000100a00 */
[----:B------:R0:W4:Y:S01]  /*cbc0*/  LDG.E.U16 R235, [R18.64] ;  /* 0x0000000612eb7981 */ /* 0x000122000c1e1500 */
[----:B---3--:R-:W-:-:S03]  /*cbd0*/  IMAD.WIDE R16, R0, 0x2, R4 ;  /* 0x0000000200107825 */ /* 0x008fc600078e0204 */
[----:B------:R3:W2:Y:S04]  /*cbe0*/  LDG.E.U16 R4, [R20.64] ;  /* 0x0000000614047981 */ /* 0x0006a8000c1e1500 */
[----:B------:R0:W2:Y:S02]  /*cbf0*/  LDG.E.U16 R212, [R16.64] ;  /* 0x0000000610d47981 */ /* 0x0000a4000c1e1500 */
[C---:B0-----:R-:W-:Y:S02]  /*cc00*/  IMAD.WIDE R16, R0.reuse, 0x2, R38 ;  /* 0x0000000200107825 */ /* 0x041fe400078e0226 */
[----:B------:R-:W2:Y:S02]  /*cc10*/  LDL.64 R38, [R1+0xc98] ;  /* 0x000c980001267983 */ /* 0x000ea40000100a00 */
[----:B-1----:R-:W-:-:S02]  /*cc20*/  IMAD.WIDE R28, R0, 0x2, R30 ;  /* 0x00000002001c7825 */ /* 0x002fc400078e021e */
[----:B------:R-:W2:Y:S02]  /*cc30*/  LDL.64 R30, [R1+0xc80] ;  /* 0x000c8000011e7983 */ /* 0x000ea40000100a00 */
[C---:B---3--:R-:W-:Y:S02]  /*cc40*/  IMAD.WIDE R20, R0.reuse, 0x2, R128 ;  /* 0x0000000200147825 */ /* 0x048fe400078e0280 */
[----:B------:R-:W3:Y:S04]  /*cc50*/  LDL.64 R128, [R1+0xc90] ;  /* 0x000c900001807983 */ /* 0x000ee80000100a00 */
[----:B------:R0:W3:Y:S01]  /*cc60*/  LDG.E.U16 R243, [R16.64] ;  /* 0x0000000610f37981 */ /* 0x0000e2000c1e1500 */
[----:B----4-:R-:W-:-:S03]  /*cc70*/  IMAD.WIDE R22, R0, 0x2, R34 ;  /* 0x0000000200167825 */ /* 0x010fc600078e0222 */
[----:B------:R1:W4:Y:S01]  /*cc80*/  LDG.E.U16 R247, [R20.64] ;  /* 0x0000000614f77981 */ /* 0x000322000c1e1500 */
[----:B0-----:R-:W-:-:S03]  /*cc90*/  IMAD.WIDE R16, R0, 0x2, R32 ;  /* 0x0000000200107825 */ /* 0x001fc600078e0220 */
[----:B------:R-:W4:Y:S04]  /*cca0*/  LDL.64 R34, [R1+0xc68] ;  /* 0x000c680001227983 */ /* 0x000f280000100a00 */
[----:B------:R-:W4:Y:S04]  /*ccb0*/  LDL.64 R32, [R1+0xc70] ;  /* 0x000c700001207983 */ /* 0x000f280000100a00 */
[----:B------:R0:W4:Y:S01]  /*ccc0*/  LDG.E.U16 R233, [R16.64] ;  /* 0x0000000610e97981 */ /* 0x000122000c1e1500 */
[----:B------:R-:W-:-:S03]  /*ccd0*/  IMAD.WIDE R18, R0, 0x2, R148 ;  /* 0x0000000200127825 */ /* 0x000fc600078e0294 */
[----:B------:R-:W4:Y:S04]  /*cce0*/  LDL.64 R148, [R1+0xc50] ;  /* 0x000c500001947983 */ /* 0x000f280000100a00 */
[----:B------:R2:W4:Y:S01]  /*ccf0*/  LDG.E.U16 R231, [R22.64] ;  /* 0x0000000616e77981 */ /* 0x000522000c1e1500 */
[----:B0-----:R-:W-:-:S03]  /*cd00*/  IMAD.WIDE R16, R0, 0x2, R36 ;  /* 0x0000000200107825 */ /* 0x001fc600078e0224 */
[----:B------:R-:W4:Y:S01]  /*cd10*/  LDL.64 R36, [R1+0xc58] ;  /* 0x000c580001247983 */ /* 0x000f220000100a00 */
[----:B-1----:R-:W-:-:S03]  /*cd20*/  IMAD.WIDE R20, R0, 0x2, R158 ;  /* 0x0000000200147825 */ /* 0x002fc600078e029e */
[----:B------:R0:W4:Y:S04]  /*cd30*/  LDG.E.U16 R241, [R28.64] ;  /* 0x000000061cf17981 */ /* 0x000128000c1e1500 */
[----:B------:R1:W4:Y:S04]  /*cd40*/  LDG.E.U16 R237, [R20.64] ;  /* 0x0000000614ed7981 */ /* 0x000328000c1e1500 */
[----:B------:R2:W4:Y:S01]  /*cd50*/  LDG.E.U16 R217, [R16.64] ;  /* 0x0000000610d97981 */ /* 0x000522000c1e1500 */
[----:B0-----:R-:W-:-:S03]  /*cd60*/  IMAD.WIDE R28, R0, 0x2, R130 ;  /* 0x00000002001c7825 */ /* 0x001fc600078e0282 */
[----:B------:R-:W4:Y:S01]  /*cd70*/  LDL.64 R130, [R1+0xc40] ;  /* 0x000c400001827983 */ /* 0x000f220000100a00 */
[----:B-1----:R-:W-:-:S03]  /*cd80*/  IMAD.WIDE R20, R0, 0x2, R156 ;  /* 0x0000000200147825 */ /* 0x002fc600078e029c */
[----:B------:R0:W4:Y:S04]  /*cd90*/  LDG.E.U16 R219, [R18.64] ;  /* 0x0000000612db7981 */ /* 0x000128000c1e1500 */
[----:B------:R3:W4:Y:S01]  /*cda0*/  LDG.E.U16 R229, [R20.64] ;  /* 0x0000000614e57981 */ /* 0x000722000c1e1500 */
[----:B------:R-:W-:-:S03]  /*cdb0*/  IMAD.WIDE R226, R0, 0x2, R150 ;  /* 0x0000000200e27825 */ /* 0x000fc600078e0296 */
[----:B------:R-:W4:Y:S01]  /*cdc0*/  LDL.64 R150, [R1+0xc60] ;  /* 0x000c600001967983 */ /* 0x000f220000100a00 */
[----:B0-----:R-:W-:-:S03]  /*cdd0*/  IMAD.WIDE R18, R0, 0x2, R64 ;  /* 0x0000000200127825 */ /* 0x001fc600078e0240 */
[----:B------:R-:W4:Y:S04]  /*cde0*/  LDL.64 R64, [R1+0xc28] ;  /* 0x000c280001407983 */ /* 0x000f280000100a00 */
[----:B------:R4:W4:Y:S04]  /*cdf0*/  LDG.E.U16 R205, [R18.64] ;  /* 0x0000000612cd7981 */ /* 0x000928000c1e1500 */
[----:B------:R0:W4:Y:S04]  /*ce00*/  LDG.E.U16 R211, [R28.64] ;  /* 0x000000061cd37981 */ /* 0x000128000c1e1500 */
[----:B------:R-:W4:Y:S04]  /*ce10*/  LDL.64 R156, [R1+0xba0] ;  /* 0x000ba000019c7983 */ /* 0x000f280000100a00 */
[----:B------:R-:W4:Y:S04]  /*ce20*/  LDL.64 R158, [R1+0xb50] ;  /* 0x000b5000019e7983 */ /* 0x000f280000100a00 */
[----:B0-----:R-:W4:Y:S01]  /*ce30*/  LDL.64 R28, [R1+0xbe8] ;  /* 0x000be800011c7983 */ /* 0x001f220000100a00 */
[----:B------:R-:W-:-:S03]  /*ce40*/  IMAD.WIDE R172, R0, 0x2, R172 ;  /* 0x0000000200ac7825 */ /* 0x000fc600078e02ac */
[----:B------:R0:W4:Y:S01]  /*ce50*/  LDG.E.U16 R226, [R226.64] ;  /* 0x00000006e2e27981 */ /* 0x000122000c1e1500 */
[----:B--2---:R-:W-:-:S03]  /*ce60*/  IMAD.WIDE R22, R0, 0x2, R38 ;  /* 0x0000000200167825 */ /* 0x004fc600078e0226 */
[----:B------:R-:W2:Y:S01]  /*ce70*/  LDL.64 R38, [R1+0xc48] ;  /* 0x000c480001267983 */ /* 0x000ea20000100a00 */
[----:B------:R-:W-:-:S03]  /*ce80*/  IMAD.WIDE R16, R0, 0x2, R30 ;  /* 0x0000000200107825 */ /* 0x000fc600078e021e */
[----:B------:R-:W2:Y:S01]  /*ce90*/  LDL.64 R30, [R1+0xc38] ;  /* 0x000c3800011e7983 */ /* 0x000ea20000100a00 */
[----:B---3--:R-:W-:-:S03]  /*cea0*/  IMAD.WIDE R20, R0, 0x2, R128 ;  /* 0x0000000200147825 */ /* 0x008fc600078e0280 */
[----:B------:R-:W3:Y:S04]  /*ceb0*/  LDL.64 R128, [R1+0xc30] ;  /* 0x000c300001807983 */ /* 0x000ee80000100a00 */
[----:B------:R1:W3:Y:S04]  /*cec0*/  LDG.E.U16 R207, [R20.64] ;  /* 0x0000000614cf7981 */ /* 0x0002e8000c1e1500 */
[----:B------:R0:W3:Y:S04]  /*ced0*/  LDG.E.U16 R203, [R16.64] ;  /* 0x0000000610cb7981 */ /* 0x0000e8000c1e1500 */
[----:B------:R0:W3:Y:S01]  /*cee0*/  LDG.E.U16 R209, [R22.64] ;  /* 0x0000000616d17981 */ /* 0x0000e2000c1e1500 */
[----:B-1----:R-:W-:-:S03]  /*cef0*/  IMAD.WIDE R20, R0, 0x2, R66 ;  /* 0x0000000200147825 */ /* 0x002fc600078e0242 */
[----:B------:R-:W3:Y:S04]  /*cf00*/  LDL.64 R66, [R1+0xc18] ;  /* 0x000c180001427983 */ /* 0x000ee80000100a00 */
[----:B------:R1:W3:Y:S04]  /*cf10*/  LDG.E.U16 R201, [R20.64] ;  /* 0x0000000614c97981 */ /* 0x0002e8000c1e1500 */
[----:B0-----:R-:W3:Y:S04]  /*cf20*/  LDL.64 R22, [R1+0xbf8] ;  /* 0x000bf80001167983 */ /* 0x001ee80000100a00 */
[----:B-1----:R-:W3:Y:S01]  /*cf30*/  LDL.64 R20, [R1+0xc08] ;  /* 0x000c080001147983 */ /* 0x002ee20000100a00 */
[----:B----4-:R-:W-:-:S03]  /*cf40*/  IMAD.WIDE R18, R0, 0x2, R32 ;  /* 0x0000000200127825 */ /* 0x010fc600078e0220 */
[----:B------:R-:W4:Y:S01]  /*cf50*/  LDL.64 R32, [R1+0xc20] ;  /* 0x000c200001207983 */ /* 0x000f220000100a00 */
[----:B------:R-:W-:-:S03]  /*cf60*/  IMAD.WIDE R16, R0, 0x2, R34 ;  /* 0x0000000200107825 */ /* 0x000fc600078e0222 */
[----:B------:R-:W4:Y:S04]  /*cf70*/  LDL.64 R34, [R1+0xc10] ;  /* 0x000c100001227983 */ /* 0x000f280000100a00 */
[----:B------:R0:W4:Y:S04]  /*cf80*/  LDG.E.U16 R197, [R16.64] ;  /* 0x0000000610c57981 */ /* 0x000128000c1e1500 */
[----:B------:R1:W4:Y:S01]  /*cf90*/  LDG.E.U16 R199, [R18.64] ;  /* 0x0000000612c77981 */ /* 0x000322000c1e1500 */
[----:B0-----:R-:W-:-:S03]  /*cfa0*/  IMAD.WIDE R16, R0, 0x2, R36 ;  /* 0x0000000200107825 */ /* 0x001fc600078e0224 */
[----:B------:R-:W4:Y:S04]  /*cfb0*/  LDL.64 R36, [R1+0xc00] ;  /* 0x000c000001247983 */ /* 0x000f280000100a00 */
[----:B------:R0:W4:Y:S02]  /*cfc0*/  LDG.E.U16 R193, [R16.64] ;  /* 0x0000000610c17981 */ /* 0x000124000c1e1500 */
[C---:B0-----:R-:W-:Y:S02]  /*cfd0*/  IMAD.WIDE R16, R0.reuse, 0x2, R148 ;  /* 0x0000000200107825 */ /* 0x041fe400078e0294 */
[----:B------:R-:W4:Y:S04]  /*cfe0*/  LDL.64 R148, [R1+0xb80] ;  /* 0x000b800001947983 */ /* 0x000f280000100a00 */
[----:B------:R2:W4:Y:S01]  /*cff0*/  LDG.E.U16 R191, [R16.64] ;  /* 0x0000000610bf7981 */ /* 0x000522000c1e1500 */
[----:B-1----:R-:W-:-:S03]  /*d000*/  IMAD.WIDE R18, R0, 0x2, R150 ;  /* 0x0000000200127825 */ /* 0x002fc600078e0296 */
[----:B------:R-:W4:Y:S04]  /*d010*/  LDL.64 R150, [R1+0xb70] ;  /* 0x000b700001967983 */ /* 0x000f280000100a00 */
[----:B------:R0:W4:Y:S01]  /*d020*/  LDG.E.U16 R195, [R18.64] ;  /* 0x0000000612c37981 */ /* 0x000122000c1e1500 */
[----:B--2---:R-:W-:-:S03]  /*d030*/  IMAD.WIDE R16, R0, 0x2, R38 ;  /* 0x0000000200107825 */ /* 0x004fc600078e0226 */
[----:B------:R-:W2:Y:S04]  /*d040*/  LDL.64 R38, [R1+0xbf0] ;  /* 0x000bf00001267983 */ /* 0x000ea80000100a00 */
[----:B------:R1:W2:Y:S02]  /*d050*/  LDG.E.U16 R189, [R16.64] ;  /* 0x0000000610bd7981 */ /* 0x0002a4000c1e1500 */
[C---:B-1----:R-:W-:Y:S02]  /*d060*/  IMAD.WIDE R16, R0.reuse, 0x2, R130 ;  /* 0x0000000200107825 */ /* 0x042fe400078e0282 */
[----:B------:R-:W2:Y:S04]  /*d070*/  LDL.64 R130, [R1+0xbe0] ;  /* 0x000be00001827983 */ /* 0x000ea80000100a00 */
[----:B------:R1:W2:Y:S02]  /*d080*/  LDG.E.U16 R187, [R16.64] ;  /* 0x0000000610bb7981 */ /* 0x0002a4000c1e1500 */
[----:B-1----:R-:W-:-:S02]  /*d090*/  IMAD.WIDE R16, R0, 0x2, R30 ;  /* 0x0000000200107825 */ /* 0x002fc400078e021e */
[----:B------:R-:W2:Y:S04]  /*d0a0*/  LDL.64 R30, [R1+0xbd8] ;  /* 0x000bd800011e7983 */ /* 0x000ea80000100a00 */
[----:B------:R3:W2:Y:S02]  /*d0b0*/  LDG.E.U16 R185, [R16.64] ;  /* 0x0000000610b97981 */ /* 0x0006a4000c1e1500 */
[C---:B---3--:R-:W-:Y:S02]  /*d0c0*/  IMAD.WIDE R16, R0.reuse, 0x2, R128 ;  /* 0x0000000200107825 */ /* 0x048fe400078e0280 */
[----:B------:R-:W3:Y:S04]  /*d0d0*/  LDL.64 R128, [R1+0xbb0] ;  /* 0x000bb00001807983 */ /* 0x000ee80000100a00 */
[----:B------:R1:W3:Y:S01]  /*d0e0*/  LDG.E.U16 R177, [R16.64] ;  /* 0x0000000610b17981 */ /* 0x0002e2000c1e1500 */
[----:B0-----:R-:W-:-:S03]  /*d0f0*/  IMAD.WIDE R18, R0, 0x2, R66 ;  /* 0x0000000200127825 */ /* 0x001fc600078e0242 */
[----:B------:R-:W3:Y:S01]  /*d100*/  LDL.64 R66, [R1+0xbc0] ;  /* 0x000bc00001427983 */ /* 0x000ee20000100a00 */
[----:B-1----:R-:W-:-:S03]  /*d110*/  IMAD.WIDE R16, R0, 0x2, R64 ;  /* 0x0000000200107825 */ /* 0x002fc600078e0240 */
[----:B------:R-:W3:Y:S04]  /*d120*/  LDL.64 R64, [R1+0xbd0] ;  /* 0x000bd00001407983 */ /* 0x000ee80000100a00 */
[----:B------:R4:W3:Y:S02]  /*d130*/  LDG.E.U16 R5, [R16.64] ;  /* 0x0000000610057981 */ /* 0x0008e4000c1e1500 */
[C---:B----4-:R-:W-:Y:S02]  /*d140*/  IMAD.WIDE R16, R0.reuse, 0x2, R32 ;  /* 0x0000000200107825 */ /* 0x050fe400078e0220 */
[----:B------:R-:W4:Y:S04]  /*d150*/  LDL.64 R32, [R1+0xbc8] ;  /* 0x000bc80001207983 */ /* 0x000f280000100a00 */
[----:B------:R0:W4:Y:S01]  /*d160*/  LDG.E.U16 R16, [R16.64] ;  /* 0x0000000610107981 */ /* 0x000122000c1e1500 */
[----:B------:R-:W-:-:S03]  /*d170*/  IMAD.WIDE R20, R0, 0x2, R20 ;  /* 0x0000000200147825 */ /* 0x000fc600078e0214 */
[----:B0-----:R0:W4:Y:S02]  /*d180*/  LDG.E.U16 R17, [R18.64] ;  /* 0x0000000612117981 */ /* 0x001124000c1e1500 */
[C---:B0-----:R-:W-:Y:S02]  /*d190*/  IMAD.WIDE R18, R0.reuse, 0x2, R34 ;  /* 0x0000000200127825 */ /* 0x041fe400078e0222 */
[----:B------:R-:W4:Y:S04]  /*d1a0*/  LDL.64 R34, [R1+0xbb8] ;  /* 0x000bb80001227983 */ /* 0x000f280000100a00 */
[----:B------:R0:W4:Y:S04]  /*d1b0*/  LDG.E.U16 R18, [R18.64] ;  /* 0x0000000612127981 */ /* 0x000128000c1e1500 */
[----:B0-----:R0:W4:Y:S02]  /*d1c0*/  LDG.E.U16 R19, [R20.64] ;  /* 0x0000000614137981 */ /* 0x001124000c1e1500 */
[----:B0-----:R-:W-:-:S02]  /*d1d0*/  IMAD.WIDE R20, R0, 0x2, R36 ;  /* 0x0000000200147825 */ /* 0x001fc400078e0224 */
[----:B------:R-:W4:Y:S02]  /*d1e0*/  LDL.64 R36, [R1+0xba8] ;  /* 0x000ba80001247983 */ /* 0x000f240000100a00 */
[C---:B------:R-:W-:Y:S02]  /*d1f0*/  IMAD.WIDE R22, R0.reuse, 0x2, R22 ;  /* 0x0000000200167825 */ /* 0x040fe400078e0216 */
[----:B------:R0:W4:Y:S02]  /*d200*/  LDG.E.U16 R20, [R20.64] ;  /* 0x0000000614147981 */ /* 0x000124000c1e1500 */
[C---:B------:R-:W-:Y:S02]  /*d210*/  IMAD.WIDE R28, R0.reuse, 0x2, R28 ;  /* 0x00000002001c7825 */ /* 0x040fe400078e021c */
[----:B0-----:R2:W4:Y:S02]  /*d220*/  LDG.E.U16 R21, [R22.64] ;  /* 0x0000000616157981 */ /* 0x001524000c1e1500 */
[----:B--2---:R-:W-:-:S02]  /*d230*/  IMAD.WIDE R22, R0, 0x2, R38 ;  /* 0x0000000200167825 */ /* 0x004fc400078e0226 */
[----:B------:R-:W2:Y:S04]  /*d240*/  LDL.64 R38, [R1+0xb98] ;  /* 0x000b980001267983 */ /* 0x000ea80000100a00 */
[----:B------:R0:W2:Y:S04]  /*d250*/  LDG.E.U16 R22, [R22.64] ;  /* 0x0000000616167981 */ /* 0x0000a8000c1e1500 */
[----:B0-----:R0:W2:Y:S02]  /*d260*/  LDG.E.U16 R23, [R28.64] ;  /* 0x000000061c177981 */ /* 0x0010a4000c1e1500 */
[----:B0-----:R-:W-:-:S02]  /*d270*/  IMAD.WIDE R28, R0, 0x2, R130 ;  /* 0x00000002001c7825 */ /* 0x001fc400078e0282 */
[----:B------:R-:W2:Y:S02]  /*d280*/  LDL.64 R130, [R1+0xb90] ;  /* 0x000b900001827983 */ /* 0x000ea40000100a00 */
[C---:B------:R-:W-:Y:S02]  /*d290*/  IMAD.WIDE R30, R0.reuse, 0x2, R30 ;  /* 0x00000002001e7825 */ /* 0x040fe400078e021e */
[----:B------:R0:W2:Y:S04]  /*d2a0*/  LDG.E.U16 R28, [R28.64] ;  /* 0x000000061c1c7981 */ /* 0x0000a8000c1e1500 */
[----:B0-----:R3:W2:Y:S02]  /*d2b0*/  LDG.E.U16 R29, [R30.64] ;  /* 0x000000061e1d7981 */ /* 0x0016a4000c1e1500 */
[----:B---3--:R-:W-:-:S02]  /*d2c0*/  IMAD.WIDE R30, R0, 0x2, R64 ;  /* 0x00000002001e7825 */ /* 0x008fc400078e0240 */
[----:B------:R-:W3:Y:S04]  /*d2d0*/  LDL.64 R64, [R1+0xb88] ;  /* 0x000b880001407983 */ /* 0x000ee80000100a00 */
[----:B------:R0:W3:Y:S01]  /*d2e0*/  LDG.E.U16 R30, [R30.64] ;  /* 0x000000061e1e7981 */ /* 0x0000e2000c1e1500 */
[----:B----4-:R-:W-:-:S05]  /*d2f0*/  IMAD.WIDE R32, R0, 0x2, R32 ;  /* 0x0000000200207825 */ /* 0x010fca00078e0220 */
[----:B0-----:R0:W4:Y:S02]  /*d300*/  LDG.E.U16 R31, [R32.64] ;  /* 0x00000006201f7981 */ /* 0x001124000c1e1500 */
[C---:B0-----:R-:W-:Y:S02]  /*d310*/  IMAD.WIDE R32, R0.reuse, 0x2, R66 ;  /* 0x0000000200207825 */ /* 0x041fe400078e0242 */
[----:B------:R-:W4:Y:S04]  /*d320*/  LDL.64 R66, [R1+0xb78] ;  /* 0x000b780001427983 */ /* 0x000f280000100a00 */
[----:B------:R0:W4:Y:S01]  /*d330*/  LDG.E.U16 R32, [R32.64] ;  /* 0x0000000620207981 */ /* 0x000122000c1e1500 */
[----:B------:R-:W-:-:S05]  /*d340*/  IMAD.WIDE R34, R0, 0x2, R34 ;  /* 0x0000000200227825 */ /* 0x000fca00078e0222 */
        /* <DEDUP_REMOVED lines=9> */
[----:B--2---:R-:W-:-:S05]  /*d3e0*/  IMAD.WIDE R38, R0, 0x2, R38 ;  /* 0x0000000200267825 */ /* 0x004fca00078e0226 */
[----:B0-----:R0:W2:Y:S02]  /*d3f0*/  LDG.E.U16 R37, [R38.64] ;  /* 0x0000000626257981 */ /* 0x0010a4000c1e1500 */
[C---:B0-----:R-:W-:Y:S02]  /*d400*/  IMAD.WIDE R38, R0.reuse, 0x2, R130 ;  /* 0x0000000200267825 */ /* 0x041fe400078e0282 */
[----:B------:R-:W2:Y:S04]  /*d410*/  LDL.64 R130, [R1+0xb58] ;  /* 0x000b580001827983 */ /* 0x000ea80000100a00 */
[----:B------:R0:W2:Y:S01]  /*d420*/  LDG.E.U16 R38, [R38.64] ;  /* 0x0000000626267981 */ /* 0x0000a2000c1e1500 */
[----:B---3--:R-:W-:-:S05]  /*d430*/  IMAD.WIDE R64, R0, 0x2, R64 ;  /* 0x0000000200407825 */ /* 0x008fca00078e0240 */
[----:B0-----:R0:W3:Y:S02]  /*d440*/  LDG.E.U16 R39, [R64.64] ;  /* 0x0000000640277981 */ /* 0x0010e4000c1e1500 */
[C---:B0-----:R-:W-:Y:S02]  /*d450*/  IMAD.WIDE R64, R0.reuse, 0x2, R148 ;  /* 0x0000000200407825 */ /* 0x041fe400078e0294 */
        /* <DEDUP_REMOVED lines=45> */
[----:B------:R-:W3:Y:S04]  /*d730*/  LDL.64 R178, [R1+0xa08] ;  /* 0x000a080001b27983 */ /* 0x000ee80000100a00 */
[----:B------:R0:W3:Y:S01]  /*d740*/  LDG.E.U16 R162, [R162.64] ;  /* 0x00000006a2a27981 */ /* 0x0000e2000c1e1500 */
[----:B------:R-:W-:-:S05]  /*d750*/  IMAD.WIDE R168, R0, 0x2, R168 ;  /* 0x0000000200a87825 */ /* 0x000fca00078e02a8 */
[----:B0-----:R0:W3:Y:S04]  /*d760*/  LDG.E.U16 R163, [R168.64] ;  /* 0x00000006a8a37981 */ /* 0x0010e8000c1e1500 */
[----:B0-----:R-:W3:Y:S01]  /*d770*/  LDL.64 R168, [R1+0xa20] ;  /* 0x000a200001a87983 */ /* 0x001ee20000100a00 */
[----:B--2---:R-:W-:-:S04]  /*d780*/  IMAD.WIDE R170, R0, 0x2, R170 ;  /* 0x0000000200aa7825 */ /* 0x004fc800078e02aa */
[----:B---3--:R-:W-:-:S06]  /*d790*/  IMAD.WIDE R168, R0, 0x2, R168 ;  /* 0x0000000200a87825 */ /* 0x008fcc00078e02a8 */
[----:B------:R0:W2:Y:S04]  /*d7a0*/  LDG.E.U16 R168, [R168.64] ;  /* 0x00000006a8a87981 */ /* 0x0000a8000c1e1500 */
[----:B0-----:R0:W3:Y:S04]  /*d7b0*/  LDG.E.U16 R169, [R170.64] ;  /* 0x00000006aaa97981 */ /* 0x0010e8000c1e1500 */
[----:B0-----:R-:W2:Y:S02]  /*d7c0*/  LDL.64 R170, [R1+0xaf0] ;  /* 0x000af00001aa7983 */ /* 0x001ea40000100a00 */
[----:B--2---:R-:W-:-:S06]  /*d7d0*/  IMAD.WIDE R170, R0, 0x2, R170 ;  /* 0x0000000200aa7825 */ /* 0x004fcc00078e02aa */
[----:B------:R0:W2:Y:S04]  /*d7e0*/  LDG.E.U16 R170, [R170.64] ;  /* 0x00000006aaaa7981 */ /* 0x0000a8000c1e1500 */
[----:B0-----:R0:W2:Y:S04]  /*d7f0*/  LDG.E.U16 R171, [R172.64] ;  /* 0x00000006acab7981 */ /* 0x0010a8000c1e1500 */
[----:B0-----:R-:W2:Y:S01]  /*d800*/  LDL.64 R172, [R1+0xa90] ;  /* 0x000a900001ac7983 */ /* 0x001ea20000100a00 */
[----:B------:R-:W-:-:S04]  /*d810*/  IMAD.WIDE R174, R0, 0x2, R174 ;  /* 0x0000000200ae7825 */ /* 0x000fc800078e02ae */
        /* <DEDUP_REMOVED lines=8> */
[----:B0-----:R-:W2:Y:S02]  /*d8a0*/  LDL.64 R178, [R1+0xae0] ;  /* 0x000ae00001b27983 */ /* 0x001ea40000100a00 */
[----:B--2---:R-:W-:-:S05]  /*d8b0*/  IMAD.WIDE R178, R0, 0x2, R178 ;  /* 0x0000000200b27825 */ /* 0x004fca00078e02b2 */
[----:B------:R0:W2:Y:S04]  /*d8c0*/  LDG.E.U16 R176, [R178.64] ;  /* 0x00000006b2b07981 */ /* 0x0000a8000c1e1500 */
        /* <DEDUP_REMOVED lines=48> */
[----:B0-----:R-:W2:Y:S04]  /*dbd0*/  LDL.64 R178, [R1+0xa50] ;  /* 0x000a500001b27983 */ /* 0x001ea80000100a00 */
[----:B------:R-:W3:Y:S01]  /*dbe0*/  LDL.LU R118, [R1+0x88] ;  /* 0x0000880001767983 */ /* 0x000ee20000300800 */
        /* <DEDUP_REMOVED lines=42> */
[----:B--2---:R-:W-:-:S06]  /*de90*/  IMAD.WIDE R178, R0, 0x2, R178 ;  /* 0x0000000200b27825 */ /* 0x004fcc00078e02b2 */
[----:B------:R0:W2:Y:S04]  /*dea0*/  LDG.E.U16 R178, [R178.64] ;  /* 0x00000006b2b27981 */ /* 0x0000a8000c1e1500 */
[----:B------:R-:W-:Y:S06]  /*deb0*/  BAR.SYNC.DEFER_BLOCKING 0x0 ;  /* 0x0000000000007b1d */ /* 0x000fec0000010000 */
[----:B0-----:R-:W2:Y:S04]  /*dec0*/  LDL.LU R179, [R1+0x84] ;  /* 0x0000840001b37983 */ /* 0x001ea80000300800 */
[----:B---3--:R0:W-:Y:S04]  /*ded0*/  STS.U16 [R222], R118 ;  /* 0x00000076de007388 */ /* 0x0081e80000000400 */
[----:B------:R1:W-:Y:S04]  /*dee0*/  STS.U16 [R222+0x2000], R119 ;  /* 0x00200077de007388 */ /* 0x0003e80000000400 */
[----:B------:R3:W-:Y:S04]  /*def0*/  STS.U16 [R222+0x2200], R140 ;  /* 0x0022008cde007388 */ /* 0x0007e80000000400 */
[----:B0-----:R-:W4:Y:S04]  /*df00*/  LDL.LU R118, [R1+0x13dc] ;  /* 0x0013dc0001767983 */ /* 0x001f280000300800 */
[----:B-1----:R-:W4:Y:S04]  /*df10*/  LDL.LU R119, [R1+0x13d8] ;  /* 0x0013d80001777983 */ /* 0x002f280000300800 */
[----:B---3--:R-:W3:Y:S04]  /*df20*/  LDL.LU R140, [R1+0x13d4] ;  /* 0x0013d400018c7983 */ /* 0x008ee80000300800 */
[----:B------:R0:W-:Y:S04]  /*df30*/  STS.U16 [R222+0x4000], R141 ;  /* 0x0040008dde007388 */ /* 0x0001e80000000400 */
[----:B------:R1:W-:Y:S04]  /*df40*/  STS.U16 [R222+0x4200], R182 ;  /* 0x004200b6de007388 */ /* 0x0003e80000000400 */
[----:B------:R1:W-:Y:S04]  /*df50*/  STS.U16 [R222+0x6000], R183 ;  /* 0x006000b7de007388 */ /* 0x0003e80000000400 */
[----:B0-----:R-:W3:Y:S04]  /*df60*/  LDL.LU R141, [R1+0x13d0] ;  /* 0x0013d000018d7983 */ /* 0x001ee80000300800 */
[----:B-1----:R-:W3:Y:S04]  /*df70*/  LDL.LU R182, [R1+0x13cc] ;  /* 0x0013cc0001b67983 */ /* 0x002ee80000300800 */
[----:B------:R-:W3:Y:S04]  /*df80*/  LDL.LU R183, [R1+0x13c8] ;  /* 0x0013c80001b77983 */ /* 0x000ee80000300800 */
[----:B------:R0:W-:Y:S04]  /*df90*/  STS.U16 [R222+0x6200], R6 ;  /* 0x00620006de007388 */ /* 0x0001e80000000400 */
[----:B------:R1:W-:Y:S04]  /*dfa0*/  STS.U16 [R222+0x8000], R7 ;  /* 0x00800007de007388 */ /* 0x0003e80000000400 */
[----:B------:R1:W-:Y:S04]  /*dfb0*/  STS.U16 [R222+0x8200], R220 ;  /* 0x008200dcde007388 */ /* 0x0003e80000000400 */
[----:B0-----:R0:W5:Y:S04]  /*dfc0*/  LDL.LU R6, [R1+0x13c4] ;  /* 0x0013c40001067983 */ /* 0x0011680000300800 */
[----:B-1----:R0:W5:Y:S04]  /*dfd0*/  LDL.LU R7, [R1+0x13c0] ;  /* 0x0013c00001077983 */ /* 0x0021680000300800 */
[----:B------:R0:W5:Y:S04]  /*dfe0*/  LDL.LU R220, [R1+0x13bc] ;  /* 0x0013bc0001dc7983 */ /* 0x0001680000300800 */
[----:B------:R1:W-:Y:S04]  /*dff0*/  STS.U16 [R222+0xa000], R221 ;  /* 0x00a000ddde007388 */ /* 0x0003e80000000400 */
[----:B------:R0:W-:Y:S04]  /*e000*/  STS.U16 [R222+0xa200], R3 ;  /* 0x00a20003de007388 */ /* 0x0001e80000000400 */
[----:B------:R0:W-:Y:S04]  /*e010*/  STS.U16 [R222+0xc000], R224 ;  /* 0x00c000e0de007388 */ /* 0x0001e80000000400 */
[----:B-1----:R1:W5:Y:S04]  /*e020*/  LDL.LU R221, [R1+0x13b8] ;  /* 0x0013b80001dd7983 */ /* 0x0023680000300800 */
[----:B0-----:R-:W4:Y:S04]  /*e030*/  LDL.LU R3, [R1+0x13b4] ;  /* 0x0013b40001037983 */ /* 0x001f280000300800 */
[----:B------:R-:W4:Y:S04]  /*e040*/  LDL.LU R224, [R1+0x13b0] ;  /* 0x0013b00001e07983 */ /* 0x000f280000300800 */
        /* <DEDUP_REMOVED lines=18> */
[----:B------:R-:W-:Y:S01]  /*e170*/  STS.U16 [R222+0x1e200], R169 ;  /* 0x01e200a9de007388 */ /* 0x000fe20000000400 */
[----:B0-----:R-:W-:-:S02]  /*e180*/  LOP3.LUT R17, R222, 0x20, RZ, 0x3c, !PT ;  /* 0x00000020de117812 */ /* 0x001fc400078e3cff */
[C---:B------:R-:W-:Y:S01]  /*e190*/  LOP3.LUT R16, R222.reuse, 0x30, RZ, 0x3c, !PT ;  /* 0x00000030de107812 */ /* 0x040fe200078e3cff */
[----:B------:R1:W5:Y:S04]  /*e1a0*/  LDL.LU R228, [R1+0x13ac] ;  /* 0x0013ac0001e47983 */ /* 0x0003680000300800 */
[----:B------:R1:W5:Y:S04]  /*e1b0*/  LDL.LU R223, [R1+0x13a8] ;  /* 0x0013a80001df7983 */ /* 0x0003680000300800 */
[----:B------:R1:W5:Y:S04]  /*e1c0*/  LDL.LU R215, [R1+0x13a4] ;  /* 0x0013a40001d77983 */ /* 0x0003680000300800 */
[----:B------:R1:W5:Y:S04]  /*e1d0*/  LDL.LU R214, [R1+0x13a0] ;  /* 0x0013a00001d67983 */ /* 0x0003680000300800 */
[----:B------:R1:W5:Y:S04]  /*e1e0*/  LDL.LU R213, [R1+0x139c] ;  /* 0x00139c0001d57983 */ /* 0x0003680000300800 */
[----:B------:R1:W5:Y:S04]  /*e1f0*/  LDL.LU R212, [R1+0x1398] ;  /* 0x0013980001d47983 */ /* 0x0003680000300800 */
[----:B--2---:R0:W-:Y:S02]  /*e200*/  STS.U16 [R222+0x200], R179 ;  /* 0x000200b3de007388 */ /* 0x0041e40000000400 */
[----:B0-----:R-:W-:-:S05]  /*e210*/  LOP3.LUT R179, R222, 0x10, RZ, 0x3c, !PT ;  /* 0x00000010deb37812 */ /* 0x001fca00078e3cff */
        /* <DEDUP_REMOVED lines=59> */
[----:B----4-:R-:W-:Y:S04]  /*e5d0*/  STS.U16 [R17+0x1aa00], R161 ;  /* 0x01aa00a111007388 */ /* 0x010fe80000000400 */
        /* <DEDUP_REMOVED lines=28> */
[----:B0-----:R-:W-:-:S03]  /*e7a0*/  LOP3.LUT R17, R222, 0x40, RZ, 0x3c, !PT ;  /* 0x00000040de117812 */ /* 0x001fc600078e3cff */
        /* <DEDUP_REMOVED lines=139> */
[----:B------:R-:W-:Y:S01]  /*f060*/  BAR.SYNC.DEFER_BLOCKING 0x0 ;  /* 0x0000000000007b1d */ /* 0x000fe20000010000 */
[----:B------:R-:W-:-:S02]  /*f070*/  LOP3.LUT R225, R3, 0x20, RZ, 0x3c, !PT ;  /* 0x0000002003e17812 */ /* 0x000fc400078e3cff */
[C---:B0-----:R-:W-:Y:S02]  /*f080*/  LOP3.LUT R218, R3.reuse, 0x40, RZ, 0x3c, !PT ;  /* 0x0000004003da7812 */ /* 0x041fe400078e3cff */
[----:B------:R-:W-:Y:S01]  /*f090*/  LOP3.LUT R216, R3, 0x60, RZ, 0x3c, !PT ;  /* 0x0000006003d87812 */ /* 0x000fe200078e3cff */
[----:B------:R1:W5:Y:S01]  /*f0a0*/  LDL.LU R183, [R1+0x1394] ;  /* 0x0013940001b77983 */ /* 0x0003620000300800 */
[----:B------:R-:W-:-:S03]  /*f0b0*/  LOP3.LUT R226, R224, 0x40, RZ, 0x3c, !PT ;  /* 0x00000040e0e27812 */ /* 0x000fc600078e3cff */
[----:B------:R1:W5:Y:S04]  /*f0c0*/  LDL.LU R182, [R1+0x1390] ;  /* 0x0013900001b67983 */ /* 0x0003680000300800 */
[----:B------:R1:W5:Y:S04]  /*f0d0*/  LDL.LU R181, [R1+0x138c] ;  /* 0x00138c0001b57983 */ /* 0x0003680000300800 */
[----:B------:R1:W5:Y:S04]  /*f0e0*/  LDL.LU R180, [R1+0x1388] ;  /* 0x0013880001b47983 */ /* 0x0003680000300800 */
[----:B------:R1:W5:Y:S04]  /*f0f0*/  LDL.LU R167, [R1+0x1384] ;  /* 0x0013840001a77983 */ /* 0x0003680000300800 */
[----:B------:R-:W-:Y:S04]  /*f100*/  LDSM.16.MT88.4 R204, [R3+0x20000] ;  /* 0x0200000003cc783b */ /* 0x000fe80000004200 */
[----:B------:R-:W0:Y:S04]  /*f110*/  LDSM.16.M88.4 R28, [R224] ;  /* 0x00000000e01c783b */ /* 0x000e280000000200 */
[----:B------:R-:W2:Y:S04]  /*f120*/  LDSM.16.M88.4 R196, [R224+0x10000] ;  /* 0x01000000e0c4783b */ /* 0x000ea80000000200 */
[----:B------:R-:W3:Y:S04]  /*f130*/  LDSM.16.MT88.4 R176, [R225+0x20000] ;  /* 0x02000000e1b0783b */ /* 0x000ee80000004200 */
[----:B------:R-:W4:Y:S04]  /*f140*/  LDSM.16.MT88.4 R148, [R218+0x20000] ;  /* 0x02000000da94783b */ /* 0x000f280000004200 */
[----:B------:R-:W1:Y:S04]  /*f150*/  LDSM.16.MT88.4 R172, [R216+0x20000] ;  /* 0x02000000d8ac783b */ /* 0x000e680000004200 */
[----:B------:R-:W1:Y:S04]  /*f160*/  LDSM.16.MT88.4 R36, [R3+0x20800] ;  /* 0x020800000324783b */ /* 0x000e680000004200 */
[----:B------:R-:W1:Y:S04]  /*f170*/  LDSM.16.MT88.4 R32, [R225+0x20800] ;  /* 0x02080000e120783b */ /* 0x000e680000004200 */
[----:B------:R-:W1:Y:S04]  /*f180*/  LDSM.16.MT88.4 R20, [R218+0x20800] ;  /* 0x02080000da14783b */ /* 0x000e680000004200 */
[----:B------:R-:W1:Y:S04]  /*f190*/  LDSM.16.MT88.4 R168, [R216+0x20800] ;  /* 0x02080000d8a8783b */ /* 0x000e680000004200 */
[----:B------:R-:W-:Y:S01]  /*f1a0*/  LDSM.16.MT88.4 R208, [R3+0x21000] ;  /* 0x0210000003d0783b */ /* 0x000fe20000004200 */
[C---:B0-----:R-:W-:Y:S03]  /*f1b0*/  HMMA.16816.F32 R160, R204.reuse, R28, RZ ;  /* 0x0000001ccca0723c */ /* 0x041fe600000018ff */
[----:B------:R-:W0:Y:S04]  /*f1c0*/  LDSM.16.M88.4 R16, [R226] ;  /* 0x00000000e210783b */ /* 0x000e280000000200 */
[----:B------:R-:W0:Y:S01]  /*f1d0*/  LDSM.16.M88.4 R184, [R226+0x10000] ;  /* 0x01000000e2b8783b */ /* 0x000e220000000200 */
[----:B--2---:R-:W-:Y:S03]  /*f1e0*/  HMMA.16816.F32 R204, R204, R196, RZ ;  /* 0x000000c4cccc723c */ /* 0x004fe600000018ff */
[----:B------:R-:W2:Y:S04]  /*f1f0*/  LDSM.16.MT88.4 R192, [R225+0x21000] ;  /* 0x02100000e1c0783b */ /* 0x000ea80000004200 */
[----:B------:R-:W0:Y:S01]  /*f200*/  LDSM.16.MT88.4 R156, [R218+0x21000] ;  /* 0x02100000da9c783b */ /* 0x000e220000004200 */
[-C--:B---3--:R-:W-:Y:S03]  /*f210*/  HMMA.16816.F32 R200, R176, R28.reuse, RZ ;  /* 0x0000001cb0c8723c */ /* 0x088fe600000018ff */
[----:B------:R-:W3:Y:S04]  /*f220*/  LDSM.16.MT88.4 R188, [R216+0x21000] ;  /* 0x02100000d8bc783b */ /* 0x000ee80000004200 */
[----:B------:R0:W5:Y:S01]  /*f230*/  LDL.LU R166, [R1+0x1380] ;  /* 0x0013800001a67983 */ /* 0x0001620000300800 */
[----:B----4-:R-:W-:Y:S03]  /*f240*/  HMMA.16816.F32 R64, R148, R28, RZ ;  /* 0x0000001c9440723c */ /* 0x010fe600000018ff */
[----:B------:R4:W5:Y:S04]  /*f250*/  LDL.LU R165, [R1+0x137c] ;  /* 0x00137c0001a57983 */ /* 0x0009680000300800 */
[----:B------:R4:W5:Y:S01]  /*f260*/  LDL.LU R164, [R1+0x1378] ;  /* 0x0013780001a47983 */ /* 0x0009620000300800 */
[----:B------:R-:W-:Y:S03]  /*f270*/  HMMA.16816.F32 R176, R176, R196, RZ ;  /* 0x000000c4b0b0723c */ /* 0x000fe600000018ff */
[----:B------:R4:W5:Y:S04]  /*f280*/  LDL.LU R155, [R1+0x1374] ;  /* 0x00137400019b7983 */ /* 0x0009680000300800 */
[----:B------:R4:W5:Y:S01]  /*f290*/  LDL.LU R154, [R1+0x1370] ;  /* 0x00137000019a7983 */ /* 0x0009620000300800 */
[----:B-1----:R-:W-:Y:S03]  /*f2a0*/  HMMA.16816.F32 R128, R172, R28, RZ ;  /* 0x0000001cac80723c */ /* 0x002fe600000018ff */
[----:B------:R4:W5:Y:S04]  /*f2b0*/  LDL.LU R153, [R1+0x136c] ;  /* 0x00136c0001997983 */ /* 0x0009680000300800 */
[----:B------:R4:W5:Y:S01]  /*f2c0*/  LDL.LU R152, [R1+0x1368] ;  /* 0x0013680001987983 */ /* 0x0009620000300800 */
[-C--:B------:R-:W-:Y:S03]  /*f2d0*/  HMMA.16816.F32 R148, R148, R196.reuse, RZ ;  /* 0x000000c49494723c */ /* 0x080fe600000018ff */
[----:B------:R4:W5:Y:S04]  /*f2e0*/  LDL.LU R147, [R1+0x1364] ;  /* 0x0013640001937983 */ /* 0x0009680000300800 */
[----:B------:R4:W5:Y:S01]  /*f2f0*/  LDL.LU R146, [R1+0x1360] ;  /* 0x0013600001927983 */ /* 0x0009620000300800 */
[----:B------:R-:W-:Y:S03]  /*f300*/  HMMA.16816.F32 R172, R172, R196, RZ ;  /* 0x000000c4acac723c */ /* 0x000fe600000018ff */
[----:B------:R4:W5:Y:S04]  /*f310*/  LDL.LU R145, [R1+0x135c] ;  /* 0x00135c0001917983 */ /* 0x0009680000300800 */
[----:B------:R4:W5:Y:S01]  /*f320*/  LDL.LU R144, [R1+0x1358] ;  /* 0x0013580001907983 */ /* 0x0009620000300800 */
[C---:B------:R-:W-:Y:S03]  /*f330*/  HMMA.16816.F32 R160, R36.reuse, R30, R160 ;  /* 0x0000001e24a0723c */ /* 0x040fe600000018a0 */
[----:B------:R4:W5:Y:S04]  /*f340*/  LDL.LU R143, [R1+0x1354] ;  /* 0x00135400018f7983 */ /* 0x0009680000300800 */
[----:B------:R4:W5:Y:S01]  /*f350*/  LDL.LU R142, [R1+0x1350] ;  /* 0x00135000018e7983 */ /* 0x0009620000300800 */
[----:B------:R-:W-:Y:S03]  /*f360*/  HMMA.16816.F32 R36, R36, R198, R204 ;  /* 0x000000c62424723c */ /* 0x000fe600000018cc */
[----:B------:R-:W1:Y:S04]  /*f370*/  LDSM.16.MT88.4 R204, [R3+0x21800] ;  /* 0x0218000003cc783b */ /* 0x000e680000004200 */
[----:B------:R4:W5:Y:S01]  /*f380*/  LDL.LU R141, [R1+0x134c] ;  /* 0x00134c00018d7983 */ /* 0x0009620000300800 */
[C---:B------:R-:W-:Y:S03]  /*f390*/  HMMA.16816.F32 R200, R32.reuse, R30, R200 ;  /* 0x0000001e20c8723c */ /* 0x040fe600000018c8 */
[----:B------:R4:W5:Y:S04]  /*f3a0*/  LDL.LU R140, [R1+0x1348] ;  /* 0x00134800018c7983 */ /* 0x0009680000300800 */
[----:B------:R4:W5:Y:S01]  /*f3b0*/  LDL.LU R139, [R1+0x1344] ;  /* 0x00134400018b7983 */ /* 0x0009620000300800 */
[----:B------:R-:W-:Y:S03]  /*f3c0*/  HMMA.16816.F32 R32, R32, R198, R176 ;  /* 0x000000c62020723c */ /* 0x000fe600000018b0 */
[----:B------:R-:W-:Y:S04]  /*f3d0*/  LDSM.16.MT88.4 R176, [R216+0x21800] ;  /* 0x02180000d8b0783b */ /* 0x000fe80000004200 */
        /* <DEDUP_REMOVED lines=8> */
[----:B------:R-:W1:Y:S04]  /*f460*/  LDSM.16.MT88.4 R128, [R218+0x21800] ;  /* 0x02180000da80783b */ /* 0x000e680000004200 */
[----:B------:R4:W5:Y:S01]  /*f470*/  LDL.LU R134, [R1+0x1330] ;  /* 0x0013300001867983 */ /* 0x0009620000300800 */
[----:B------:R-:W-:Y:S03]  /*f480*/  HMMA.16816.F32 R196, R168, R198, R172 ;  /* 0x000000c6a8c4723c */ /* 0x000fe600000018ac */
[----:B------:R-:W-:Y:S04]  /*f490*/  LDSM.16.MT88.4 R172, [R3+0x22000] ;  /* 0x0220000003ac783b */ /* 0x000fe80000004200 */
[----:B------:R-:W-:Y:S01]  /*f4a0*/  LDSM.16.M88.4 R168, [R224+0x10080] ;  /* 0x01008000e0a8783b */ /* 0x000fe20000000200 */
[C---:B0-----:R-:W-:Y:S03]  /*f4b0*/  HMMA.16816.F32 R160, R208.reuse, R16, R160 ;  /* 0x00000010d0a0723c */ /* 0x041fe600000018a0 */
[----:B------:R4:W5:Y:S04]  /*f4c0*/  LDL.LU R133, [R1+0x132c] ;  /* 0x00132c0001857983 */ /* 0x0009680000300800 */
[----:B------:R4:W5:Y:S01]  /*f4d0*/  LDL.LU R132, [R1+0x1328] ;  /* 0x0013280001847983 */ /* 0x0009620000300800 */
[----:B------:R-:W-:Y:S03]  /*f4e0*/  HMMA.16816.F32 R208, R208, R184, R36 ;  /* 0x000000b8d0d0723c */ /* 0x000fe60000001824 */
[----:B------:R-:W0:Y:S04]  /*f4f0*/  LDSM.16.M88.4 R36, [R224+0x80] ;  /* 0x00008000e024783b */ /* 0x000e280000000200 */
[----:B------:R4:W5:Y:S01]  /*f500*/  LDL.LU R127, [R1+0x1324] ;  /* 0x00132400017f7983 */ /* 0x0009620000300800 */
[C---:B--2---:R-:W-:Y:S03]  /*f510*/  HMMA.16816.F32 R200, R192.reuse, R16, R200 ;  /* 0x00000010c0c8723c */ /* 0x044fe600000018c8 */
[----:B------:R4:W5:Y:S04]  /*f520*/  LDL.LU R126, [R1+0x1320] ;  /* 0x00132000017e7983 */ /* 0x0009680000300800 */
[----:B------:R4:W5:Y:S01]  /*f530*/  LDL.LU R125, [R1+0x131c] ;  /* 0x00131c00017d7983 */ /* 0x0009620000300800 */
[----:B------:R-:W-:Y:S03]  /*f540*/  HMMA.16816.F32 R192, R192, R184, R32 ;  /* 0x000000b8c0c0723c */ /* 0x000fe60000001820 */
[----:B------:R-:W2:Y:S04]  /*f550*/  LDSM.16.MT88.4 R32, [R225+0x22000] ;  /* 0x02200000e120783b */ /* 0x000ea80000004200 */
[----:B------:R4:W5:Y:S01]  /*f560*/  LDL.LU R124, [R1+0x1318] ;  /* 0x00131800017c7983 */ /* 0x0009620000300800 */
[C---:B------:R-:W-:Y:S03]  /*f570*/  HMMA.16816.F32 R64, R156.reuse, R16, R64 ;  /* 0x000000109c40723c */ /* 0x040fe60000001840 */
[----:B------:R4:W5:Y:S04]  /*f580*/  LDL.LU R123, [R1+0x1314] ;  /* 0x00131400017b7983 */ /* 0x0009680000300800 */
[----:B------:R4:W5:Y:S01]  /*f590*/  LDL.LU R122, [R1+0x1310] ;  /* 0x00131000017a7983 */ /* 0x0009620000300800 */
[----:B------:R-:W-:Y:S03]  /*f5a0*/  HMMA.16816.F32 R156, R156, R184, R20 ;  /* 0x000000b89c9c723c */ /* 0x000fe60000001814 */
[----:B------:R-:W0:Y:S04]  /*f5b0*/  LDSM.16.MT88.4 R20, [R218+0x22000] ;  /* 0x02200000da14783b */ /* 0x000e280000004200 */
[----:B------:R4:W5:Y:S01]  /*f5c0*/  LDL.LU R121, [R1+0x130c] ;  /* 0x00130c0001797983 */ /* 0x0009620000300800 */
[C---:B---3--:R-:W-:Y:S03]  /*f5d0*/  HMMA.16816.F32 R28, R188.reuse, R16, R28 ;  /* 0x00000010bc1c723c */ /* 0x048fe6000000181c */
[----:B------:R4:W5:Y:S04]  /*f5e0*/  LDL.LU R120, [R1+0x1308] ;  /* 0x0013080001787983 */ /* 0x0009680000300800 */
[----:B------:R4:W5:Y:S01]  /*f5f0*/  LDL.LU R119, [R1+0x1304] ;  /* 0x0013040001777983 */ /* 0x0009620000300800 */
[----:B------:R-:W-:Y:S03]  /*f600*/  HMMA.16816.F32 R188, R188, R184, R196 ;  /* 0x000000b8bcbc723c */ /* 0x000fe600000018c4 */
[----:B------:R-:W3:Y:S04]  /*f610*/  LDSM.16.MT88.4 R196, [R216+0x22000] ;  /* 0x02200000d8c4783b */ /* 0x000ee80000004200 */
[----:B------:R4:W5:Y:S01]  /*f620*/  LDL.LU R118, [R1+0x1300] ;  /* 0x0013000001767983 */ /* 0x0009620000300800 */
[C---:B-1----:R-:W-:Y:S03]  /*f630*/  HMMA.16816.F32 R160, R204.reuse, R18, R160 ;  /* 0x00000012cca0723c */ /* 0x042fe600000018a0 */
        /* <DEDUP_REMOVED lines=21> */
[----:B------:R-:W1:Y:S04]  /*f790*/  LDSM.16.MT88.4 R184, [R216+0x22800] ;  /* 0x02280000d8b8783b */ /* 0x000e680000004200 */
[----:B------:R-:W1:Y:S01]  /*f7a0*/  LDSM.16.M88.4 R188, [R226+0x80] ;  /* 0x00008000e2bc783b */ /* 0x000e620000000200 */
[C---:B0-----:R-:W-:Y:S03]  /*f7b0*/  HMMA.16816.F32 R160, R172.reuse, R36, R160 ;  /* 0x00000024aca0723c */ /* 0x041fe600000018a0 */
[----:B------:R4:W5:Y:S04]  /*f7c0*/  LDL.LU R107, [R1+0x12d4] ;  /* 0x0012d400016b7983 */ /* 0x0009680000300800 */
[----:B------:R4:W5:Y:S01]  /*f7d0*/  LDL.LU R106, [R1+0x12d0] ;  /* 0x0012d000016a7983 */ /* 0x0009620000300800 */
[----:B------:R-:W-:Y:S03]  /*f7e0*/  HMMA.16816.F32 R204, R172, R168, R204 ;  /* 0x000000a8accc723c */ /* 0x000fe600000018cc */
[----:B------:R-:W-:Y:S04]  /*f7f0*/  LDSM.16.MT88.4 R172, [R225+0x23000] ;  /* 0x02300000e1ac783b */ /* 0x000fe80000004200 */
[----:B------:R4:W5:Y:S01]  /*f800*/  LDL.LU R105, [R1+0x12cc] ;  /* 0x0012cc0001697983 */ /* 0x0009620000300800 */
[C---:B--2---:R-:W-:Y:S03]  /*f810*/  HMMA.16816.F32 R200, R32.reuse, R36, R200 ;  /* 0x0000002420c8723c */ /* 0x044fe600000018c8 */
        /* <DEDUP_REMOVED lines=9> */
[----:B------:R-:W0:Y:S04]  /*f8b0*/  LDSM.16.M88.4 R128, [R226+0x10080] ;  /* 0x01008000e280783b */ /* 0x000e280000000200 */
[----:B------:R4:W5:Y:S01]  /*f8c0*/  LDL.LU R99, [R1+0x12b4] ;  /* 0x0012b40001637983 */ /* 0x0009620000300800 */
[C---:B---3--:R-:W-:Y:S03]  /*f8d0*/  HMMA.16816.F32 R16, R196.reuse, R36, R16 ;  /* 0x00000024c410723c */ /* 0x048fe60000001810 */
[----:B------:R4:W5:Y:S04]  /*f8e0*/  LDL.LU R98, [R1+0x12b0] ;  /* 0x0012b00001627983 */ /* 0x0009680000300800 */
[----:B------:R4:W5:Y:S01]  /*f8f0*/  LDL.LU R97, [R1+0x12ac] ;  /* 0x0012ac0001617983 */ /* 0x0009620000300800 */
[----:B------:R-:W-:Y:S03]  /*f900*/  HMMA.16816.F32 R196, R196, R168, R176 ;  /* 0x000000a8c4c4723c */ /* 0x000fe600000018b0 */
[----:B------:R-:W2:Y:S04]  /*f910*/  LDSM.16.MT88.4 R176, [R216+0x23000] ;  /* 0x02300000d8b0783b */ /* 0x000ea80000004200 */
[----:B------:R4:W5:Y:S01]  /*f920*/  LDL.LU R96, [R1+0x12a8] ;  /* 0x0012a80001607983 */ /* 0x0009620000300800 */
[C---:B-1----:R-:W-:Y:S03]  /*f930*/  HMMA.16816.F32 R160, R208.reuse, R38, R160 ;  /* 0x00000026d0a0723c */ /* 0x042fe600000018a0 */
        /* <DEDUP_REMOVED lines=15> */
[----:B------:R-:W3:Y:S04]  /*fa30*/  LDSM.16.MT88.4 R20, [R225+0x23800] ;  /* 0x02380000e114783b */ /* 0x000ee80000004200 */
[----:B------:R4:W5:Y:S01]  /*fa40*/  LDL.LU R87, [R1+0x1284] ;  /* 0x0012840001577983 */ /* 0x0009620000300800 */
[C---:B------:R-:W-:Y:S03]  /*fa50*/  HMMA.16816.F32 R36, R184.reuse, R38, R16 ;  /* 0x00000026b824723c */ /* 0x040fe60000001810 */
[----:B------:R-:W1:Y:S04]  /*fa60*/  LDSM.16.MT88.4 R16, [R218+0x23800] ;  /* 0x02380000da10783b */ /* 0x000e680000004200 */
[----:B------:R4:W5:Y:S01]  /*fa70*/  LDL.LU R86, [R1+0x1280] ;  /* 0x0012800001567983 */ /* 0x0009620000300800 */
[----:B------:R-:W-:Y:S03]  /*fa80*/  HMMA.16816.F32 R184, R184, R170, R196 ;  /* 0x000000aab8b8723c */ /* 0x000fe600000018c4 */
[----:B------:R-:W1:Y:S04]  /*fa90*/  LDSM.16.MT88.4 R168, [R216+0x23800] ;  /* 0x02380000d8a8783b */ /* 0x000e680000004200 */
[----:B------:R-:W-:Y:S01]  /*faa0*/  LDSM.16.MT88.4 R196, [R225+0x24000] ;  /* 0x02400000e1c4783b */ /* 0x000fe20000004200 */
[C---:B------:R-:W-:Y:S03]  /*fab0*/  HMMA.16816.F32 R160, R192.reuse, R188, R160 ;  /* 0x000000bcc0a0723c */ /* 0x040fe600000018a0 */
[----:B------:R4:W5:Y:S04]  /*fac0*/  LDL.LU R85, [R1+0x127c] ;  /* 0x00127c0001557983 */ /* 0x0009680000300800 */
[----:B------:R4:W5:Y:S01]  /*fad0*/  LDL.LU R84, [R1+0x1278] ;  /* 0x0012780001547983 */ /* 0x0009620000300800 */
[----:B0-----:R-:W-:Y:S03]  /*fae0*/  HMMA.16816.F32 R208, R192, R128, R208 ;  /* 0x00000080c0d0723c */ /* 0x001fe600000018d0 */
        /* <DEDUP_REMOVED lines=8> */
[C---:B------:R-:W-:Y:S03]  /*fb70*/  HMMA.16816.F32 R64, R148.reuse, R188, R64 ;  /* 0x000000bc9440723c */ /* 0x040fe60000001840 */
        /* <DEDUP_REMOVED lines=17> */
[C---:B---3--:R-:W-:Y:S03]  /*fc90*/  HMMA.16816.F32 R200, R20.reuse, R190, R200 ;  /* 0x000000be14c8723c */ /* 0x048fe600000018c8 */
        /* <DEDUP_REMOVED lines=17> */
[C---:B0-----:R-:W-:Y:S03]  /*fdb0*/  HMMA.16816.F32 R160, R204.reuse, R156, R160 ;  /* 0x0000009ccca0723c */ /* 0x041fe600000018a0 */
        /* <DEDUP_REMOVED lines=27> */
[----:B------:R-:W1:Y:S04]  /*ff70*/  LDSM.16.MT88.4 R204, [R3+0x25800] ;  /* 0x0258000003cc783b */ /* 0x000e680000004200 */
[----:B------:R4:W5:Y:S01]  /*ff80*/  LDL.LU R45, [R1+0x11ec] ;  /* 0x0011ec00012d7983 */ /* 0x0009620000300800 */
[-C--:B---3--:R-:W-:Y:S03]  /*ff90*/  HMMA.16816.F32 R200, R148, R158.reuse, R200 ;  /* 0x0000009e94c8723c */ /* 0x088fe600000018c8 */
[----:B------:R4:W5:Y:S04]  /*ffa0*/  LDL.LU R44, [R1+0x11e8] ;  /* 0x0011e800012c7983 */ /* 0x0009680000300800 */
[----:B------:R4:W5:Y:S01]  /*ffb0*/  LDL.LU R43, [R1+0x11e4] ;  /* 0x0011e400012b7983 */ /* 0x0009620000300800 */
[----:B------:R-:W-:Y:S03]  /*ffc0*/  HMMA.16816.F32 R64, R36, R158, R64 ;  /* 0x0000009e2440723c */ /* 0x000fe60000001840 */
[----:B------:R4:W5:Y:S04]  /*ffd0*/  LDL.LU R42, [R1+0x11e0] ;  /* 0x0011e000012a7983 */ /* 0x0009680000300800 */
[----:B------:R4:W5:Y:S01]  /*ffe0*/  LDL.LU R41, [R1+0x11dc] ;  /* 0x0011dc0001297983 */ /* 0x0009620000300800 */
[-C--:B------:R-:W-:Y:S03]  /*fff0*/  HMMA.16816.F32 R148, R148, R30.reuse, R196 ;  /* 0x0000001e9494723c */ /* 0x080fe600000018c4 */
[----:B------:R-:W3:Y:S04]  /*10000*/  LDSM.16.MT88.4 R196, [R225+0x25800] ;  /* 0x02580000e1c4783b */ /* 0x000ee80000004200 */
[----:B------:R4:W5:Y:S01]  /*10010*/  LDL.LU R40, [R1+0x11d8] ;  /* 0x0011d80001287983 */ /* 0x0009620000300800 */
[----:B------:R-:W-:Y:S03]  /*10020*/  HMMA.16816.F32 R36, R36, R30, R192 ;  /* 0x0000001e2424723c */ /* 0x000fe600000018c0 */
[----:B------:R-:W1:Y:S04]  /*10030*/  LDSM.16.MT88.4 R192, [R218+0x25800] ;  /* 0x02580000dac0783b */ /* 0x000e680000004200 */
[----:B------:R4:W5:Y:S01]  /*10040*/  LDL.LU R27, [R1+0x11d4] ;  /* 0x0011d400011b7983 */ /* 0x0009620000300800 */
[C---:B------:R-:W-:Y:S03]  /*10050*/  HMMA.16816.F32 R156, R168.reuse, R158, R188 ;  /* 0x0000009ea89c723c */ /* 0x040fe600000018bc */
[----:B------:R-:W-:Y:S04]  /*10060*/  LDSM.16.MT88.4 R188, [R218+0x26000] ;  /* 0x02600000dabc783b */ /* 0x000fe80000004200 */
[----:B------:R4:W5:Y:S01]  /*10070*/  LDL.LU R26, [R1+0x11d0] ;  /* 0x0011d000011a7983 */ /* 0x0009620000300800 */
[----:B------:R-:W-:Y:S03]  /*10080*/  HMMA.16816.F32 R28, R168, R30, R184 ;  /* 0x0000001ea81c723c */ /* 0x000fe600000018b8 */
[----:B------:R-:W1:Y:S04]  /*10090*/  LDSM.16.MT88.4 R168, [R216+0x25800] ;  /* 0x02580000d8a8783b */ /* 0x000e680000004200 */
[----:B------:R-:W-:Y:S01]  /*100a0*/  LDSM.16.M88.4 R184, [R224+0x180] ;  /* 0x00018000e0b8783b */ /* 0x000fe20000000200 */
[C---:B0-----:R-:W-:Y:S03]  /*100b0*/  HMMA.16816.F32 R160, R208.reuse, R20, R160 ;  /* 0x00000014d0a0723c */ /* 0x041fe600000018a0 */
[----:B------:R4:W5:Y:S04]  /*100c0*/  LDL.LU R25, [R1+0x11cc] ;  /* 0x0011cc0001197983 */ /* 0x0009680000300800 */
[----:B------:R4:W5:Y:S01]  /*100d0*/  LDL.LU R24, [R1+0x11c8] ;  /* 0x0011c80001187983 */ /* 0x0009620000300800 */
[----:B------:R-:W-:Y:S03]  /*100e0*/  HMMA.16816.F32 R208, R208, R16, R172 ;  /* 0x00000010d0d0723c */ /* 0x000fe600000018ac */
[----:B------:R-:W0:Y:S04]  /*100f0*/  LDSM.16.MT88.4 R172, [R3+0x26000] ;  /* 0x0260000003ac783b */ /* 0x000e280000004200 */
[----:B------:R4:W5:Y:S01]  /*10100*/  LDL.LU R15, [R1+0x11c4] ;  /* 0x0011c400010f7983 */ /* 0x0009620000300800 */
[-C--:B------:R-:W-:Y:S03]  /*10110*/  HMMA.16816.F32 R200, R32, R20.reuse, R200 ;  /* 0x0000001420c8723c */ /* 0x080fe600000018c8 */
[----:B------:R4:W5:Y:S04]  /*10120*/  LDL.LU R14, [R1+0x11c0] ;  /* 0x0011c000010e7983 */ /* 0x0009680000300800 */
[----:B------:R4:W5:Y:S01]  /*10130*/  LDL.LU R13, [R1+0x11bc] ;  /* 0x0011bc00010d7983 */ /* 0x0009620000300800 */
[----:B------:R-:W-:Y:S03]  /*10140*/  HMMA.16816.F32 R64, R176, R20, R64 ;  /* 0x00000014b040723c */ /* 0x000fe60000001840 */
[----:B------:R4:W5:Y:S04]  /*10150*/  LDL.LU R12, [R1+0x11b8] ;  /* 0x0011b800010c7983 */ /* 0x0009680000300800 */
[----:B------:R4:W5:Y:S01]  /*10160*/  LDL.LU R11, [R1+0x11b4] ;  /* 0x0011b400010b7983 */ /* 0x0009620000300800 */
[-C--:B------:R-:W-:Y:S03]  /*10170*/  HMMA.16816.F32 R32, R32, R16.reuse, R148 ;  /* 0x000000102020723c */ /* 0x080fe60000001894 */
[----:B------:R-:W-:Y:S04]  /*10180*/  LDSM.16.MT88.4 R148, [R225+0x26000] ;  /* 0x02600000e194783b */ /* 0x000fe80000004200 */
        /* <DEDUP_REMOVED lines=10> */
[C---:B-1----:R-:W-:Y:S08]  /*10230*/  HMMA.16816.F32 R160, R204.reuse, R22, R160 ;  /* 0x00000016cca0723c */ /* 0x042ff000000018a0 */
[----:B------:R-:W-:Y:S01]  /*10240*/  HMMA.16816.F32 R208, R204, R18, R208 ;  /* 0x00000012ccd0723c */ /* 0x000fe200000018d0 */
[----:B------:R-:W-:Y:S07]  /*10250*/  LDSM.16.MT88.4 R204, [R218+0x27000] ;  /* 0x02700000dacc783b */ /* 0x000fee0000004200 */
[C---:B---3--:R-:W-:Y:S08]  /*10260*/  HMMA.16816.F32 R200, R196.reuse, R22, R200 ;  /* 0x00000016c4c8723c */ /* 0x048ff000000018c8 */
[----:B------:R-:W-:Y:S01]  /*10270*/  HMMA.16816.F32 R32, R196, R18, R32 ;  /* 0x00000012c420723c */ /* 0x000fe20000001820 */
[----:B------:R-:W1:Y:S07]  /*10280*/  LDSM.16.MT88.4 R196, [R3+0x26800] ;  /* 0x0268000003c4783b */ /* 0x000e6e0000004200 */
[C---:B------:R-:W-:Y:S08]  /*10290*/  HMMA.16816.F32 R64, R192.reuse, R22, R64 ;  /* 0x00000016c040723c */ /* 0x040ff00000001840 */
[----:B------:R-:W-:Y:S01]  /*102a0*/  HMMA.16816.F32 R176, R192, R18, R176 ;  /* 0x00000012c0b0723c */ /* 0x000fe200000018b0 */
[----:B------:R-:W-:Y:S07]  /*102b0*/  LDSM.16.MT88.4 R192, [R218+0x26800] ;  /* 0x02680000dac0783b */ /* 0x000fee0000004200 */
[C---:B------:R-:W-:Y:S01]  /*102c0*/  HMMA.16816.F32 R156, R168.reuse, R22, R156 ;  /* 0x00000016a89c723c */ /* 0x040fe2000000189c */
[----:B------:R-:W3:Y:S07]  /*102d0*/  LDSM.16.MT88.4 R20, [R225+0x26800] ;  /* 0x02680000e114783b */ /* 0x000eee0000004200 */
[----:B------:R-:W-:Y:S01]  /*102e0*/  HMMA.16816.F32 R128, R168, R18, R128 ;  /* 0x00000012a880723c */ /* 0x000fe20000001880 */
[----:B------:R-:W1:Y:S04]  /*102f0*/  LDSM.16.MT88.4 R16, [R216+0x26800] ;  /* 0x02680000d810783b */ /* 0x000e680000004200 */
[----:B------:R-:W-:Y:S03]  /*10300*/  LDSM.16.MT88.4 R168, [R3+0x27000] ;  /* 0x0270000003a8783b */ /* 0x000fe60000004200 */
[C---:B0-----:R-:W-:Y:S08]  /*10310*/  HMMA.16816.F32 R160, R172.reuse, R184, R160 ;  /* 0x000000b8aca0723c */ /* 0x041ff000000018a0 */
[----:B------:R-:W-:Y:S08]  /*10320*/  HMMA.16816.F32 R208, R172, R36, R208 ;  /* 0x00000024acd0723c */ /* 0x000ff000000018d0 */
[C---:B------:R-:W-:Y:S08]  /*10330*/  HMMA.16816.F32 R200, R148.reuse, R184, R200 ;  /* 0x000000b894c8723c */ /* 0x040ff000000018c8 */
[----:B------:R-:W-:Y:S01]  /*10340*/  HMMA.16816.F32 R32, R148, R36, R32 ;  /* 0x000000249420723c */ /* 0x000fe20000001820 */
[----:B------:R-:W-:Y:S07]  /*10350*/  LDSM.16.MT88.4 R148, [R225+0x27000] ;  /* 0x02700000e194783b */ /* 0x000fee0000004200 */
[C---:B------:R-:W-:Y:S08]  /*10360*/  HMMA.16816.F32 R64, R188.reuse, R184, R64 ;  /* 0x000000b8bc40723c */ /* 0x040ff00000001840 */
[----:B------:R-:W-:Y:S01]  /*10370*/  HMMA.16816.F32 R176, R188, R36, R176 ;  /* 0x00000024bcb0723c */ /* 0x000fe200000018b0 */
[----:B------:R-:W0:Y:S07]  /*10380*/  LDSM.16.M88.4 R188, [R226+0x180] ;  /* 0x00018000e2bc783b */ /* 0x000e2e0000000200 */
[C---:B--2---:R-:W-:Y:S01]  /*10390*/  HMMA.16816.F32 R172, R28.reuse, R184, R156 ;  /* 0x000000b81cac723c */ /* 0x044fe2000000189c */
[----:B------:R-:W2:Y:S07]  /*103a0*/  LDSM.16.M88.4 R156, [R226+0x10180] ;  /* 0x01018000e29c783b */ /* 0x000eae0000000200 */
[----:B------:R-:W-:Y:S01]  /*103b0*/  HMMA.16816.F32 R128, R28, R36, R128 ;  /* 0x000000241c80723c */ /* 0x000fe20000001880 */
[----:B------:R-:W0:Y:S07]  /*103c0*/  LDSM.16.MT88.4 R28, [R216+0x27000] ;  /* 0x02700000d81c783b */ /* 0x000e2e0000004200 */
[C---:B-1----:R-:W-:Y:S08]  /*103d0*/  HMMA.16816.F32 R160, R196.reuse, R186, R160 ;  /* 0x000000bac4a0723c */ /* 0x042ff000000018a0 */
[----:B------:R-:W-:Y:S01]  /*103e0*/  HMMA.16816.F32 R208, R196, R38, R208 ;  /* 0x00000026c4d0723c */ /* 0x000fe200000018d0 */
[----:B------:R-:W-:Y:S07]  /*103f0*/  LDSM.16.M88.4 R196, [R224+0x200] ;  /* 0x00020000e0c4783b */ /* 0x000fee0000000200 */
[C---:B---3--:R-:W-:Y:S08]  /*10400*/  HMMA.16816.F32 R200, R20.reuse, R186, R200 ;  /* 0x000000ba14c8723c */ /* 0x048ff000000018c8 */
[----:B------:R-:W-:Y:S01]  /*10410*/  HMMA.16816.F32 R32, R20, R38, R32 ;  /* 0x000000261420723c */ /* 0x000fe20000001820 */
[----:B------:R-:W1:Y:S07]  /*10420*/  LDSM.16.MT88.4 R20, [R3+0x27800] ;  /* 0x027800000314783b */ /* 0x000e6e0000004200 */
[C---:B------:R-:W-:Y:S08]  /*10430*/  HMMA.16816.F32 R64, R192.reuse, R186, R64 ;  /* 0x000000bac040723c */ /* 0x040ff00000001840 */
[----:B------:R-:W-:Y:S01]  /*10440*/  HMMA.16816.F32 R176, R192, R38, R176 ;  /* 0x00000026c0b0723c */ /* 0x000fe200000018b0 */
[----:B------:R-:W3:Y:S07]  /*10450*/  LDSM.16.MT88.4 R192, [R225+0x27800] ;  /* 0x02780000e1c0783b */ /* 0x000eee0000004200 */
[C---:B------:R-:W-:Y:S01]  /*10460*/  HMMA.16816.F32 R172, R16.reuse, R186, R172 ;  /* 0x000000ba10ac723c */ /* 0x040fe200000018ac */
[----:B------:R-:W1:Y:S07]  /*10470*/  LDSM.16.MT88.4 R184, [R218+0x27800] ;  /* 0x02780000dab8783b */ /* 0x000e6e0000004200 */
[----:B------:R-:W-:Y:S01]  /*10480*/  HMMA.16816.F32 R128, R16, R38, R128 ;  /* 0x000000261080723c */ /* 0x000fe20000001880 */
[----:B------:R-:W1:Y:S04]  /*10490*/  LDSM.16.MT88.4 R16, [R216+0x27800] ;  /* 0x02780000d810783b */ /* 0x000e680000004200 */
[----:B------:R-:W-:Y:S03]  /*104a0*/  LDSM.16.MT88.4 R36, [R225+0x28000] ;  /* 0x02800000e124783b */ /* 0x000fe60000004200 */
[C---:B0-----:R-:W-:Y:S08]  /*104b0*/  HMMA.16816.F32 R160, R168.reuse, R188, R160 ;  /* 0x000000bca8a0723c */ /* 0x041ff000000018a0 */
[----:B--2---:R-:W-:Y:S01]  /*104c0*/  HMMA.16816.F32 R208, R168, R156, R208 ;  /* 0x0000009ca8d0723c */ /* 0x004fe200000018d0 */
[----:B------:R-:W0:Y:S07]  /*104d0*/  LDSM.16.MT88.4 R168, [R3+0x28000] ;  /* 0x0280000003a8783b */ /* 0x000e2e0000004200 */
[C---:B------:R-:W-:Y:S08]  /*104e0*/  HMMA.16816.F32 R200, R148.reuse, R188, R200 ;  /* 0x000000bc94c8723c */ /* 0x040ff000000018c8 */
[----:B------:R-:W-:Y:S01]  /*104f0*/  HMMA.16816.F32 R32, R148, R156, R32 ;  /* 0x0000009c9420723c */ /* 0x000fe20000001820 */
[----:B------:R-:W2:Y:S07]  /*10500*/  LDSM.16.M88.4 R148, [R224+0x10200] ;  /* 0x01020000e094783b */ /* 0x000eae0000000200 */
[C---:B------:R-:W-:Y:S08]  /*10510*/  HMMA.16816.F32 R64, R204.reuse, R188, R64 ;  /* 0x000000bccc40723c */ /* 0x040ff00000001840 */
[----:B------:R-:W-:Y:S01]  /*10520*/  HMMA.16816.F32 R176, R204, R156, R176 ;  /* 0x0000009cccb0723c */ /* 0x000fe200000018b0 */
[----:B------:R-:W0:Y:S07]  /*10530*/  LDSM.16.MT88.4 R204, [R218+0x28000] ;  /* 0x02800000dacc783b */ /* 0x000e2e0000004200 */
[C---:B------:R-:W-:Y:S08]  /*10540*/  HMMA.16816.F32 R172, R28.reuse, R188, R172 ;  /* 0x000000bc1cac723c */ /* 0x040ff000000018ac */
[----:B------:R-:W-:Y:S01]  /*10550*/  HMMA.16816.F32 R128, R28, R156, R128 ;  /* 0x0000009c1c80723c */ /* 0x000fe20000001880 */
[----:B------:R-:W0:Y:S07]  /*10560*/  LDSM.16.MT88.4 R28, [R216+0x28000] ;  /* 0x02800000d81c783b */ /* 0x000e2e0000004200 */
[C---:B-1----:R-:W-:Y:S08]  /*10570*/  HMMA.16816.F32 R160, R20.reuse, R190, R160 ;  /* 0x000000be14a0723c */ /* 0x042ff000000018a0 */
[----:B------:R-:W-:Y:S01]  /*10580*/  HMMA.16816.F32 R208, R20, R158, R208 ;  /* 0x0000009e14d0723c */ /* 0x000fe200000018d0 */
[----:B------:R-:W1:Y:S07]  /*10590*/  LDSM.16.MT88.4 R20, [R3+0x28800] ;  /* 0x028800000314783b */ /* 0x000e6e0000004200 */
[C---:B---3--:R-:W-:Y:S08]  /*105a0*/  HMMA.16816.F32 R200, R192.reuse, R190, R200 ;  /* 0x000000bec0c8723c */ /* 0x048ff000000018c8 */
[----:B------:R-:W-:Y:S01]  /*105b0*/  HMMA.16816.F32 R32, R192, R158, R32 ;  /* 0x0000009ec020723c */ /* 0x000fe20000001820 */
[----:B------:R-:W-:Y:S07]  /*105c0*/  LDSM.16.M88.4 R192, [R226+0x200] ;  /* 0x00020000e2c0783b */ /* 0x000fee0000000200 */
        /* <DEDUP_REMOVED lines=22> */
[----:B------:R-:W-:Y:S07]  /*10730*/  LDSM.16.MT88.4 R20, [R218+0x29800] ;  /* 0x02980000da14783b */ /* 0x000fee0000004200 */
[C---:B---3--:R-:W-:Y:S08]  /*10740*/  HMMA.16816.F32 R200, R172.reuse, R198, R200 ;  /* 0x000000c6acc8723c */ /* 0x048ff000000018c8 */
[----:B------:R-:W-:Y:S01]  /*10750*/  HMMA.16816.F32 R32, R172, R150, R32 ;  /* 0x00000096ac20723c */ /* 0x000fe20000001820 */
[----:B------:R-:W-:Y:S07]  /*10760*/  LDSM.16.MT88.4 R172, [R225+0x29800] ;  /* 0x02980000e1ac783b */ /* 0x000fee0000004200 */
[C---:B------:R-:W-:Y:S08]  /*10770*/  HMMA.16816.F32 R64, R184.reuse, R198, R64 ;  /* 0x000000c6b840723c */ /* 0x040ff00000001840 */
[----:B------:R-:W-:Y:S01]  /*10780*/  HMMA.16816.F32 R176, R184, R150, R176 ;  /* 0x00000096b8b0723c */ /* 0x000fe200000018b0 */
[----:B------:R-:W1:Y:S07]  /*10790*/  LDSM.16.MT88.4 R184, [R3+0x29800] ;  /* 0x0298000003b8783b */ /* 0x000e6e0000004200 */
[C---:B------:R-:W-:Y:S01]  /*107a0*/  HMMA.16816.F32 R188, R16.reuse, R198, R188 ;  /* 0x000000c610bc723c */ /* 0x040fe200000018bc */
[----:B------:R-:W-:Y:S07]  /*107b0*/  LDSM.16.M88.4 R196, [R224+0x280] ;  /* 0x00028000e0c4783b */ /* 0x000fee0000000200 */
[----:B------:R-:W-:Y:S01]  /*107c0*/  HMMA.16816.F32 R128, R16, R150, R128 ;  /* 0x000000961080723c */ /* 0x000fe20000001880 */
[----:B------:R-:W3:Y:S04]  /*107d0*/  LDSM.16.MT88.4 R16, [R216+0x29800] ;  /* 0x02980000d810783b */ /* 0x000ee80000004200 */
[----:B------:R-:W1:Y:S03]  /*107e0*/  LDSM.16.MT88.4 R148, [R3+0x2a000] ;  /* 0x02a000000394783b */ /* 0x000e660000004200 */
[C---:B0-----:R-:W-:Y:S08]  /*107f0*/  HMMA.16816.F32 R160, R168.reuse, R192, R160 ;  /* 0x000000c0a8a0723c */ /* 0x041ff000000018a0 */
[----:B--2---:R-:W-:Y:S01]  /*10800*/  HMMA.16816.F32 R208, R168, R36, R208 ;  /* 0x00000024a8d0723c */ /* 0x004fe200000018d0 */
[----:B------:R-:W0:Y:S07]  /*10810*/  LDSM.16.M88.4 R168, [R224+0x10280] ;  /* 0x01028000e0a8783b */ /* 0x000e2e0000000200 */
[C---:B------:R-:W-:Y:S08]  /*10820*/  HMMA.16816.F32 R200, R156.reuse, R192, R200 ;  /* 0x000000c09cc8723c */ /* 0x040ff000000018c8 */
[----:B------:R-:W-:Y:S01]  /*10830*/  HMMA.16816.F32 R32, R156, R36, R32 ;  /* 0x000000249c20723c */ /* 0x000fe20000001820 */
[----:B------:R-:W2:Y:S07]  /*10840*/  LDSM.16.MT88.4 R156, [R225+0x2a000] ;  /* 0x02a00000e19c783b */ /* 0x000eae0000004200 */
        /* <DEDUP_REMOVED lines=9> */
[C---:B------:R-:W-:Y:S08]  /*108e0*/  HMMA.16816.F32 R200, R172.reuse, R194, R200 ;  /* 0x000000c2acc8723c */ /* 0x040ff000000018c8 */
[----:B------:R-:W-:Y:S01]  /*108f0*/  HMMA.16816.F32 R32, R172, R38, R32 ;  /* 0x00000026ac20723c */ /* 0x000fe20000001820 */
[----:B------:R-:W1:Y:S07]  /*10900*/  LDSM.16.MT88.4 R172, [R3+0x2a800] ;  /* 0x02a8000003ac783b */ /* 0x000e6e0000004200 */
[C---:B------:R-:W-:Y:S08]  /*10910*/  HMMA.16816.F32 R64, R20.reuse, R194, R64 ;  /* 0x000000c21440723c */ /* 0x040ff00000001840 */
[----:B------:R-:W-:Y:S01]  /*10920*/  HMMA.16816.F32 R176, R20, R38, R176 ;  /* 0x0000002614b0723c */ /* 0x000fe200000018b0 */
[----:B------:R-:W1:Y:S07]  /*10930*/  LDSM.16.MT88.4 R20, [R225+0x2a800] ;  /* 0x02a80000e114783b */ /* 0x000e6e0000004200 */
[C---:B---3--:R-:W-:Y:S01]  /*10940*/  HMMA.16816.F32 R188, R16.reuse, R194, R188 ;  /* 0x000000c210bc723c */ /* 0x048fe200000018bc */
[----:B------:R-:W-:Y:S07]  /*10950*/  LDSM.16.M88.4 R192, [R226+0x280] ;  /* 0x00028000e2c0783b */ /* 0x000fee0000000200 */
[----:B------:R-:W-:Y:S01]  /*10960*/  HMMA.16816.F32 R128, R16, R38, R128 ;  /* 0x000000261080723c */ /* 0x000fe20000001880 */
[----:B------:R-:W3:Y:S04]  /*10970*/  LDSM.16.MT88.4 R16, [R216+0x2a800] ;  /* 0x02a80000d810783b */ /* 0x000ee80000004200 */
[----:B------:R-:W-:Y:S03]  /*10980*/  LDSM.16.MT88.4 R36, [R225+0x2b000] ;  /* 0x02b00000e124783b */ /* 0x000fe60000004200 */
[C---:B------:R-:W-:Y:S08]  /*10990*/  HMMA.16816.F32 R160, R148.reuse, R196, R160 ;  /* 0x000000c494a0723c */ /* 0x040ff000000018a0 */
[----:B0-----:R-:W-:Y:S01]  /*109a0*/  HMMA.16816.F32 R208, R148, R168, R208 ;  /* 0x000000a894d0723c */ /* 0x001fe200000018d0 */
[----:B------:R-:W-:Y:S07]  /*109b0*/  LDSM.16.M88.4 R148, [R226+0x10280] ;  /* 0x01028000e294783b */ /* 0x000fee0000000200 */
[C---:B--2---:R-:W-:Y:S08]  /*109c0*/  HMMA.16816.F32 R200, R156.reuse, R196, R200 ;  /* 0x000000c49cc8723c */ /* 0x044ff000000018c8 */
[----:B------:R-:W-:Y:S01]  /*109d0*/  HMMA.16816.F32 R32, R156, R168, R32 ;  /* 0x000000a89c20723c */ /* 0x000fe20000001820 */
[----:B------:R-:W0:Y:S07]  /*109e0*/  LDSM.16.MT88.4 R156, [R3+0x2b000] ;  /* 0x02b00000039c783b */ /* 0x000e2e0000004200 */
[C---:B------:R-:W-:Y:S08]  /*109f0*/  HMMA.16816.F32 R64, R204.reuse, R196, R64 ;  /* 0x000000c4cc40723c */ /* 0x040ff00000001840 */
[----:B------:R-:W-:Y:S01]  /*10a00*/  HMMA.16816.F32 R176, R204, R168, R176 ;  /* 0x000000a8ccb0723c */ /* 0x000fe200000018b0 */
[----:B------:R-:W2:Y:S07]  /*10a10*/  LDSM.16.MT88.4 R204, [R218+0x2b000] ;  /* 0x02b00000dacc783b */ /* 0x000eae0000004200 */
        /* <DEDUP_REMOVED lines=8> */
[----:B------:R-:W-:Y:S07]  /*10aa0*/  LDSM.16.MT88.4 R20, [R225+0x2b800] ;  /* 0x02b80000e114783b */ /* 0x000fee0000004200 */
[C---:B------:R-:W-:Y:S08]  /*10ab0*/  HMMA.16816.F32 R64, R184.reuse, R198, R64 ;  /* 0x000000c6b840723c */ /* 0x040ff00000001840 */
[----:B------:R-:W-:Y:S01]  /*10ac0*/  HMMA.16816.F32 R176, R184, R170, R176 ;  /* 0x000000aab8b0723c */ /* 0x000fe200000018b0 */
[----:B------:R-:W1:Y:S07]  /*10ad0*/  LDSM.16.MT88.4 R184, [R3+0x2b800] ;  /* 0x02b8000003b8783b */ /* 0x000e6e0000004200 */
[C---:B---3--:R-:W-:Y:S01]  /*10ae0*/  HMMA.16816.F32 R188, R16.reuse, R198, R188 ;  /* 0x000000c610bc723c */ /* 0x048fe200000018bc */
[----:B------:R-:W-:Y:S07]  /*10af0*/  LDSM.16.MT88.4 R196, [R225+0x2c000] ;  /* 0x02c00000e1c4783b */ /* 0x000fee0000004200 */
[----:B------:R-:W-:Y:S01]  /*10b00*/  HMMA.16816.F32 R128, R16, R170, R128 ;  /* 0x000000aa1080723c */ /* 0x000fe20000001880 */
[----:B------:R-:W3:Y:S04]  /*10b10*/  LDSM.16.MT88.4 R16, [R216+0x2b800] ;  /* 0x02b80000d810783b */ /* 0x000ee80000004200 */
[----:B------:R-:W-:Y:S03]  /*10b20*/  LDSM.16.M88.4 R168, [R224+0x300] ;  /* 0x00030000e0a8783b */ /* 0x000fe60000000200 */
[C---:B0-----:R-:W-:Y:S08]  /*10b30*/  HMMA.16816.F32 R160, R156.reuse, R192, R160 ;  /* 0x000000c09ca0723c */ /* 0x041ff000000018a0 */
[----:B------:R-:W-:Y:S01]  /*10b40*/  HMMA.16816.F32 R208, R156, R148, R208 ;  /* 0x000000949cd0723c */ /* 0x000fe200000018d0 */
[----:B------:R-:W0:Y:S07]  /*10b50*/  LDSM.16.MT88.4 R156, [R3+0x2c000] ;  /* 0x02c00000039c783b */ /* 0x000e2e0000004200 */
[C---:B------:R-:W-:Y:S08]  /*10b60*/  HMMA.16816.F32 R200, R36.reuse, R192, R200 ;  /* 0x000000c024c8723c */ /* 0x040ff000000018c8 */
[----:B------:R-:W-:Y:S01]  /*10b70*/  HMMA.16816.F32 R32, R36, R148, R32 ;  /* 0x000000942420723c */ /* 0x000fe20000001820 */
[----:B------:R-:W0:Y:S07]  /*10b80*/  LDSM.16.M88.4 R36, [R224+0x10300] ;  /* 0x01030000e024783b */ /* 0x000e2e0000000200 */
[C---:B--2---:R-:W-:Y:S08]  /*10b90*/  HMMA.16816.F32 R64, R204.reuse, R192, R64 ;  /* 0x000000c0cc40723c */ /* 0x044ff00000001840 */
        /* <DEDUP_REMOVED lines=13> */
[----:B------:R-:W-:Y:S07]  /*10c70*/  LDSM.16.MT88.4 R172, [R3+0x2d000] ;  /* 0x02d0000003ac783b */ /* 0x000fee0000004200 */
[C---:B---3--:R-:W-:Y:S01]  /*10c80*/  HMMA.16816.F32 R188, R16.reuse, R194, R188 ;  /* 0x000000c210bc723c */ /* 0x048fe200000018bc */
[----:B------:R-:W-:Y:S07]  /*10c90*/  LDSM.16.MT88.4 R192, [R225+0x2d000] ;  /* 0x02d00000e1c0783b */ /* 0x000fee0000004200 */
[----:B------:R-:W-:Y:S01]  /*10ca0*/  HMMA.16816.F32 R128, R16, R150, R128 ;  /* 0x000000961080723c */ /* 0x000fe20000001880 */
[----:B------:R-:W3:Y:S04]  /*10cb0*/  LDSM.16.MT88.4 R16, [R225+0x2c800] ;  /* 0x02c80000e110783b */ /* 0x000ee80000004200 */
[----:B------:R-:W1:Y:S03]  /*10cc0*/  LDSM.16.MT88.4 R148, [R218+0x2c800] ;  /* 0x02c80000da94783b */ /* 0x000e660000004200 */
[C---:B0-----:R-:W-:Y:S08]  /*10cd0*/  HMMA.16816.F32 R160, R156.reuse, R168, R160 ;  /* 0x000000a89ca0723c */ /* 0x041ff000000018a0 */
[----:B------:R-:W-:Y:S01]  /*10ce0*/  HMMA.16816.F32 R208, R156, R36, R208 ;  /* 0x000000249cd0723c */ /* 0x000fe200000018d0 */
[----:B------:R-:W0:Y:S07]  /*10cf0*/  LDSM.16.M88.4 R156, [R226+0x300] ;  /* 0x00030000e29c783b */ /* 0x000e2e0000000200 */
[C---:B------:R-:W-:Y:S08]  /*10d00*/  HMMA.16816.F32 R200, R196.reuse, R168, R200 ;  /* 0x000000a8c4c8723c */ /* 0x040ff000000018c8 */
[----:B------:R-:W-:Y:S01]  /*10d10*/  HMMA.16816.F32 R32, R196, R36, R32 ;  /* 0x00000024c420723c */ /* 0x000fe20000001820 */
[----:B------:R-:W-:Y:S07]  /*10d20*/  LDSM.16.MT88.4 R196, [R216+0x2d000] ;  /* 0x02d00000d8c4783b */ /* 0x000fee0000004200 */
[C---:B--2---:R-:W-:Y:S08]  /*10d30*/  HMMA.16816.F32 R64, R204.reuse, R168, R64 ;  /* 0x000000a8cc40723c */ /* 0x044ff00000001840 */
[----:B------:R-:W-:Y:S08]  /*10d40*/  HMMA.16816.F32 R176, R204, R36, R176 ;  /* 0x00000024ccb0723c */ /* 0x000ff000000018b0 */
[C---:B------:R-:W-:Y:S08]  /*10d50*/  HMMA.16816.F32 R188, R28.reuse, R168, R188 ;  /* 0x000000a81cbc723c */ /* 0x040ff000000018bc */
[----:B------:R-:W-:Y:S01]  /*10d60*/  HMMA.16816.F32 R128, R28, R36, R128 ;  /* 0x000000241c80723c */ /* 0x000fe20000001880 */
[----:B------:R-:W2:Y:S07]  /*10d70*/  LDSM.16.M88.4 R28, [R226+0x10300] ;  /* 0x01030000e21c783b */ /* 0x000eae0000000200 */
[C---:B-1----:R-:W-:Y:S08]  /*10d80*/  HMMA.16816.F32 R160, R20.reuse, R170, R160 ;  /* 0x000000aa14a0723c */ /* 0x042ff000000018a0 */
[----:B------:R-:W-:Y:S01]  /*10d90*/  HMMA.16816.F32 R208, R20, R38, R208 ;  /* 0x0000002614d0723c */ /* 0x000fe200000018d0 */
[----:B------:R-:W1:Y:S07]  /*10da0*/  LDSM.16.MT88.4 R20, [R218+0x2d000] ;  /* 0x02d00000da14783b */ /* 0x000e6e0000004200 */
[C---:B---3--:R-:W-:Y:S08]  /*10db0*/  HMMA.16816.F32 R200, R16.reuse, R170, R200 ;  /* 0x000000aa10c8723c */ /* 0x048ff000000018c8 */
[----:B------:R-:W-:Y:S01]  /*10dc0*/  HMMA.16816.F32 R32, R16, R38, R32 ;  /* 0x000000261020723c */ /* 0x000fe20000001820 */
[----:B------:R-:W3:Y:S07]  /*10dd0*/  LDSM.16.MT88.4 R16, [R3+0x2d800] ;  /* 0x02d800000310783b */ /* 0x000eee0000004200 */
[C---:B------:R-:W-:Y:S08]  /*10de0*/  HMMA.16816.F32 R64, R148.reuse, R170, R64 ;  /* 0x000000aa9440723c */ /* 0x040ff00000001840 */
[-C--:B------:R-:W-:Y:S01]  /*10df0*/  HMMA.16816.F32 R176, R148, R38.reuse, R176 ;  /* 0x0000002694b0723c */ /* 0x080fe200000018b0 */
[----:B------:R-:W-:Y:S07]  /*10e00*/  LDSM.16.MT88.4 R148, [R218+0x2d800] ;  /* 0x02d80000da94783b */ /* 0x000fee0000004200 */
[----:B------:R-:W-:Y:S01]  /*10e10*/  HMMA.16816.F32 R128, R184, R38, R128 ;  /* 0x00000026b880723c */ /* 0x000fe20000001880 */
[----:B------:R-:W3:Y:S07]  /*10e20*/  LDSM.16.MT88.4 R36, [R225+0x2d800] ;  /* 0x02d80000e124783b */ /* 0x000eee0000004200 */
[C---:B0-----:R-:W-:Y:S08]  /*10e30*/  HMMA.16816.F32 R160, R172.reuse, R156, R160 ;  /* 0x0000009caca0723c */ /* 0x041ff000000018a0 */
[----:B--2---:R-:W-:Y:S01]  /*10e40*/  HMMA.16816.F32 R208, R172, R28, R208 ;  /* 0x0000001cacd0723c */ /* 0x004fe200000018d0 */
[----:B------:R-:W-:Y:S07]  /*10e50*/  LDSM.16.M88.4 R172, [R224+0x380] ;  /* 0x00038000e0ac783b */ /* 0x000fee0000000200 */
[----:B------:R-:W-:Y:S01]  /*10e60*/  HMMA.16816.F32 R188, R184, R170, R188 ;  /* 0x000000aab8bc723c */ /* 0x000fe200000018bc */
[----:B------:R-:W0:Y:S04]  /*10e70*/  LDSM.16.MT88.4 R168, [R216+0x2d800] ;  /* 0x02d80000d8a8783b */ /* 0x000e280000004200 */
[----:B------:R-:W-:Y:S03]  /*10e80*/  LDSM.16.M88.4 R184, [R224+0x10380] ;  /* 0x01038000e0b8783b */ /* 0x000fe60000000200 */
[C---:B-1----:R-:W-:Y:S08]  /*10e90*/  HMMA.16816.F32 R64, R20.reuse, R156, R64 ;  /* 0x0000009c1440723c */ /* 0x042ff00000001840 */
[----:B------:R-:W-:Y:S01]  /*10ea0*/  HMMA.16816.F32 R176, R20, R28, R176 ;  /* 0x0000001c14b0723c */ /* 0x000fe200000018b0 */
[----:B------:R-:W1:Y:S07]  /*10eb0*/  LDSM.16.MT88.4 R20, [R3+0x2e000] ;  /* 0x02e000000314783b */ /* 0x000e6e0000004200 */
[C---:B------:R-:W-:Y:S08]  /*10ec0*/  HMMA.16816.F32 R200, R192.reuse, R156, R200 ;  /* 0x0000009cc0c8723c */ /* 0x040ff000000018c8 */
[-C--:B------:R-:W-:Y:S01]  /*10ed0*/  HMMA.16816.F32 R32, R192, R28.reuse, R32 ;  /* 0x0000001cc020723c */ /* 0x080fe20000001820 */
[----:B------:R-:W2:Y:S07]  /*10ee0*/  LDSM.16.MT88.4 R192, [R225+0x2e000] ;  /* 0x02e00000e1c0783b */ /* 0x000eae0000004200 */
[----:B------:R-:W-:Y:S08]  /*10ef0*/  HMMA.16816.F32 R128, R196, R28, R128 ;  /* 0x0000001cc480723c */ /* 0x000ff00000001880 */
[C---:B---3--:R-:W-:Y:S08]  /*10f00*/  HMMA.16816.F32 R160, R16.reuse, R158, R160 ;  /* 0x0000009e10a0723c */ /* 0x048ff000000018a0 */
[----:B------:R-:W-:Y:S01]  /*10f10*/  HMMA.16816.F32 R208, R16, R30, R208 ;  /* 0x0000001e10d0723c */ /* 0x000fe200000018d0 */
[----:B------:R-:W3:Y:S07]  /*10f20*/  LDSM.16.MT88.4 R16, [R218+0x2e000] ;  /* 0x02e00000da10783b */ /* 0x000eee0000004200 */
[----:B------:R-:W-:Y:S08]  /*10f30*/  HMMA.16816.F32 R188, R196, R156, R188 ;  /* 0x0000009cc4bc723c */ /* 0x000ff000000018bc */
[C---:B------:R-:W-:Y:S08]  /*10f40*/  HMMA.16816.F32 R200, R36.reuse, R158, R200 ;  /* 0x0000009e24c8723c */ /* 0x040ff000000018c8 */
[----:B------:R-:W-:Y:S01]  /*10f50*/  HMMA.16816.F32 R32, R36, R30, R32 ;  /* 0x0000001e2420723c */ /* 0x000fe20000001820 */
[----:B------:R-:W2:Y:S07]  /*10f60*/  LDSM.16.MT88.4 R36, [R216+0x2e000] ;  /* 0x02e00000d824783b */ /* 0x000eae0000004200 */
[C---:B------:R-:W-:Y:S08]  /*10f70*/  HMMA.16816.F32 R64, R148.reuse, R158, R64 ;  /* 0x0000009e9440723c */ /* 0x040ff00000001840 */
[-C--:B------:R-:W-:Y:S01]  /*10f80*/  HMMA.16816.F32 R176, R148, R30.reuse, R176 ;  /* 0x0000001e94b0723c */ /* 0x080fe200000018b0 */
[----:B------:R-:W-:Y:S07]  /*10f90*/  LDSM.16.MT88.4 R148, [R3+0x2e800] ;  /* 0x02e800000394783b */ /* 0x000fee0000004200 */
[----:B0-----:R-:W-:Y:S01]  /*10fa0*/  HMMA.16816.F32 R128, R168, R30, R128 ;  /* 0x0000001ea880723c */ /* 0x001fe20000001880 */
[----:B------:R-:W0:Y:S07]  /*10fb0*/  LDSM.16.MT88.4 R28, [R225+0x2e800] ;  /* 0x02e80000e11c783b */ /* 0x000e2e0000004200 */
[C---:B-1----:R-:W-:Y:S08]  /*10fc0*/  HMMA.16816.F32 R160, R20.reuse, R172, R160 ;  /* 0x000000ac14a0723c */ /* 0x042ff000000018a0 */
[----:B------:R-:W-:Y:S01]  /*10fd0*/  HMMA.16816.F32 R208, R20, R184, R208 ;  /* 0x000000b814d0723c */ /* 0x000fe200000018d0 */
[----:B------:R-:W1:Y:S07]  /*10fe0*/  LDSM.16.MT88.4 R20, [R218+0x2e800] ;  /* 0x02e80000da14783b */ /* 0x000e6e0000004200 */
[----:B------:R-:W-:Y:S01]  /*10ff0*/  HMMA.16816.F32 R188, R168, R158, R188 ;  /* 0x0000009ea8bc723c */ /* 0x000fe200000018bc */
[----:B------:R-:W-:Y:S07]  /*11000*/  LDSM.16.MT88.4 R168, [R216+0x2f000] ;  /* 0x02f00000d8a8783b */ /* 0x000fee0000004200 */
[C---:B--2---:R-:W-:Y:S08]  /*11010*/  HMMA.16816.F32 R200, R192.reuse, R172, R200 ;  /* 0x000000acc0c8723c */ /* 0x044ff000000018c8 */
[----:B------:R-:W-:Y:S08]  /*11020*/  HMMA.16816.F32 R32, R192, R184, R32 ;  /* 0x000000b8c020723c */ /* 0x000ff00000001820 */
[C---:B---3--:R-:W-:Y:S01]  /*11030*/  HMMA.16816.F32 R156, R16.reuse, R172, R64 ;  /* 0x000000ac109c723c */ /* 0x048fe20000001840 */
[----:B------:R-:W2:Y:S07]  /*11040*/  LDSM.16.MT88.4 R64, [R216+0x2e800] ;  /* 0x02e80000d840783b */ /* 0x000eae0000004200 */
[----:B------:R-:W-:Y:S01]  /*11050*/  HMMA.16816.F32 R176, R16, R184, R176 ;  /* 0x000000b810b0723c */ /* 0x000fe200000018b0 */
[----:B------:R-:W-:Y:S07]  /*11060*/  LDSM.16.MT88.4 R16, [R3+0x2f000] ;  /* 0x02f000000310783b */ /* 0x000fee0000004200 */
[C---:B------:R-:W-:Y:S08]  /*11070*/  HMMA.16816.F32 R188, R36.reuse, R172, R188 ;  /* 0x000000ac24bc723c */ /* 0x040ff000000018bc */
[----:B------:R-:W-:Y:S01]  /*11080*/  HMMA.16816.F32 R128, R36, R184, R128 ;  /* 0x000000b82480723c */ /* 0x000fe20000001880 */
[----:B------:R-:W-:Y:S07]  /*11090*/  LDSM.16.M88.4 R36, [R226+0x10380] ;  /* 0x01038000e224783b */ /* 0x000fee0000000200 */
[C---:B0-----:R-:W-:Y:S08]  /*110a0*/  HMMA.16816.F32 R200, R28.reuse, R174, R200 ;  /* 0x000000ae1cc8723c */ /* 0x041ff000000018c8 */
[----:B------:R-:W-:Y:S01]  /*110b0*/  HMMA.16816.F32 R32, R28, R186, R32 ;  /* 0x000000ba1c20723c */ /* 0x000fe20000001820 */
[----:B------:R-:W0:Y:S07]  /*110c0*/  LDSM.16.M88.4 R28, [R226+0x380] ;  /* 0x00038000e21c783b */ /* 0x000e2e0000000200 */
[C---:B-1----:R-:W-:Y:S08]  /*110d0*/  HMMA.16816.F32 R156, R20.reuse, R174, R156 ;  /* 0x000000ae149c723c */ /* 0x042ff0000000189c */
[----:B------:R-:W-:Y:S01]  /*110e0*/  HMMA.16816.F32 R176, R20, R186, R176 ;  /* 0x000000ba14b0723c */ /* 0x000fe200000018b0 */
[----:B------:R-:W1:Y:S07]  /*110f0*/  LDSM.16.MT88.4 R20, [R225+0x2f000] ;  /* 0x02f00000e114783b */ /* 0x000e6e0000004200 */
[C---:B------:R-:W-:Y:S08]  /*11100*/  HMMA.16816.F32 R160, R148.reuse, R174, R160 ;  /* 0x000000ae94a0723c */ /* 0x040ff000000018a0 */
[----:B------:R-:W-:Y:S01]  /*11110*/  HMMA.16816.F32 R208, R148, R186, R208 ;  /* 0x000000ba94d0723c */ /* 0x000fe200000018d0 */
[----:B------:R-:W3:Y:S07]  /*11120*/  LDSM.16.MT88.4 R148, [R218+0x2f000] ;  /* 0x02f00000da94783b */ /* 0x000eee0000004200 */
[C---:B--2---:R-:W-:Y:S01]  /*11130*/  HMMA.16816.F32 R188, R64.reuse, R174, R188 ;  /* 0x000000ae40bc723c */ /* 0x044fe200000018bc */
[----:B------:R-:W-:Y:S07]  /*11140*/  LDSM.16.MT88.4 R172, [R225+0x2f800] ;  /* 0x02f80000e1ac783b */ /* 0x000fee0000004200 */
[----:B------:R-:W-:Y:S01]  /*11150*/  HMMA.16816.F32 R128, R64, R186, R128 ;  /* 0x000000ba4080723c */ /* 0x000fe20000001880 */
[----:B------:R-:W2:Y:S04]  /*11160*/  LDSM.16.MT88.4 R64, [R3+0x2f800] ;  /* 0x02f800000340783b */ /* 0x000ea80000004200 */
[----:B------:R-:W3:Y:S03]  /*11170*/  S2R R249, SR_TID.X ;  /* 0x0000000000f97919 */ /* 0x000ee60000002100 */
[C---:B0-----:R-:W-:Y:S08]  /*11180*/  HMMA.16816.F32 R160, R16.reuse, R28, R160 ;  /* 0x0000001c10a0723c */ /* 0x041ff000000018a0 */
[----:B------:R-:W-:Y:S01]  /*11190*/  HMMA.16816.F32 R208, R16, R36, R208 ;  /* 0x0000002410d0723c */ /* 0x000fe200000018d0 */
[----:B------:R-:W0:Y:S07]  /*111a0*/  LDSM.16.MT88.4 R16, [R218+0x2f800] ;  /* 0x02f80000da10783b */ /* 0x000e2e0000004200 */
[C---:B-1----:R-:W-:Y:S08]  /*111b0*/  HMMA.16816.F32 R200, R20.reuse, R28, R200 ;  /* 0x0000001c14c8723c */ /* 0x042ff000000018c8 */
[----:B------:R-:W-:Y:S01]  /*111c0*/  HMMA.16816.F32 R32, R20, R36, R32 ;  /* 0x000000241420723c */ /* 0x000fe20000001820 */
[----:B------:R1:W0:Y:S01]  /*111d0*/  LDSM.16.MT88.4 R20, [R216+0x2f800] ;  /* 0x02f80000d814783b */ /* 0x0002220000004200 */
[----:B---3--:R-:W-:-:S06]  /*111e0*/  LOP3.LUT R247, R249, 0x3, RZ, 0xc0, !PT ;  /* 0x00000003f9f77812 */ /* 0x008fcc00078ec0ff */
[-C--:B------:R-:W-:Y:S01]  /*111f0*/  HMMA.16816.F32 R176, R148, R36.reuse, R176 ;  /* 0x0000002494b0723c */ /* 0x080fe200000018b0 */
[----:B------:R-:W1:Y:S07]  /*11200*/  S2R R251, SR_TID.X ;  /* 0x0000000000fb7919 */ /* 0x000e6e0000002100 */
[----:B------:R-:W-:Y:S01]  /*11210*/  HMMA.16816.F32 R128, R168, R36, R128 ;  /* 0x00000024a880723c */ /* 0x000fe20000001880 */
[----:B------:R-:W-:Y:S01]  /*11220*/  SHF.L.U32 R184, R247, 0x1, RZ ;  /* 0x00000001f7b87819 */ /* 0x000fe200000006ff */
[----:B------:R-:W3:Y:S01]  /*11230*/  S2R R198, SR_CTAID.X ;  /* 0x0000000000c67919 */ /* 0x000ee20000002500 */
[----:B------:R-:W-:-:S03]  /*11240*/  LOP3.LUT R5, R249, 0xe0, RZ, 0xc0, !PT ;  /* 0x000000e0f9057812 */ /* 0x000fc600078ec0ff */
[----:B------:R-:W0:Y:S02]  /*11250*/  S2R R217, SR_CTAID.X ;  /* 0x0000000000d97919 */ /* 0x000e240000002500 */
[----:B------:R-:W-:Y:S02]  /*11260*/  HMMA.16816.F32 R156, R148, R28, R156 ;  /* 0x0000001c949c723c */ /* 0x000fe4000000189c */
[----:B------:R-:W0:Y:S01]  /*11270*/  S2R R204, SR_CTAID.X ;  /* 0x0000000000cc7919 */ /* 0x000e220000002500 */
[----:B------:R-:W-:-:S03]  /*11280*/  LEA.HI R5, R5, R184, RZ, 0x1e ;  /* 0x000000b805057211 */ /* 0x000fc600078ff0ff */
[----:B------:R-:W0:Y:S02]  /*11290*/  S2R R196, SR_CTAID.X ;  /* 0x0000000000c47919 */ /* 0x000e240000002500 */
[----:B------:R-:W-:Y:S02]  /*112a0*/  HMMA.16816.F32 R188, R168, R28, R188 ;  /* 0x0000001ca8bc723c */ /* 0x000fe400000018bc */
[----:B------:R-:W0:Y:S04]  /*112b0*/  S2R R194, SR_CTAID.X ;  /* 0x0000000000c27919 */ /* 0x000e280000002500 */
[----:B------:R-:W0:Y:S02]  /*112c0*/  S2R R184, SR_CTAID.X ;  /* 0x0000000000b87919 */ /* 0x000e240000002500 */
[-C--:B--2---:R-:W-:Y:S02]  /*112d0*/  HMMA.16816.F32 R208, R64, R38.reuse, R208 ;  /* 0x0000002640d0723c */ /* 0x084fe400000018d0 */
[----:B------:R-:W2:Y:S04]  /*112e0*/  S2R R192, SR_CTAID.X ;  /* 0x0000000000c07919 */ /* 0x000ea80000002500 */
[----:B------:R-:W2:Y:S02]  /*112f0*/  S2R R186, SR_CTAID.X ;  /* 0x0000000000ba7919 */ /* 0x000ea40000002500 */
[----:B------:R-:W-:Y:S01]  /*11300*/  HMMA.16816.F32 R32, R172, R38, R32 ;  /* 0x00000026ac20723c */ /* 0x000fe20000001820 */
[----:B-1----:R-:W-:-:S07]  /*11310*/  SHF.R.U32.HI R216, RZ, 0x2, R251 ;  /* 0x00000002ffd87819 */ /* 0x002fce00000116fb */
[----:B------:R-:W-:Y:S01]  /*11320*/  HMMA.16816.F32 R160, R64, R30, R160 ;  /* 0x0000001e40a0723c */ /* 0x000fe200000018a0 */
[----:B------:R-:W-:-:S07]  /*11330*/  SHF.R.U32.HI R199, RZ, 0x2, R251 ;  /* 0x00000002ffc77819 */ /* 0x000fce00000116fb */
[----:B0-----:R-:W-:Y:S01]  /*11340*/  HMMA.16816.F32 R176, R16, R38, R176 ;  /* 0x0000002610b0723c */ /* 0x001fe200000018b0 */
[----:B------:R-:W-:-:S07]  /*11350*/  SHF.R.U32.HI R205, RZ, 0x2, R251 ;  /* 0x00000002ffcd7819 */ /* 0x000fce00000116fb */
[----:B------:R-:W-:Y:S01]  /*11360*/  HMMA.16816.F32 R128, R20, R38, R128 ;  /* 0x000000261480723c */ /* 0x000fe20000001880 */
[----:B------:R-:W-:Y:S01]  /*11370*/  SHF.R.U32.HI R197, RZ, 0x2, R251 ;  /* 0x00000002ffc57819 */ /* 0x000fe200000116fb */
[----:B---3--:R-:W-:Y:S01]  /*11380*/  IMAD.SHL.U32 R198, R198, 0x40, RZ ;  /* 0x00000040c6c67824 */ /* 0x008fe200078e00ff */
[----:B------:R-:W-:-:S05]  /*11390*/  SHF.L.U32 R217, R217, 0x6, RZ ;  /* 0x00000006d9d97819 */ /* 0x000fca00000006ff */
[-C--:B------:R-:W-:Y:S01]  /*113a0*/  HMMA.16816.F32 R200, R172, R30.reuse, R200 ;  /* 0x0000001eacc8723c */ /* 0x080fe200000018c8 */
[----:B------:R-:W-:Y:S02]  /*113b0*/  SGXT.U32 R216, R216, 0x3 ;  /* 0x00000003d8d8781a */ /* 0x000fe40000000000 */
[----:B------:R-:W-:Y:S02]  /*113c0*/  SGXT.U32 R199, R199, 0x3 ;  /* 0x00000003c7c7781a */ /* 0x000fe40000000000 */
[----:B------:R-:W-:Y:S02]  /*113d0*/  SGXT.U32 R205, R205, 0x3 ;  /* 0x00000003cdcd781a */ /* 0x000fe40000000000 */
[----:B------:R-:W-:Y:S01]  /*113e0*/  SHF.L.U32 R204, R204, 0x6, RZ ;  /* 0x00000006cccc7819 */ /* 0x000fe200000006ff */
[----:B------:R-:W-:Y:S01]  /*113f0*/  HMMA.16816.F32 R156, R16, R30, R156 ;  /* 0x0000001e109c723c */ /* 0x000fe2000000189c */
[--C-:B------:R-:W-:Y:S02]  /*11400*/  SHF.R.U32.HI R193, RZ, 0x2, R251.reuse ;  /* 0x00000002ffc17819 */ /* 0x100fe400000116fb */
[----:B------:R-:W-:-:S02]  /*11410*/  SHF.R.U32.HI R195, RZ, 0x2, R251 ;  /* 0x00000002ffc37819 */ /* 0x000fc400000116fb */
[--C-:B------:R-:W-:Y:S02]  /*11420*/  SHF.R.U32.HI R185, RZ, 0x2, R251.reuse ;  /* 0x00000002ffb97819 */ /* 0x100fe400000116fb */
[----:B------:R-:W-:Y:S02]  /*11430*/  IADD3 R16, R5, UR4, RZ ;  /* 0x0000000405107c10 */ /* 0x000fe4000fffe0ff */
[----:B------:R-:W-:Y:S02]  /*11440*/  SHF.R.U32.HI R187, RZ, 0x2, R251 ;  /* 0x00000002ffbb7819 */ /* 0x000fe400000116fb */
[----:B------:R-:W-:Y:S02]  /*11450*/  SGXT.U32 R197, R197, 0x3 ;  /* 0x00000003c5c5781a */ /* 0x000fe40000000000 */
[----:B------:R-:W-:Y:S01]  /*11460*/  SHF.L.U32 R196, R196, 0x6, RZ ;  /* 0x00000006c4c47819 */ /* 0x000fe200000006ff */
[----:B------:R-:W-:Y:S01]  /*11470*/  IMAD.SHL.U32 R194, R194, 0x40, RZ ;  /* 0x00000040c2c27824 */ /* 0x000fe200078e00ff */
[----:B------:R-:W-:Y:S01]  /*11480*/  LOP3.LUT R216, R216, R217, RZ, 0xfc, !PT ;  /* 0x000000d9d8d87212 */ /* 0x000fe200078efcff */
[----:B------:R-:W-:Y:S01]  /*11490*/  IMAD.SHL.U32 R184, R184, 0x40, RZ ;  /* 0x00000040b8b87824 */ /* 0x000fe200078e00ff */
[----:B------:R-:W-:Y:S01]  /*114a0*/  IADD3 R18, R16, 0x40, RZ ;  /* 0x0000004010127810 */ /* 0x000fe20007ffe0ff */
[----:B------:R-:W-:Y:S01]  /*114b0*/  HMMA.16816.F32 R188, R20, R30, R188 ;  /* 0x0000001e14bc723c */ /* 0x000fe200000018bc */
[----:B------:R-:W-:-:S02]  /*114c0*/  LOP3.LUT R204, R204, 0x8, R205, 0xfe, !PT ;  /* 0x00000008cccc7812 */ /* 0x000fc400078efecd */
[----:B------:R-:W-:Y:S02]  /*114d0*/  LOP3.LUT R198, R198, 0x10, R199, 0xfe, !PT ;  /* 0x00000010c6c67812 */ /* 0x000fe400078efec7 */
[----:B------:R-:W-:Y:S02]  /*114e0*/  SGXT.U32 R193, R193, 0x3 ;  /* 0x00000003c1c1781a */ /* 0x000fe40000000000 */
[----:B------:R-:W-:Y:S02]  /*114f0*/  SGXT.U32 R195, R195, 0x3 ;  /* 0x00000003c3c3781a */ /* 0x000fe40000000000 */
[----:B--2---:R-:W-:Y:S02]  /*11500*/  SHF.L.U32 R192, R192, 0x6, RZ ;  /* 0x00000006c0c07819 */ /* 0x004fe400000006ff */
[----:B------:R-:W-:Y:S02]  /*11510*/  SGXT.U32 R185, R185, 0x3 ;  /* 0x00000003b9b9781a */ /* 0x000fe40000000000 */
[----:B------:R-:W-:-:S02]  /*11520*/  SGXT.U32 R187, R187, 0x3 ;  /* 0x00000003bbbb781a */ /* 0x000fc40000000000 */
[----:B------:R-:W-:Y:S01]  /*11530*/  SHF.L.U32 R186, R186, 0x6, RZ ;  /* 0x00000006baba7819 */ /* 0x000fe200000006ff */
[----:B------:R-:W-:Y:S01]  /*11540*/  FMUL R28, R208, c[0x0][0x188] ;  /* 0x00006200d01c7a20 */ /* 0x000fe20000400000 */
[----:B------:R-:W-:Y:S01]  /*11550*/  LOP3.LUT R196, R196, 0x18, R197, 0xfe, !PT ;  /* 0x00000018c4c47812 */ /* 0x000fe200078efec5 */
[----:B------:R-:W-:Y:S01]  /*11560*/  FMUL R17, R210, c[0x0][0x188] ;  /* 0x00006200d2117a20 */ /* 0x000fe20000400000 */
[-C--:B------:R-:W-:Y:S01]  /*11570*/  ISETP.GE.AND P2, PT, R216, R18.reuse, PT ;  /* 0x00000012d800720c */ /* 0x080fe20003f46270 */
[----:B------:R-:W-:Y:S01]  /*11580*/  FMUL R5, R32, c[0x0][0x188] ;  /* 0x0000620020057a20 */ /* 0x000fe20000400000 */
[-C--:B------:R-:W-:Y:S01]  /*11590*/  ISETP.GE.AND P4, PT, R204, R18.reuse, PT ;  /* 0x00000012cc00720c */ /* 0x080fe20003f86270 */
[----:B------:R-:W-:Y:S01]  /*115a0*/  FMUL R31, R34, c[0x0][0x188] ;  /* 0x00006200221f7a20 */ /* 0x000fe20000400000 */
[----:B------:R-:W-:Y:S02]  /*115b0*/  ISETP.GE.AND P3, PT, R198, R18, PT ;  /* 0x00000012c600720c */ /* 0x000fe40003f66270 */
[----:B------:R-:W-:-:S02]  /*115c0*/  LOP3.LUT R194, R194, 0x20, R195, 0xfe, !PT ;  /* 0x00000020c2c27812 */ /* 0x000fc400078efec3 */
[----:B------:R-:W-:Y:S02]  /*115d0*/  LOP3.LUT R192, R192, 0x28, R193, 0xfe, !PT ;  /* 0x00000028c0c07812 */ /* 0x000fe400078efec1 */
[----:B------:R-:W-:Y:S02]  /*115e0*/  LOP3.LUT R186, R186, 0x30, R187, 0xfe, !PT ;  /* 0x00000030baba7812 */ /* 0x000fe400078efebb */
[----:B------:R-:W-:Y:S02]  /*115f0*/  LOP3.LUT R184, R184, 0x38, R185, 0xfe, !PT ;  /* 0x00000038b8b87812 */ /* 0x000fe400078efeb9 */
[----:B------:R-:W-:Y:S02]  /*11600*/  ISETP.GE.AND P6, PT, R196, R18, PT ;  /* 0x00000012c400720c */ /* 0x000fe40003fc6270 */
[----:B------:R-:W-:Y:S02]  /*11610*/  FSEL R28, R28, -INF , P2 ;  /* 0xff8000001c1c7808 */ /* 0x000fe40001000000 */
[----:B------:R-:W-:-:S02]  /*11620*/  FSEL R17, R17, -INF , P4 ;  /* 0xff80000011117808 */ /* 0x000fc40002000000 */
[----:B------:R-:W-:Y:S01]  /*11630*/  FSEL R5, R5, -INF , P3 ;  /* 0xff80000005057808 */ /* 0x000fe20001800000 */
[----:B------:R-:W-:Y:S01]  /*11640*/  FMUL R36, R160, c[0x0][0x188] ;  /* 0x00006200a0247a20 */ /* 0x000fe20000400000 */
[-C--:B------:R-:W-:Y:S01]  /*11650*/  ISETP.GE.AND P5, PT, R194, R18.reuse, PT ;  /* 0x00000012c200720c */ /* 0x080fe20003fa6270 */
[----:B------:R-:W-:Y:S01]  /*11660*/  FMUL R23, R176, c[0x0][0x188] ;  /* 0x00006200b0177a20 */ /* 0x000fe20000400000 */
[-C--:B------:R-:W-:Y:S01]  /*11670*/  ISETP.GE.AND P2, PT, R192, R18.reuse, PT ;  /* 0x00000012c000720c */ /* 0x080fe20003f46270 */
[----:B------:R-:W-:Y:S01]  /*11680*/  FMUL R20, R178, c[0x0][0x188] ;  /* 0x00006200b2147a20 */ /* 0x000fe20000400000 */
[-C--:B------:R-:W-:Y:S01]  /*11690*/  ISETP.GE.AND P4, PT, R186, R18.reuse, PT ;  /* 0x00000012ba00720c */ /* 0x080fe20003f86270 */
[----:B------:R-:W-:Y:S01]  /*116a0*/  FMUL R19, R130, c[0x0][0x188] ;  /* 0x0000620082137a20 */ /* 0x000fe20000400000 */
[----:B------:R-:W-:Y:S01]  /*116b0*/  ISETP.GE.AND P3, PT, R184, R18, PT ;  /* 0x00000012b800720c */ /* 0x000fe20003f66270 */
[----:B------:R-:W-:Y:S01]  /*116c0*/  FMUL R18, R128, c[0x0][0x188] ;  /* 0x0000620080127a20 */ /* 0x000fe20000400000 */
[----:B------:R-:W-:-:S02]  /*116d0*/  FSEL R31, R31, -INF , P6 ;  /* 0xff8000001f1f7808 */ /* 0x000fc40003000000 */
[----:B------:R-:W-:Y:S01]  /*116e0*/  ISETP.GE.AND P6, PT, R216, R16, PT ;  /* 0x00000010d800720c */ /* 0x000fe20003fc6270 */
[----:B------:R-:W-:Y:S01]  /*116f0*/  FMUL R38, R161, c[0x0][0x188] ;  /* 0x00006200a1267a20 */ /* 0x000fe20000400000 */
[----:B------:R-:W-:Y:S01]  /*11700*/  FSEL R23, R23, -INF , P5 ;  /* 0xff80000017177808 */ /* 0x000fe20002800000 */
[----:B------:R-:W-:Y:S01]  /*11710*/  FMUL R162, R162, c[0x0][0x188] ;  /* 0x00006200a2a27a20 */ /* 0x000fe20000400000 */
[----:B------:R-:W-:Y:S01]  /*11720*/  FSEL R20, R20, -INF , P2 ;  /* 0xff80000014147808 */ /* 0x000fe20001000000 */
[----:B------:R-:W-:Y:S01]  /*11730*/  FMUL R37, R163, c[0x0][0x188] ;  /* 0x00006200a3257a20 */ /* 0x000fe20000400000 */
[----:B------:R-:W-:Y:S01]  /*11740*/  FSEL R18, R18, -INF , P4 ;  /* 0xff80000012127808 */ /* 0x000fe20002000000 */
[----:B------:R-:W-:Y:S01]  /*11750*/  FMUL R200, R200, c[0x0][0x188] ;  /* 0x00006200c8c87a20 */ /* 0x000fe20000400000 */
[----:B------:R-:W-:Y:S01]  /*11760*/  FSEL R19, R19, -INF , P3 ;  /* 0xff80000013137808 */ /* 0x000fe20001800000 */
[----:B------:R-:W-:Y:S01]  /*11770*/  FMUL R32, R201, c[0x0][0x188] ;  /* 0x00006200c9207a20 */ /* 0x000fe20000400000 */
[----:B------:R-:W-:-:S02]  /*11780*/  FSEL R36, R36, -INF , P6 ;  /* 0xff80000024247808 */ /* 0x000fc40003000000 */
[-C--:B------:R-:W-:Y:S02]  /*11790*/  ISETP.GT.AND P5, PT, R216, R16.reuse, PT ;  /* 0x00000010d800720c */ /* 0x080fe40003fa4270 */
[CC--:B------:R-:W-:Y:S02]  /*117a0*/  ISETP.GE.AND P2, PT, R204.reuse, R16.reuse, PT ;  /* 0x00000010cc00720c */ /* 0x0c0fe40003f46270 */
[-C--:B------:R-:W-:Y:S02]  /*117b0*/  ISETP.GT.AND P4, PT, R204, R16.reuse, PT ;  /* 0x00000010cc00720c */ /* 0x080fe40003f84270 */
[CC--:B------:R-:W-:Y:S02]  /*117c0*/  ISETP.GE.AND P3, PT, R198.reuse, R16.reuse, PT ;  /* 0x00000010c600720c */ /* 0x0c0fe40003f66270 */
[----:B------:R-:W-:Y:S01]  /*117d0*/  ISETP.GT.AND P6, PT, R198, R16, PT ;  /* 0x00000010c600720c */ /* 0x000fe20003fc4270 */
        /* <DEDUP_REMOVED lines=10> */
[CC--:B------:R-:W-:Y:S02]  /*11880*/  ISETP.GE.AND P5, PT, R196.reuse, R16.reuse, PT ;  /* 0x00000010c400720c */ /* 0x0c0fe40003fa6270 */
[-C--:B------:R-:W-:Y:S02]  /*11890*/  ISETP.GT.AND P2, PT, R196, R16.reuse, PT ;  /* 0x00000010c400720c */ /* 0x080fe40003f44270 */
[CC--:B------:R-:W-:Y:S02]  /*118a0*/  ISETP.GE.AND P4, PT, R194.reuse, R16.reuse, PT ;  /* 0x00000010c200720c */ /* 0x0c0fe40003f86270 */
[-C--:B------:R-:W-:Y:S02]  /*118b0*/  ISETP.GT.AND P3, PT, R194, R16.reuse, PT ;  /* 0x00000010c200720c */ /* 0x080fe40003f64270 */
        /* <DEDUP_REMOVED lines=9> */
[----:B------:R-:W-:Y:S02]  /*11950*/  FSEL R22, R22, -INF , P6 ;  /* 0xff80000016167808 */ /* 0x000fe40003000000 */
[-C--:B------:R-:W-:Y:S02]  /*11960*/  ISETP.GT.AND P5, PT, R192, R16.reuse, PT ;  /* 0x00000010c000720c */ /* 0x080fe40003fa4270 */
[CC--:B------:R-:W-:Y:S02]  /*11970*/  ISETP.GE.AND P2, PT, R186.reuse, R16.reuse, PT ;  /* 0x00000010ba00720c */ /* 0x0c0fe40003f46270 */
[-C--:B------:R-:W-:Y:S02]  /*11980*/  ISETP.GT.AND P4, PT, R186, R16.reuse, PT ;  /* 0x00000010ba00720c */ /* 0x080fe40003f84270 */
[CC--:B------:R-:W-:Y:S02]  /*11990*/  ISETP.GE.AND P3, PT, R184.reuse, R16.reuse, PT ;  /* 0x00000010b800720c */ /* 0x0c0fe40003f66270 */
[----:B------:R-:W-:-:S02]  /*119a0*/  ISETP.GT.AND P6, PT, R184, R16, PT ;  /* 0x00000010b800720c */ /* 0x000fc40003fc4270 */
[----:B------:R-:W-:Y:S01]  /*119b0*/  IADD3 R16, R16, 0x41, RZ ;  /* 0x0000004110107810 */ /* 0x000fe20007ffe0ff */
[----:B------:R-:W-:Y:S01]  /*119c0*/  FMUL R209, R209, c[0x0][0x188] ;  /* 0x00006200d1d17a20 */ /* 0x000fe20000400000 */
[----:B------:R-:W-:Y:S01]  /*119d0*/  FSEL R150, R150, -INF , P5 ;  /* 0xff80000096967808 */ /* 0x000fe20002800000 */
[----:B------:R-:W-:Y:S01]  /*119e0*/  FMUL R211, R211, c[0x0][0x188] ;  /* 0x00006200d3d37a20 */ /* 0x000fe20000400000 */
[----:B------:R-:W-:Y:S01]  /*119f0*/  FSEL R21, R21, -INF , P2 ;  /* 0xff80000015157808 */ /* 0x000fe20001000000 */
[----:B------:R-:W-:Y:S01]  /*11a00*/  FMUL R64, R191, c[0x0][0x188] ;  /* 0x00006200bf407a20 */ /* 0x000fe20000400000 */
[----:B------:R-:W-:Y:S01]  /*11a10*/  FSEL R67, R67, -INF , P4 ;  /* 0xff80000043437808 */ /* 0x000fe20002000000 */
[----:B------:R-:W-:Y:S01]  /*11a20*/  FMUL R33, R33, c[0x0][0x188] ;  /* 0x0000620021217a20 */ /* 0x000fe20000400000 */
[-C--:B------:R-:W-:Y:S01]  /*11a30*/  ISETP.GE.AND P5, PT, R216, R16.reuse, PT ;  /* 0x00000010d800720c */ /* 0x080fe20003fa6270 */
[----:B------:R-:W-:Y:S01]  /*11a40*/  FMUL R35, R35, c[0x0][0x188] ;  /* 0x0000620023237a20 */ /* 0x000fe20000400000 */
[----:B------:R-:W-:-:S02]  /*11a50*/  ISETP.GE.AND P2, PT, R204, R16, PT ;  /* 0x00000010cc00720c */ /* 0x000fc40003f46270 */
[-C--:B------:R-:W-:Y:S02]  /*11a60*/  ISETP.GE.AND P4, PT, R198, R16.reuse, PT ;  /* 0x00000010c600720c */ /* 0x080fe40003f86270 */
[----:B------:R-:W-:Y:S02]  /*11a70*/  FSEL R65, R65, -INF , P3 ;  /* 0xff80000041417808 */ /* 0x000fe40001800000 */
        /* <DEDUP_REMOVED lines=9> */
[-C--:B------:R-:W-:Y:S02]  /*11b10*/  ISETP.GE.AND P6, PT, R194, R16.reuse, PT ;  /* 0x00000010c200720c */ /* 0x080fe40003fc6270 */
[-C--:B------:R-:W-:Y:S02]  /*11b20*/  ISETP.GE.AND P5, PT, R192, R16.reuse, PT ;  /* 0x00000010c000720c */ /* 0x080fe40003fa6270 */
[-C--:B------:R-:W-:Y:S02]  /*11b30*/  ISETP.GE.AND P2, PT, R186, R16.reuse, PT ;  /* 0x00000010ba00720c */ /* 0x080fe40003f46270 */
[----:B------:R-:W-:Y:S02]  /*11b40*/  ISETP.GE.AND P4, PT, R184, R16, PT ;  /* 0x00000010b800720c */ /* 0x000fe40003f86270 */
[----:B------:R-:W-:Y:S02]  /*11b50*/  FSEL R129, R35, -INF , P3 ;  /* 0xff80000023817808 */ /* 0x000fe40001800000 */
[----:B------:R-:W-:-:S02]  /*11b60*/  FMNMX R16, R36, R38, !PT ;  /* 0x0000002624107209 */ /* 0x000fc40007800000 */
[----:B------:R-:W-:Y:S02]  /*11b70*/  FMNMX R33, R34, R37, !PT ;  /* 0x0000002522217209 */ /* 0x000fe40007800000 */
[----:B------:R-:W-:Y:S02]  /*11b80*/  FMNMX R35, R130, R32, !PT ;  /* 0x0000002082237209 */ /* 0x000fe40007800000 */
[----:B------:R-:W-:Y:S02]  /*11b90*/  FMNMX R39, R30, R128, !PT ;  /* 0x000000801e277209 */ /* 0x000fe40007800000 */
[----:B------:R-:W-:Y:S02]  /*11ba0*/  FMNMX R131, R29, R149, !PT ;  /* 0x000000951d837209 */ /* 0x000fe40007800000 */
[----:B------:R-:W-:Y:S02]  /*11bb0*/  FMNMX R158, R22, R150, !PT ;  /* 0x00000096169e7209 */ /* 0x000fe40007800000 */
[----:B------:R-:W-:-:S02]  /*11bc0*/  FSEL R156, R156, -INF , P6 ;  /* 0xff8000009c9c7808 */ /* 0x000fc40003000000 */
[----:B------:R-:W-:Y:S02]  /*11bd0*/  FSEL R151, R151, -INF , P5 ;  /* 0xff80000097977808 */ /* 0x000fe40002800000 */
[----:B------:R-:W-:Y:S02]  /*11be0*/  FMNMX R16, R28, R16, !PT ;  /* 0x000000101c107209 */ /* 0x000fe40007800000 */
[----:B------:R-:W-:Y:S02]  /*11bf0*/  FMNMX R33, R17, R33, !PT ;  /* 0x0000002111217209 */ /* 0x000fe40007800000 */
[----:B------:R-:W-:Y:S02]  /*11c00*/  FMNMX R35, R5, R35, !PT ;  /* 0x0000002305237209 */ /* 0x000fe40007800000 */
[----:B------:R-:W-:Y:S02]  /*11c10*/  FMNMX R39, R31, R39, !PT ;  /* 0x000000271f277209 */ /* 0x000fe40007800000 */
[----:B------:R-:W-:-:S02]  /*11c20*/  FMNMX R131, R23, R131, !PT ;  /* 0x0000008317837209 */ /* 0x000fc40007800000 */
[----:B------:R-:W-:Y:S02]  /*11c30*/  FMNMX R158, R20, R158, !PT ;  /* 0x0000009e149e7209 */ /* 0x000fe40007800000 */
[----:B------:R-:W-:Y:S02]  /*11c40*/  FMNMX R16, R209, R16, !PT ;  /* 0x00000010d1107209 */ /* 0x000fe40007800000 */
[----:B------:R-:W-:Y:S02]  /*11c50*/  FMNMX R33, R211, R33, !PT ;  /* 0x00000021d3217209 */ /* 0x000fe40007800000 */
[----:B------:R-:W-:Y:S02]  /*11c60*/  FMNMX R35, R157, R35, !PT ;  /* 0x000000239d237209 */ /* 0x000fe40007800000 */
[----:B------:R-:W-:Y:S02]  /*11c70*/  FMNMX R39, R129, R39, !PT ;  /* 0x0000002781277209 */ /* 0x000fe40007800000 */
[----:B------:R-:W-:-:S02]  /*11c80*/  FMNMX R131, R156, R131, !PT ;  /* 0x000000839c837209 */ /* 0x000fc40007800000 */
[----:B------:R-:W-:Y:S01]  /*11c90*/  FMNMX R158, R151, R158, !PT ;  /* 0x0000009e979e7209 */ /* 0x000fe20007800000 */
[----:B------:R-:W0:Y:S04]  /*11ca0*/  SHFL.BFLY PT, R168, R16, 0x2, 0x1f ;  /* 0x0c401f0010a87f89 */ /* 0x000e2800000e0000 */
[----:B------:R-:W1:Y:S04]  /*11cb0*/  SHFL.BFLY PT, R163, R33, 0x2, 0x1f ;  /* 0x0c401f0021a37f89 */ /* 0x000e6800000e0000 */
[----:B------:R-:W2:Y:S04]  /*11cc0*/  SHFL.BFLY PT, R162, R35, 0x2, 0x1f ;  /* 0x0c401f0023a27f89 */ /* 0x000ea800000e0000 */
[----:B------:R-:W3:Y:S04]  /*11cd0*/  SHFL.BFLY PT, R161, R39, 0x2, 0x1f ;  /* 0x0c401f0027a17f89 */ /* 0x000ee800000e0000 */
[----:B------:R-:W1:Y:S04]  /*11ce0*/  SHFL.BFLY PT, R160, R131, 0x2, 0x1f ;  /* 0x0c401f0083a07f89 */ /* 0x000e6800000e0000 */
[----:B------:R-:W2:Y:S01]  /*11cf0*/  SHFL.BFLY PT, R159, R158, 0x2, 0x1f ;  /* 0x0c401f009e9f7f89 */ /* 0x000ea200000e0000 */
[----:B------:R-:W-:-:S02]  /*11d00*/  FMNMX R171, R21, R67, !PT ;  /* 0x0000004315ab7209 */ /* 0x000fc40007800000 */
[----:B------:R-:W-:Y:S02]  /*11d10*/  FMNMX R169, R65, R64, !PT ;  /* 0x0000004041a97209 */ /* 0x000fe40007800000 */
[----:B------:R-:W-:Y:S02]  /*11d20*/  FSEL R148, R148, -INF , P2 ;  /* 0xff80000094947808 */ /* 0x000fe40001000000 */
[----:B------:R-:W-:Y:S02]  /*11d30*/  FSEL R66, R66, -INF , P4 ;  /* 0xff80000042427808 */ /* 0x000fe40002000000 */
[----:B------:R-:W-:Y:S02]  /*11d40*/  FMNMX R171, R18, R171, !PT ;  /* 0x000000ab12ab7209 */ /* 0x000fe40007800000 */
[----:B------:R-:W-:Y:S02]  /*11d50*/  FMNMX R169, R19, R169, !PT ;  /* 0x000000a913a97209 */ /* 0x000fe40007800000 */
[----:B------:R-:W-:-:S02]  /*11d60*/  FMNMX R171, R148, R171, !PT ;  /* 0x000000ab94ab7209 */ /* 0x000fc40007800000 */
[----:B------:R-:W-:-:S03]  /*11d70*/  FMNMX R169, R66, R169, !PT ;  /* 0x000000a942a97209 */ /* 0x000fc60007800000 */
[----:B------:R-:W4:Y:S01]  /*11d80*/  SHFL.BFLY PT, R172, R171, 0x2, 0x1f ;  /* 0x0c401f00abac7f89 */ /* 0x000f2200000e0000 */
[----:B0-----:R-:W-:-:S03]  /*11d90*/  FMNMX R16, R16, R168, !PT ;  /* 0x000000a810107209 */ /* 0x001fc60007800000 */
[----:B------:R-:W0:Y:S01]  /*11da0*/  SHFL.BFLY PT, R170, R169, 0x2, 0x1f ;  /* 0x0c401f00a9aa7f89 */ /* 0x000e2200000e0000 */
[----:B-1----:R-:W-:Y:S02]  /*11db0*/  FMNMX R33, R33, R163, !PT ;  /* 0x000000a321217209 */ /* 0x002fe40007800000 */
[----:B--2---:R-:W-:Y:S02]  /*11dc0*/  FMNMX R35, R35, R162, !PT ;  /* 0x000000a223237209 */ /* 0x004fe40007800000 */
[----:B---3--:R-:W-:Y:S02]  /*11dd0*/  FMNMX R39, R39, R161, !PT ;  /* 0x000000a127277209 */ /* 0x008fe40007800000 */
[----:B------:R-:W-:Y:S02]  /*11de0*/  FMNMX R131, R131, R160, !PT ;  /* 0x000000a083837209 */ /* 0x000fe40007800000 */
[----:B------:R-:W-:Y:S01]  /*11df0*/  FMNMX R158, R158, R159, !PT ;  /* 0x0000009f9e9e7209 */ /* 0x000fe20007800000 */
[----:B------:R-:W1:Y:S04]  /*11e00*/  SHFL.BFLY PT, R160, R35, 0x1, 0x1f ;  /* 0x0c201f0023a07f89 */ /* 0x000e6800000e0000 */
[----:B------:R-:W2:Y:S04]  /*11e10*/  SHFL.BFLY PT, R159, R16, 0x1, 0x1f ;  /* 0x0c201f00109f7f89 */ /* 0x000ea800000e0000 */
[----:B------:R-:W3:Y:S04]  /*11e20*/  SHFL.BFLY PT, R161, R39, 0x1, 0x1f ;  /* 0x0c201f0027a17f89 */ /* 0x000ee800000e0000 */
[----:B------:R-:W3:Y:S04]  /*11e30*/  SHFL.BFLY PT, R162, R131, 0x1, 0x1f ;  /* 0x0c201f0083a27f89 */ /* 0x000ee800000e0000 */
[----:B------:R-:W3:Y:S04]  /*11e40*/  SHFL.BFLY PT, R163, R158, 0x1, 0x1f ;  /* 0x0c201f009ea37f89 */ /* 0x000ee800000e0000 */
[----:B------:R-:W3:Y:S01]  /*11e50*/  SHFL.BFLY PT, R168, R33, 0x1, 0x1f ;  /* 0x0c201f0021a87f89 */ /* 0x000ee200000e0000 */
[----:B----4-:R-:W-:-:S02]  /*11e60*/  FMNMX R172, R171, R172, !PT ;  /* 0x000000acabac7209 */ /* 0x010fc40007800000 */
[----:B0-----:R-:W-:Y:S01]  /*11e70*/  FMNMX R170, R169, R170, !PT ;  /* 0x000000aaa9aa7209 */ /* 0x001fe20007800000 */
[----:B------:R-:W-:Y:S02]  /*11e80*/  BSSY B0, `(.L_x_1) ;  /* 0x0000015000007945 */ /* 0x000fe40003800000 */
[----:B------:R0:W4:Y:S01]  /*11e90*/  SHFL.BFLY PT, R169, R172, 0x1, 0x1f ;  /* 0x0c201f00aca97f89 */ /* 0x00012200000e0000 */
[----:B-1----:R-:W-:-:S03]  /*11ea0*/  FMNMX R160, R35, R160, !PT ;  /* 0x000000a023a07209 */ /* 0x002fc60007800000 */
[----:B------:R0:W1:Y:S01]  /*11eb0*/  SHFL.BFLY PT, R171, R170, 0x1, 0x1f ;  /* 0x0c201f00aaab7f89 */ /* 0x00006200000e0000 */
[----:B--2---:R-:W-:Y:S02]  /*11ec0*/  FMNMX R159, R16, R159, !PT ;  /* 0x0000009f109f7209 */ /* 0x004fe40007800000 */
[----:B---3--:R-:W-:Y:S02]  /*11ed0*/  FMNMX R161, R39, R161, !PT ;  /* 0x000000a127a17209 */ /* 0x008fe40007800000 */
[----:B------:R-:W-:Y:S02]  /*11ee0*/  FMNMX R162, R131, R162, !PT ;  /* 0x000000a283a27209 */ /* 0x000fe40007800000 */
[----:B------:R-:W-:Y:S02]  /*11ef0*/  FMNMX R163, R158, R163, !PT ;  /* 0x000000a39ea37209 */ /* 0x000fe40007800000 */
[----:B------:R-:W-:Y:S01]  /*11f00*/  FMNMX R168, R33, R168, !PT ;  /* 0x000000a821a87209 */ /* 0x000fe20007800000 */
[----:B------:R-:W-:Y:S06]  /*11f10*/  BAR.SYNC.DEFER_BLOCKING 0x0 ;  /* 0x0000000000007b1d */ /* 0x000fec0000010000 */
[----:B------:R-:W-:Y:S05]  /*11f20*/  @P1 BRA `(.L_x_2) ;  /* 0x000000a000001947 */ /* 0x000fea0003800000 */
[----:B0---4-:R-:W2:Y:S04]  /*11f30*/  LDL R173, [R1+0x164] ;  /* 0x0001640001ad7983 */ /* 0x011ea80000100800 */
[----:B------:R-:W0:Y:S02]  /*11f40*/  S2R R251, SR_TID.X ;  /* 0x0000000000fb7919 */ /* 0x000e240000002100 */
[----:B0-----:R-:W-:-:S02]  /*11f50*/  LOP3.LUT R249, R251, 0xff, RZ, 0xc0, !PT ;  /* 0x000000fffbf97812 */ /* 0x001fc400078ec0ff */
[----:B------:R-:W-:Y:S02]  /*11f60*/  LOP3.LUT R251, R251, 0x1c, RZ, 0xc0, !PT ;  /* 0x0000001cfbfb7812 */ /* 0x000fe400078ec0ff */
[----:B------:R-:W-:Y:S02]  /*11f70*/  SHF.R.U32.HI R175, RZ, 0x3, R249 ;  /* 0x00000003ffaf7819 */ /* 0x000fe400000116f9 */
[----:B------:R-:W-:Y:S02]  /*11f80*/  SHF.L.U32 R174, R251, 0x3, RZ ;  /* 0x00000003fbae7819 */ /* 0x000fe400000006ff */
[----:B------:R-:W-:-:S04]  /*11f90*/  LOP3.LUT R175, R175, 0x1c, RZ, 0xc0, !PT ;  /* 0x0000001cafaf7812 */ /* 0x000fc800078ec0ff */
[----:B------:R-:W-:-:S05]  /*11fa0*/  IADD3 R174, R174, R175, RZ ;  /* 0x000000afaeae7210 */ /* 0x000fca0007ffe0ff */
[----:B------:R0:W-:Y:S04]  /*11fb0*/  STS [R174], R159 ;  /* 0x0000009fae007388 */ /* 0x0001e80000000800 */
[----:B--2---:R0:W-:Y:S02]  /*11fc0*/  STS [R173], R168 ;  /* 0x000000a8ad007388 */ /* 0x0041e40000000800 */
.L_x_2:
[----:B0---4-:R-:W-:Y:S05]  /*11fd0*/  BSYNC B0 ;  /* 0x0000000000007941 */ /* 0x011fea0003800000 */
.L_x_1:
[----:B------:R-:W-:Y:S01]  /*11fe0*/  BSSY B0, `(.L_x_3) ;  /* 0x0000017000007945 */ /* 0x000fe20003800000 */
[----:B------:R-:W-:Y:S01]  /*11ff0*/  BSSY B1, `(.L_x_4) ;  /* 0x0000013000017945 */ /* 0x000fe20003800000 */
[----:B------:R-:W-:Y:S02]  /*12000*/  FMNMX R169, R172, R169, !PT ;  /* 0x000000a9aca97209 */ /* 0x000fe40007800000 */
[----:B-1----:R-:W-:Y:S01]  /*12010*/  FMNMX R171, R170, R171, !PT ;  /* 0x000000abaaab7209 */ /* 0x002fe20007800000 */
[----:B------:R-:W-:Y:S05]  /*12020*/  @P1 BRA `(.L_x_5) ;  /* 0x0000005000001947 */ /* 0x000fea0003800000 */
[----:B------:R-:W2:Y:S04]  /*12030*/  LDL R16, [R1+0x160] ;  /* 0x0001600001107983 */ /* 0x000ea80000100800 */
[----:B--2---:R0:W-:Y:S01]  /*12040*/  STS [R16], R160 ;  /* 0x000000a010007388 */ /* 0x0041e20000000800 */
[----:B------:R-:W-:Y:S05]  /*12050*/  @P1 BRA `(.L_x_6) ;  /* 0x0000005000001947 */ /* 0x000fea0003800000 */
[----:B0-----:R-:W2:Y:S04]  /*12060*/  LDL R16, [R1+0x15c] ;  /* 0x00015c0001107983 */ /* 0x001ea80000100800 */
[----:B--2---:R0:W-:Y:S02]  /*12070*/  STS [R16], R161 ;  /* 0x000000a110007388 */ /* 0x0041e40000000800 */
.L_x_5:
[----:B------:R-:W-:Y:S05]  /*12080*/  @P1 BRA `(.L_x_7) ;  /* 0x0000005000001947 */ /* 0x000fea0003800000 */
[----:B0-----:R-:W2:Y:S04]  /*12090*/  LDL R16, [R1+0x158] ;  /* 0x0001580001107983 */ /* 0x001ea80000100800 */
[----:B--2---:R0:W-:Y:S02]  /*120a0*/  STS [R16], R162 ;  /* 0x000000a210007388 */ /* 0x0041e40000000800 */
.L_x_6:
[----:B------:R-:W-:Y:S05]  /*120b0*/  @P1 BRA `(.L_x_8) ;  /* 0x0000006000001947 */ /* 0x000fea0003800000 */
[----:B0-----:R-:W2:Y:S04]  /*120c0*/  LDL R16, [R1+0x154] ;  /* 0x0001540001107983 */ /* 0x001ea80000100800 */
[----:B--2---:R0:W-:Y:S02]  /*120d0*/  STS [R16], R163 ;  /* 0x000000a310007388 */ /* 0x0041e40000000800 */
.L_x_7:
[----:B------:R-:W-:Y:S01]  /*120e0*/  @P1 BREAK B1 ;  /* 0x0000000000011942 */ /* 0x000fe20003800000 */
[----:B------:R-:W-:Y:S05]  /*120f0*/  @P1 BRA `(.L_x_9) ;  /* 0x0000005000001947 */ /* 0x000fea0003800000 */
[----:B0-----:R-:W2:Y:S04]  /*12100*/  LDL R16, [R1+0x150] ;  /* 0x0001500001107983 */ /* 0x001ea80000100800 */
[----:B--2---:R0:W-:Y:S02]  /*12110*/  STS [R16], R169 ;  /* 0x000000a910007388 */ /* 0x0041e40000000800 */
.L_x_8:
[----:B------:R-:W-:Y:S05]  /*12120*/  BSYNC B1 ;  /* 0x0000000000017941 */ /* 0x000fea0003800000 */
.L_x_4:
[----:B0-----:R-:W2:Y:S04]  /*12130*/  LDL R16, [R1+0x14c] ;  /* 0x00014c0001107983 */ /* 0x001ea80000100800 */
[----:B--2---:R0:W-:Y:S02]  /*12140*/  @!P1 STS [R16], R171 ;  /* 0x000000ab10009388 */ /* 0x0041e40000000800 */
.L_x_9:
[----:B------:R-:W-:Y:S05]  /*12150*/  BSYNC B0 ;  /* 0x0000000000007941 */ /* 0x000fea0003800000 */
.L_x_3:
[----:B------:R-:W-:Y:S01]  /*12160*/  WARPSYNC 0xffffffff ;  /* 0xffffffff00007948 */ /* 0x000fe20003800000 */
[----:B------:R-:W2:Y:S04]  /*12170*/  LDL R196, [R1+0x90] ;  /* 0x0000900001c47983 */ /* 0x000ea80000100800 */
[----:B------:R-:W3:Y:S04]  /*12180*/  LDL R194, [R1+0x8c] ;  /* 0x00008c0001c27983 */ /* 0x000ee80000100800 */
[----:B------:R-:W1:Y:S04]  /*12190*/  S2R R198, SR_TID.X ;  /* 0x0000000000c67919 */ /* 0x000e680000002100 */
[----:B------:R-:W4:Y:S01]  /*121a0*/  LDL R191, [R1+0x94] ;  /* 0x0000940001bf7983 */ /* 0x000f220000100800 */
[----:B-1----:R-:W-:-:S03]  /*121b0*/  LOP3.LUT R192, R198, 0xff, RZ, 0xc0, !PT ;  /* 0x000000ffc6c07812 */ /* 0x002fc600078ec0ff */
[----:B------:R-:W-:Y:S06]  /*121c0*/  BAR.SYNC.DEFER_BLOCKING 0x0 ;  /* 0x0000000000007b1d */ /* 0x000fec0000010000 */
[----:B0-----:R-:W0:Y:S04]  /*121d0*/  LDS R16, [R192.X4] ;  /* 0x00000000c0107984 */ /* 0x001e280000004800 */
[----:B------:R-:W1:Y:S04]  /*121e0*/  LDS R33, [R192.X4+0x400] ;  /* 0x00040000c0217984 */ /* 0x000e680000004800 */
[----:B0-----:R-:W0:Y:S04]  /*121f0*/  SHFL.BFLY PT, R35, R16, 0x4, 0x1f ;  /* 0x0c801f0010237f89 */ /* 0x001e2800000e0000 */
[----:B-1----:R-:W1:Y:S01]  /*12200*/  SHFL.BFLY PT, R39, R33, 0x4, 0x1f ;  /* 0x0c801f0021277f89 */ /* 0x002e6200000e0000 */
[----:B0-----:R-:W-:-:S02]  /*12210*/  FMNMX R35, R16, R35, !PT ;  /* 0x0000002310237209 */ /* 0x001fc40007800000 */
[----:B-1----:R-:W-:-:S03]  /*12220*/  FMNMX R39, R33, R39, !PT ;  /* 0x0000002721277209 */ /* 0x002fc60007800000 */
[----:B------:R-:W0:Y:S04]  /*12230*/  SHFL.BFLY PT, R16, R35, 0x2, 0x1f ;  /* 0x0c401f0023107f89 */ /* 0x000e2800000e0000 */
[----:B------:R-:W1:Y:S01]  /*12240*/  SHFL.BFLY PT, R33, R39, 0x2, 0x1f ;  /* 0x0c401f0027217f89 */ /* 0x000e6200000e0000 */
[----:B0-----:R-:W-:Y:S02]  /*12250*/  FMNMX R16, R35, R16, !PT ;  /* 0x0000001023107209 */ /* 0x001fe40007800000 */
[----:B-1----:R-:W-:-:S03]  /*12260*/  FMNMX R33, R39, R33, !PT ;  /* 0x0000002127217209 */ /* 0x002fc60007800000 */
[----:B------:R-:W0:Y:S04]  /*12270*/  SHFL.BFLY PT, R35, R16, 0x1, 0x1f ;  /* 0x0c201f0010237f89 */ /* 0x000e2800000e0000 */
[----:B------:R-:W1:Y:S01]  /*12280*/  SHFL.BFLY PT, R39, R33, 0x1, 0x1f ;  /* 0x0c201f0021277f89 */ /* 0x000e6200000e0000 */
[----:B0-----:R-:W-:Y:S02]  /*12290*/  FMNMX R35, R16, R35, !PT ;  /* 0x0000002310237209 */ /* 0x001fe40007800000 */
[----:B-1----:R-:W-:-:S03]  /*122a0*/  FMNMX R39, R33, R39, !PT ;  /* 0x0000002721277209 */ /* 0x002fc60007800000 */
[----:B------:R-:W-:Y:S04]  /*122b0*/  @!P0 STS [R192.X4], R35 ;  /* 0x00000023c0008388 */ /* 0x000fe80000004800 */
[----:B------:R-:W-:Y:S01]  /*122c0*/  @!P0 STS [R192.X4+0x400], R39 ;  /* 0x00040027c0008388 */ /* 0x000fe20000004800 */
[----:B------:R-:W-:Y:S02]  /*122d0*/  SHF.R.U32.HI R176, RZ, 0x2, R198 ;  /* 0x00000002ffb07819 */ /* 0x000fe400000116c6 */
[----:B------:R-:W-:Y:S01]  /*122e0*/  LOP3.LUT R177, R198, 0x1c, RZ, 0xc0, !PT ;  /* 0x0000001cc6b17812 */ /* 0x000fe200078ec0ff */
[----:B------:R-:W-:Y:S01]  /*122f0*/  BAR.SYNC.DEFER_BLOCKING 0x0 ;  /* 0x0000000000007b1d */ /* 0x000fe20000010000 */
[----:B------:R-:W-:-:S04]  /*12300*/  SGXT.U32 R176, R176, 0x3 ;  /* 0x00000003b0b0781a */ /* 0x000fc80000000000 */
[----:B------:R-:W-:-:S05]  /*12310*/  LOP3.LUT R176, R176, 0x8, RZ, 0xfc, !PT ;  /* 0x00000008b0b07812 */ /* 0x000fca00078efcff */
[----:B------:R-:W-:Y:S01]  /*12320*/  IMAD.SHL.U32 R176, R176, 0x20, RZ ;  /* 0x00000020b0b07824 */ /* 0x000fe200078e00ff */
[----:B------:R-:W2:Y:S04]  /*12330*/  LDS R16, [R177.X8] ;  /* 0x00000000b1107984 */ /* 0x000ea80000008800 */
[----:B------:R-:W3:Y:S01]  /*12340*/  LDS R35, [R176] ;  /* 0x00000000b0237984 */ /* 0x000ee20000000800 */
[----:B--2---:R-:W-:-:S05]  /*12350*/  FMNMX R195, R16, R196, !PT ;  /* 0x000000c410c37209 */ /* 0x004fca0007800000 */
[----:B------:R-:W-:Y:S01]  /*12360*/  STL [R1+0x1c], R195 ;  /* 0x00001cc301007387 */ /* 0x000fe20000100800 */
[----:B---3--:R-:W-:-:S03]  /*12370*/  FMNMX R193, R35, R194, !PT ;  /* 0x000000c223c17209 */ /* 0x008fc60007800000 */
[----:B------:R-:W2:Y:S04]  /*12380*/  LDL R189, [R1+0x98] ;  /* 0x0000980001bd7983 */ /* 0x000ea80000100800 */
[----:B------:R-:W-:Y:S04]  /*12390*/  STL [R1+0x18], R193 ;  /* 0x000018c101007387 */ /* 0x000fe80000100800 */
[----:B------:R-:W3:Y:S04]  /*123a0*/  LDL R187, [R1+0x9c] ;  /* 0x00009c0001bb7983 */ /* 0x000ee80000100800 */
[----:B------:R-:W0:Y:S02]  /*123b0*/  S2R R131, SR_TID.X ;  /* 0x0000000000837919 */ /* 0x000e240000002100 */
[----:B0-----:R-:W-:-:S04]  /*123c0*/  SHF.R.U32.HI R131, RZ, 0x2, R131 ;  /* 0x00000002ff837819 */ /* 0x001fc80000011683 */
[----:B------:R-:W-:-:S04]  /*123d0*/  SGXT.U32 R131, R131, 0x3 ;  /* 0x000000038383781a */ /* 0x000fc80000000000 */
[----:B------:R-:W-:-:S04]  /*123e0*/  LOP3.LUT R131, R131, 0x10, RZ, 0xfc, !PT ;  /* 0x0000001083837812 */ /* 0x000fc800078efcff */
[----:B------:R-:W-:-:S05]  /*123f0*/  SHF.L.U32 R131, R131, 0x5, RZ ;  /* 0x0000000583837819 */ /* 0x000fca00000006ff */
[----:B------:R0:W4:Y:S04]  /*12400*/  LDS R33, [R131] ;  /* 0x0000000083217984 */ /* 0x0001280000000800 */
[----:B0-----:R-:W0:Y:S04]  /*12410*/  S2R R131, SR_TID.X ;  /* 0x0000000000837919 */ /* 0x001e280000002100 */
[----:B------:R-:W1:Y:S01]  /*12420*/  S2R R158, SR_TID.X ;  /* 0x00000000009e7919 */ /* 0x000e620000002100 */
[----:B------:R-:W-:-:S04]  /*12430*/  FADD R28, R28, -R195 ;  /* 0x800000c31c1c7221 */ /* 0x000fc80000000000 */
[----:B------:R-:W-:Y:S01]  /*12440*/  FMUL R28, R28, 1.4426950216293334961 ;  /* 0x3fb8aa3b1c1c7820 */ /* 0x000fe20000400000 */
[----:B0-----:R-:W-:-:S04]  /*12450*/  SHF.R.U32.HI R131, RZ, 0x2, R131 ;  /* 0x00000002ff837819 */ /* 0x001fc80000011683 */
[----:B------:R-:W-:Y:S02]  /*12460*/  SGXT.U32 R131, R131, 0x3 ;  /* 0x000000038383781a */ /* 0x000fe40000000000 */
[----:B-1----:R-:W-:Y:S02]  /*12470*/  SHF.R.U32.HI R158, RZ, 0x2, R158 ;  /* 0x00000002ff9e7819 */ /* 0x002fe4000001169e */
[----:B------:R-:W-:Y:S02]  /*12480*/  LOP3.LUT R131, R131, 0x18, RZ, 0xfc, !PT ;  /* 0x0000001883837812 */ /* 0x000fe400078efcff */
[----:B------:R-:W-:Y:S02]  /*12490*/  SGXT.U32 R158, R158, 0x3 ;  /* 0x000000039e9e781a */ /* 0x000fe40000000000 */
[----:B------:R-:W-:Y:S01]  /*124a0*/  SHF.L.U32 R131, R131, 0x5, RZ ;  /* 0x0000000583837819 */ /* 0x000fe200000006ff */
[----:B------:R0:W-:Y:S01]  /*124b0*/  MUFU.EX2 R39, R28 ;  /* 0x0000001c00277308 */ /* 0x0001e20000000800 */
[----:B------:R-:W-:-:S04]  /*124c0*/  LOP3.LUT R158, R158, 0x20, RZ, 0xfc, !PT ;  /* 0x000000209e9e7812 */ /* 0x000fc800078efcff */
[----:B------:R-:W2:Y:S01]  /*124d0*/  LDS R131, [R131] ;  /* 0x0000000083837984 */ /* 0x000ea20000000800 */
[--C-:B0-----:R-:W-:Y:S02]  /*124e0*/  FADD R28, R34, -R193.reuse ;  /* 0x800000c1221c7221 */ /* 0x101fe40000000000 */
[----:B------:R-:W-:Y:S02]  /*124f0*/  IMAD.SHL.U32 R158, R158, 0x20, RZ ;  /* 0x000000209e9e7824 */ /* 0x000fe400078e00ff */
[----:B------:R-:W-:Y:S02]  /*12500*/  FMUL R28, R28, 1.4426950216293334961 ;  /* 0x3fb8aa3b1c1c7820 */ /* 0x000fe40000400000 */
[----:B------:R-:W-:Y:S02]  /*12510*/  FADD R35, R37, -R193 ;  /* 0x800000c125237221 */ /* 0x000fe40000000000 */
[----:B------:R0:W-:Y:S02]  /*12520*/  MUFU.EX2 R37, R28 ;  /* 0x0000001c00257308 */ /* 0x0001e40000000800 */
[----:B0-----:R0:W3:Y:S01]  /*12530*/  LDS R28, [R158] ;  /* 0x000000009e1c7984 */ /* 0x0010e20000000800 */
[----:B----4-:R-:W-:-:S05]  /*12540*/  FMNMX R190, R33, R191, !PT ;  /* 0x000000bf21be7209 */ /* 0x010fca0007800000 */
[----:B------:R-:W-:Y:S04]  /*12550*/  STL [R1+0x14], R190 ;  /* 0x000014be01007387 */ /* 0x000fe80000100800 */
[----:B------:R-:W4:Y:S04]  /*12560*/  LDL R186, [R1+0xa0] ;  /* 0x0000a00001ba7983 */ /* 0x000f280000100800 */
[----:B0-----:R-:W0:Y:S01]  /*12570*/  S2R R158, SR_TID.X ;  /* 0x00000000009e7919 */ /* 0x001e220000002100 */
[----:B--2---:R-:W-:-:S05]  /*12580*/  FMNMX R188, R131, R189, !PT ;  /* 0x000000bd83bc7209 */ /* 0x004fca0007800000 */
[----:B------:R-:W-:Y:S04]  /*12590*/  STL [R1+0x10], R188 ;  /* 0x000010bc01007387 */ /* 0x000fe80000100800 */
[----:B------:R-:W2:Y:S01]  /*125a0*/  LDL R184, [R1+0xa4] ;  /* 0x0000a40001b87983 */ /* 0x000ea20000100800 */
[----:B---3--:R-:W-:-:S05]  /*125b0*/  FMNMX R174, R28, R187, !PT ;  /* 0x000000bb1cae7209 */ /* 0x008fca0007800000 */
[----:B------:R-:W-:Y:S04]  /*125c0*/  STL [R1+0xc], R174 ;  /* 0x00000cae01007387 */ /* 0x000fe80000100800 */
[----:B------:R-:W3:Y:S01]  /*125d0*/  LDL R179, [R1+0xa8] ;  /* 0x0000a80001b37983 */ /* 0x000ee20000100800 */
[----:B0-----:R-:W-:Y:S01]  /*125e0*/  SHF.R.U32.HI R158, RZ, 0x2, R158 ;  /* 0x00000002ff9e7819 */ /* 0x001fe2000001169e */
[----:B------:R-:W-:-:S03]  /*125f0*/  FADD R17, R17, -R193 ;  /* 0x800000c111117221 */ /* 0x000fc60000000000 */
[----:B------:R-:W-:Y:S01]  /*12600*/  SGXT.U32 R158, R158, 0x3 ;  /* 0x000000039e9e781a */ /* 0x000fe20000000000 */
[----:B------:R-:W-:Y:S02]  /*12610*/  FADD R38, R38, -R195 ;  /* 0x800000c326267221 */ /* 0x000fe40000000000 */
[--C-:B------:R-:W-:Y:S01]  /*12620*/  FADD R5, R5, -R190.reuse ;  /* 0x800000be05057221 */ /* 0x100fe20000000000 */
[----:B------:R-:W-:Y:S01]  /*12630*/  LOP3.LUT R158, R158, 0x28, RZ, 0xfc, !PT ;  /* 0x000000289e9e7812 */ /* 0x000fe200078efcff */
[----:B------:R-:W-:Y:S02]  /*12640*/  FADD R157, R157, -R190 ;  /* 0x800000be9d9d7221 */ /* 0x000fe40000000000 */
[----:B------:R-:W-:Y:S02]  /*12650*/  FMUL R17, R17, 1.4426950216293334961 ;  /* 0x3fb8aa3b11117820 */ /* 0x000fe40000400000 */
[----:B------:R-:W-:Y:S01]  /*12660*/  FMUL R5, R5, 1.4426950216293334961 ;  /* 0x3fb8aa3b05057820 */ /* 0x000fe20000400000 */
[----:B------:R-:W-:Y:S01]  /*12670*/  SHF.L.U32 R158, R158, 0x5, RZ ;  /* 0x000000059e9e7819 */ /* 0x000fe200000006ff */
[----:B------:R-:W-:-:S02]  /*12680*/  FMUL R16, R38, 1.4426950216293334961 ;  /* 0x3fb8aa3b26107820 */ /* 0x000fc40000400000 */
[----:B------:R-:W-:Y:S01]  /*12690*/  FMUL R157, R157, 1.4426950216293334961 ;  /* 0x3fb8aa3b9d9d7820 */ /* 0x000fe20000400000 */
[----:B------:R0:W-:Y:S02]  /*126a0*/  MUFU.EX2 R38, R17 ;  /* 0x0000001100267308 */ /* 0x0001e40000000800 */
[----:B0-----:R-:W-:-:S06]  /*126b0*/  FADD R17, R130, -R190 ;  /* 0x800000be82117221 */ /* 0x001fcc0000000000 */
[----:B------:R0:W-:Y:S02]  /*126c0*/  MUFU.EX2 R130, R5 ;  /* 0x0000000500827308 */ /* 0x0001e40000000800 */
[----:B0-----:R-:W-:-:S06]  /*126d0*/  FADD R5, R30, -R188 ;  /* 0x800000bc1e057221 */ /* 0x001fcc0000000000 */
[----:B------:R0:W-:Y:S02]  /*126e0*/  MUFU.EX2 R30, R157 ;  /* 0x0000009d001e7308 */ /* 0x0001e40000000800 */
[----:B0-----:R0:W4:Y:S04]  /*126f0*/  LDS R157, [R158] ;  /* 0x000000009e9d7984 */ /* 0x0011280000000800 */
[----:B0-----:R-:W0:Y:S01]  /*12700*/  S2R R158, SR_TID.X ;  /* 0x00000000009e7919 */ /* 0x001e220000002100 */
[----:B------:R-:W-:Y:S02]  /*12710*/  FMUL R5, R5, 1.4426950216293334961 ;  /* 0x3fb8aa3b05057820 */ /* 0x000fe40000400000 */
[----:B------:R-:W-:Y:S02]  /*12720*/  FADD R131, R128, -R188 ;  /* 0x800000bc80837221 */ /* 0x000fe40000000000 */
[----:B------:R1:W-:Y:S02]  /*12730*/  MUFU.EX2 R128, R5 ;  /* 0x0000000500807308 */ /* 0x0003e40000000800 */
[----:B------:R-:W-:-:S02]  /*12740*/  FMUL R131, R131, 1.4426950216293334961 ;  /* 0x3fb8aa3b83837820 */ /* 0x000fc40000400000 */
[----:B-1----:R-:W-:Y:S01]  /*12750*/  FADD R5, R31, -R188 ;  /* 0x800000bc1f057221 */ /* 0x002fe20000000000 */
[----:B0-----:R-:W-:-:S04]  /*12760*/  SHF.R.U32.HI R158, RZ, 0x2, R158 ;  /* 0x00000002ff9e7819 */ /* 0x001fc8000001169e */
[----:B------:R-:W-:Y:S01]  /*12770*/  SGXT.U32 R158, R158, 0x3 ;  /* 0x000000039e9e781a */ /* 0x000fe20000000000 */
[----:B------:R-:W-:-:S03]  /*12780*/  FMUL R5, R5, 1.4426950216293334961 ;  /* 0x3fb8aa3b05057820 */ /* 0x000fc60000400000 */
[----:B------:R-:W-:Y:S01]  /*12790*/  LOP3.LUT R158, R158, 0x30, RZ, 0xfc, !PT ;  /* 0x000000309e9e7812 */ /* 0x000fe200078efcff */
[----:B------:R0:W-:Y:S03]  /*127a0*/  MUFU.EX2 R31, R131 ;  /* 0x00000083001f7308 */ /* 0x0001e60000000800 */
[----:B------:R-:W-:Y:S01]  /*127b0*/  SHF.L.U32 R158, R158, 0x5, RZ ;  /* 0x000000059e9e7819 */ /* 0x000fe200000006ff */
[----:B0-----:R-:W-:-:S04]  /*127c0*/  FADD R131, R129, -R188 ;  /* 0x800000bc81837221 */ /* 0x001fc80000000000 */
[----:B------:R0:W-:Y:S02]  /*127d0*/  MUFU.EX2 R129, R5 ;  /* 0x0000000500817308 */ /* 0x0001e40000000800 */
[----:B0-----:R0:W2:Y:S04]  /*127e0*/  LDS R5, [R158] ;  /* 0x000000009e057984 */ /* 0x0010a80000000800 */
[----:B0-----:R-:W0:Y:S01]  /*127f0*/  S2R R158, SR_TID.X ;  /* 0x00000000009e7919 */ /* 0x001e220000002100 */
[----:B------:R-:W-:Y:S02]  /*12800*/  FADD R28, R29, -R174 ;  /* 0x800000ae1d1c7221 */ /* 0x000fe40000000000 */
[----:B------:R-:W-:Y:S02]  /*12810*/  FMUL R131, R131, 1.4426950216293334961 ;  /* 0x3fb8aa3b83837820 */ /* 0x000fe40000400000 */
[----:B------:R-:W-:-:S02]  /*12820*/  FMUL R28, R28, 1.4426950216293334961 ;  /* 0x3fb8aa3b1c1c7820 */ /* 0x000fc40000400000 */
[--C-:B------:R-:W-:Y:S01]  /*12830*/  FADD R149, R149, -R174.reuse ;  /* 0x800000ae95957221 */ /* 0x100fe20000000000 */
[----:B------:R-:W-:Y:S01]  /*12840*/  MUFU.EX2 R29, R131 ;  /* 0x00000083001d7308 */ /* 0x000fe20000000800 */
[----:B------:R-:W-:Y:S01]  /*12850*/  FADD R23, R23, -R174 ;  /* 0x800000ae17177221 */ /* 0x000fe20000000000 */
[----:B0-----:R-:W-:-:S04]  /*12860*/  SHF.R.U32.HI R158, RZ, 0x2, R158 ;  /* 0x00000002ff9e7819 */ /* 0x001fc8000001169e */
[----:B------:R-:W-:Y:S02]  /*12870*/  SGXT.U32 R158, R158, 0x3 ;  /* 0x000000039e9e781a */ /* 0x000fe40000000000 */
[----:B------:R0:W-:Y:S02]  /*12880*/  MUFU.EX2 R131, R28 ;  /* 0x0000001c00837308 */ /* 0x0001e40000000800 */
[----:B------:R-:W-:Y:S01]  /*12890*/  LOP3.LUT R158, R158, 0x38, RZ, 0xfc, !PT ;  /* 0x000000389e9e7812 */ /* 0x000fe200078efcff */
[----:B0-----:R-:W-:Y:S02]  /*128a0*/  FMUL R28, R149, 1.4426950216293334961 ;  /* 0x3fb8aa3b951c7820 */ /* 0x001fe40000400000 */
[----:B------:R-:W-:Y:S02]  /*128b0*/  FMUL R149, R23, 1.4426950216293334961 ;  /* 0x3fb8aa3b17957820 */ /* 0x000fe40000400000 */
[----:B------:R-:W-:Y:S02]  /*128c0*/  IMAD.SHL.U32 R158, R158, 0x20, RZ ;  /* 0x000000209e9e7824 */ /* 0x000fe400078e00ff */
[----:B------:R-:W-:-:S02]  /*128d0*/  FADD R23, R156, -R174 ;  /* 0x800000ae9c177221 */ /* 0x000fc40000000000 */
[----:B------:R0:W-:Y:S02]  /*128e0*/  MUFU.EX2 R156, R149 ;  /* 0x00000095009c7308 */ /* 0x0001e40000000800 */
[----:B0-----:R0:W3:Y:S01]  /*128f0*/  LDS R149, [R158] ;  /* 0x000000009e957984 */ /* 0x0010e20000000800 */
[----:B------:R-:W-:-:S04]  /*12900*/  FADD R36, R36, -R195 ;  /* 0x800000c324247221 */ /* 0x000fc80000000000 */
[----:B------:R-:W-:Y:S01]  /*12910*/  FMUL R36, R36, 1.4426950216293334961 ;  /* 0x3fb8aa3b24247820 */ /* 0x000fe20000400000 */
[----:B------:R-:W-:Y:S01]  /*12920*/  MUFU.EX2 R16, R16 ;  /* 0x0000001000107308 */ /* 0x000fe20000000800 */
[----:B------:R-:W-:Y:S01]  /*12930*/  FADD R209, R209, -R195 ;  /* 0x800000c3d1d17221 */ /* 0x000fe20000000000 */
[----:B----4-:R-:W-:-:S06]  /*12940*/  FMNMX R185, R157, R186, !PT ;  /* 0x000000ba9db97209 */ /* 0x010fcc0007800000 */
[----:B------:R-:W1:Y:S01]  /*12950*/  MUFU.EX2 R36, R36 ;  /* 0x0000002400247308 */ /* 0x000e620000000800 */
[----:B------:R-:W-:Y:S02]  /*12960*/  FMUL R209, R209, 1.4426950216293334961 ;  /* 0x3fb8aa3bd1d17820 */ /* 0x000fe40000400000 */
[----:B------:R-:W-:Y:S02]  /*12970*/  FADD R20, R20, -R185 ;  /* 0x800000b914147221 */ /* 0x000fe40000000000 */
[----:B------:R-:W-:-:S03]  /*12980*/  FMUL R35, R35, 1.4426950216293334961 ;  /* 0x3fb8aa3b23237820 */ /* 0x000fc60000400000 */
[----:B------:R-:W4:Y:S01]  /*12990*/  MUFU.EX2 R34, R209 ;  /* 0x000000d100227308 */ /* 0x000f220000000800 */
[----:B------:R-:W-:Y:S02]  /*129a0*/  FMUL R20, R20, 1.4426950216293334961 ;  /* 0x3fb8aa3b14147820 */ /* 0x000fe40000400000 */
[----:B------:R-:W-:-:S05]  /*129b0*/  FADD R211, R211, -R193 ;  /* 0x800000c1d3d37221 */ /* 0x000fca0000000000 */
[----:B------:R-:W1:Y:S01]  /*129c0*/  MUFU.EX2 R35, R35 ;  /* 0x0000002300237308 */ /* 0x000e620000000800 */
[----:B------:R-:W-:-:S07]  /*129d0*/  FMUL R33, R211, 1.4426950216293334961 ;  /* 0x3fb8aa3bd3217820 */ /* 0x000fce0000400000 */
[----:B0-----:R-:W-:Y:S01]  /*129e0*/  MUFU.EX2 R158, R20 ;  /* 0x00000014009e7308 */ /* 0x001fe20000000800 */
[----:B------:R-:W-:-:S07]  /*129f0*/  FMUL R23, R23, 1.4426950216293334961 ;  /* 0x3fb8aa3b17177820 */ /* 0x000fce0000400000 */
[----:B------:R-:W0:Y:S01]  /*12a00*/  MUFU.EX2 R33, R33 ;  /* 0x0000002100217308 */ /* 0x000e220000000800 */
[----:B------:R-:W-:Y:S02]  /*12a10*/  FADD R32, R32, -R190 ;  /* 0x800000be20207221 */ /* 0x000fe40000000000 */
[--C-:B------:R-:W-:Y:S02]  /*12a20*/  FADD R157, R22, -R185.reuse ;  /* 0x800000b9169d7221 */ /* 0x100fe40000000000 */
[----:B------:R-:W-:Y:S02]  /*12a30*/  FADD R150, R150, -R185 ;  /* 0x800000b996967221 */ /* 0x000fe40000000000 */
[----:B------:R-:W-:Y:S01]  /*12a40*/  FMUL R17, R17, 1.4426950216293334961 ;  /* 0x3fb8aa3b11117820 */ /* 0x000fe20000400000 */
[----:B------:R0:W-:Y:S01]  /*12a50*/  MUFU.EX2 R22, R23 ;  /* 0x0000001700167308 */ /* 0x0001e20000000800 */
[----:B------:R-:W-:Y:S02]  /*12a60*/  FMUL R32, R32, 1.4426950216293334961 ;  /* 0x3fb8aa3b20207820 */ /* 0x000fe40000400000 */
[----:B------:R-:W-:-:S02]  /*12a70*/  FMUL R157, R157, 1.4426950216293334961 ;  /* 0x3fb8aa3b9d9d7820 */ /* 0x000fc40000400000 */
[----:B0-----:R-:W-:-:S03]  /*12a80*/  FMUL R23, R150, 1.4426950216293334961 ;  /* 0x3fb8aa3b96177820 */ /* 0x001fc60000400000 */
[----:B------:R-:W-:Y:S01]  /*12a90*/  MUFU.EX2 R17, R17 ;  /* 0x0000001100117308 */ /* 0x000fe20000000800 */
[----:B------:R-:W-:-:S07]  /*12aa0*/  FADD R151, R151, -R185 ;  /* 0x800000b997977221 */ /* 0x000fce0000000000 */
[----:B------:R-:W0:Y:S01]  /*12ab0*/  MUFU.EX2 R32, R32 ;  /* 0x0000002000207308 */ /* 0x000e220000000800 */
[----:B------:R-:W-:-:S07]  /*12ac0*/  FMUL R151, R151, 1.4426950216293334961 ;  /* 0x3fb8aa3b97977820 */ /* 0x000fce0000400000 */
[----:B------:R-:W0:Y:S08]  /*12ad0*/  MUFU.EX2 R28, R28 ;  /* 0x0000001c001c7308 */ /* 0x000e300000000800 */
[----:B------:R-:W-:Y:S01]  /*12ae0*/  MUFU.EX2 R157, R157 ;  /* 0x0000009d009d7308 */ /* 0x000fe20000000800 */
[----:B--2---:R-:W-:-:S05]  /*12af0*/  FMNMX R175, R5, R184, !PT ;  /* 0x000000b805af7209 */ /* 0x004fca0007800000 */
[--C-:B------:R-:W-:Y:S02]  /*12b00*/  FADD R20, R67, -R175.reuse ;  /* 0x800000af43147221 */ /* 0x100fe40000000000 */
[----:B-1----:R-:W-:Y:S02]  /*12b10*/  FADD R67, R36, R16 ;  /* 0x0000001024437221 */ /* 0x002fe40000000000 */
[----:B------:R-:W-:Y:S01]  /*12b20*/  FADD R5, R21, -R175 ;  /* 0x800000af15057221 */ /* 0x000fe20000000000 */
[----:B---3--:R-:W-:Y:S01]  /*12b30*/  FMNMX R178, R149, R179, !PT ;  /* 0x000000b395b27209 */ /* 0x008fe20007800000 */
[----:B------:R-:W-:Y:S02]  /*12b40*/  FADD R67, R39, R67 ;  /* 0x0000004327437221 */ /* 0x000fe40000000000 */
[--C-:B------:R-:W-:Y:S02]  /*12b50*/  FADD R168, R18, -R175.reuse ;  /* 0x800000af12a87221 */ /* 0x100fe40000000000 */
[----:B------:R-:W-:-:S02]  /*12b60*/  FADD R18, R148, -R175 ;  /* 0x800000af94127221 */ /* 0x000fc40000000000 */
[----:B------:R-:W-:Y:S02]  /*12b70*/  FMUL R5, R5, 1.4426950216293334961 ;  /* 0x3fb8aa3b05057820 */ /* 0x000fe40000400000 */
[----:B----4-:R-:W-:Y:S02]  /*12b80*/  FADD R148, R34, R67 ;  /* 0x0000004322947221 */ /* 0x010fe40000000000 */
[--C-:B------:R-:W-:Y:S01]  /*12b90*/  FADD R65, R65, -R178.reuse ;  /* 0x800000b241417221 */ /* 0x100fe20000000000 */
[----:B------:R1:W-:Y:S01]  /*12ba0*/  MUFU.EX2 R159, R5 ;  /* 0x00000005009f7308 */ /* 0x0003e20000000800 */
[----:B------:R-:W-:Y:S01]  /*12bb0*/  FADD R64, R64, -R178 ;  /* 0x800000b240407221 */ /* 0x000fe20000000000 */
[----:B------:R-:W2:Y:S01]  /*12bc0*/  SHFL.BFLY PT, R149, R148, 0x2, 0x1f ;  /* 0x0c401f0094957f89 */ /* 0x000ea200000e0000 */
[----:B------:R-:W-:Y:S02]  /*12bd0*/  FMUL R65, R65, 1.4426950216293334961 ;  /* 0x3fb8aa3b41417820 */ /* 0x000fe40000400000 */
[----:B------:R-:W-:-:S02]  /*12be0*/  FMUL R20, R20, 1.4426950216293334961 ;  /* 0x3fb8aa3b14147820 */ /* 0x000fc40000400000 */
[----:B-1----:R-:W-:Y:S01]  /*12bf0*/  FADD R5, R37, R35 ;  /* 0x0000002325057221 */ /* 0x002fe20000000000 */
[----:B------:R1:W-:Y:S01]  /*12c00*/  MUFU.EX2 R169, R65 ;  /* 0x0000004100a97308 */ /* 0x0003e20000000800 */
[----:B------:R-:W-:Y:S02]  /*12c10*/  FMUL R64, R64, 1.4426950216293334961 ;  /* 0x3fb8aa3b40407820 */ /* 0x000fe40000400000 */
[----:B------:R-:W-:Y:S02]  /*12c20*/  FADD R5, R38, R5 ;  /* 0x0000000526057221 */ /* 0x000fe40000000000 */
[----:B------:R-:W-:Y:S02]  /*12c30*/  FMUL R168, R168, 1.4426950216293334961 ;  /* 0x3fb8aa3ba8a87820 */ /* 0x000fe40000400000 */
[----:B-1----:R-:W-:Y:S01]  /*12c40*/  FADD R65, R19, -R178 ;  /* 0x800000b213417221 */ /* 0x002fe20000000000 */
[----:B------:R-:W1:Y:S01]  /*12c50*/  MUFU.EX2 R23, R23 ;  /* 0x0000001700177308 */ /* 0x000e620000000800 */
[----:B------:R-:W-:-:S02]  /*12c60*/  FADD R5, R33, R5 ;  /* 0x0000000521057221 */ /* 0x000fc40000000000 */
[----:B------:R-:W-:Y:S02]  /*12c70*/  FMUL R65, R65, 1.4426950216293334961 ;  /* 0x3fb8aa3b41417820 */ /* 0x000fe40000400000 */
[----:B------:R-:W-:-:S03]  /*12c80*/  FADD R66, R66, -R178 ;  /* 0x800000b242427221 */ /* 0x000fc60000000000 */
[----:B------:R-:W3:Y:S01]  /*12c90*/  MUFU.EX2 R20, R20 ;  /* 0x0000001400147308 */ /* 0x000ee20000000800 */
[----:B------:R-:W-:Y:S01]  /*12ca0*/  FMUL R18, R18, 1.4426950216293334961 ;  /* 0x3fb8aa3b12127820 */ /* 0x000fe20000400000 */
[----:B------:R-:W4:Y:S06]  /*12cb0*/  SHFL.BFLY PT, R67, R5, 0x2, 0x1f ;  /* 0x0c401f0005437f89 */ /* 0x000f2c00000e0000 */
[----:B------:R-:W0:Y:S08]  /*12cc0*/  MUFU.EX2 R19, R64 ;  /* 0x0000004000137308 */ /* 0x000e300000000800 */
[----:B------:R0:W-:Y:S08]  /*12cd0*/  MUFU.EX2 R163, R65 ;  /* 0x0000004100a37308 */ /* 0x0001f00000000800 */
[----:B------:R-:W1:Y:S01]  /*12ce0*/  MUFU.EX2 R168, R168 ;  /* 0x000000a800a87308 */ /* 0x000e620000000800 */
[----:B0-----:R-:W-:-:S07]  /*12cf0*/  FMUL R65, R66, 1.4426950216293334961 ;  /* 0x3fb8aa3b42417820 */ /* 0x001fce0000400000 */
[----:B------:R1:W0:Y:S01]  /*12d00*/  MUFU.EX2 R21, R151 ;  /* 0x0000009700157308 */ /* 0x0002220000000800 */
[----:B--2---:R-:W-:-:S07]  /*12d10*/  FADD R64, R148, R149 ;  /* 0x0000009594407221 */ /* 0x004fce0000000000 */
[----:B------:R-:W2:Y:S08]  /*12d20*/  MUFU.EX2 R18, R18 ;  /* 0x0000001200127308 */ /* 0x000eb00000000800 */
[----:B------:R-:W0:Y:S01]  /*12d30*/  MUFU.EX2 R162, R65 ;  /* 0x0000004100a27308 */ /* 0x000e220000000800 */
[----:B------:R-:W-:Y:S02]  /*12d40*/  FADD R148, R17, R32 ;  /* 0x0000002011947221 */ /* 0x000fe40000000000 */
[----:B------:R-:W-:-:S02]  /*12d50*/  FADD R149, R128, R31 ;  /* 0x0000001f80957221 */ /* 0x000fc40000000000 */
[----:B------:R-:W-:Y:S02]  /*12d60*/  FADD R150, R131, R28 ;  /* 0x0000001c83967221 */ /* 0x000fe40000000000 */
[----:B-1----:R-:W-:Y:S02]  /*12d70*/  FADD R151, R157, R23 ;  /* 0x000000179d977221 */ /* 0x002fe40000000000 */
[----:B---3--:R-:W-:Y:S02]  /*12d80*/  FADD R160, R159, R20 ;  /* 0x000000149fa07221 */ /* 0x008fe40000000000 */
[----:B------:R-:W-:Y:S02]  /*12d90*/  FADD R161, R169, R19 ;  /* 0x00000013a9a17221 */ /* 0x000fe40000000000 */
[----:B------:R-:W-:Y:S02]  /*12da0*/  FADD R148, R130, R148 ;  /* 0x0000009482947221 */ /* 0x000fe40000000000 */
[----:B------:R-:W-:-:S02]  /*12db0*/  FADD R149, R129, R149 ;  /* 0x0000009581957221 */ /* 0x000fc40000000000 */
[----:B------:R-:W-:Y:S02]  /*12dc0*/  FADD R150, R156, R150 ;  /* 0x000000969c967221 */ /* 0x000fe40000000000 */
[----:B------:R-:W-:Y:S02]  /*12dd0*/  FADD R151, R158, R151 ;  /* 0x000000979e977221 */ /* 0x000fe40000000000 */
[----:B------:R-:W-:Y:S02]  /*12de0*/  FADD R160, R168, R160 ;  /* 0x000000a0a8a07221 */ /* 0x000fe40000000000 */
[----:B------:R-:W-:Y:S01]  /*12df0*/  FADD R161, R163, R161 ;  /* 0x000000a1a3a17221 */ /* 0x000fe20000000000 */
[----:B------:R-:W-:Y:S01]  /*12e00*/  STL [R1+0x8], R185 ;  /* 0x000008b901007387 */ /* 0x000fe20000100800 */
[----:B------:R-:W-:Y:S02]  /*12e10*/  FADD R148, R30, R148 ;  /* 0x000000941e947221 */ /* 0x000fe40000000000 */
[----:B------:R-:W-:Y:S01]  /*12e20*/  FADD R149, R29, R149 ;  /* 0x000000951d957221 */ /* 0x000fe20000000000 */
[----:B------:R-:W-:Y:S01]  /*12e30*/  STL [R1+0x4], R175 ;  /* 0x000004af01007387 */ /* 0x000fe20000100800 */
[----:B------:R-:W-:-:S02]  /*12e40*/  FADD R150, R22, R150 ;  /* 0x0000009616967221 */ /* 0x000fc40000000000 */
[----:B0-----:R-:W-:Y:S02]  /*12e50*/  FADD R151, R21, R151 ;  /* 0x0000009715977221 */ /* 0x001fe40000000000 */
[----:B--2---:R-:W-:Y:S02]  /*12e60*/  FADD R160, R18, R160 ;  /* 0x000000a012a07221 */ /* 0x004fe40000000000 */
[----:B------:R-:W-:Y:S01]  /*12e70*/  FADD R161, R162, R161 ;  /* 0x000000a1a2a17221 */ /* 0x000fe20000000000 */
[----:B------:R-:W-:Y:S01]  /*12e80*/  STL [R1], R178 ;  /* 0x000000b201007387 */ /* 0x000fe20000100800 */
[----:B----4-:R-:W-:-:S03]  /*12e90*/  FADD R5, R5, R67 ;  /* 0x0000004305057221 */ /* 0x010fc60000000000 */
[----:B------:R-:W-:Y:S04]  /*12ea0*/  STL [R1+0x24], R163 ;  /* 0x000024a301007387 */ /* 0x000fe80000100800 */
[----:B------:R-:W-:Y:S04]  /*12eb0*/  STL [R1+0x20], R162 ;  /* 0x000020a201007387 */ /* 0x000fe80000100800 */
[----:B------:R-:W0:Y:S04]  /*12ec0*/  SHFL.BFLY PT, R170, R148, 0x2, 0x1f ;  /* 0x0c401f0094aa7f89 */ /* 0x000e2800000e0000 */
[----:B------:R-:W1:Y:S04]  /*12ed0*/  SHFL.BFLY PT, R163, R149, 0x2, 0x1f ;  /* 0x0c401f0095a37f89 */ /* 0x000e6800000e0000 */
[----:B------:R-:W2:Y:S04]  /*12ee0*/  SHFL.BFLY PT, R162, R150, 0x2, 0x1f ;  /* 0x0c401f0096a27f89 */ /* 0x000ea800000e0000 */
[----:B------:R-:W3:Y:S04]  /*12ef0*/  SHFL.BFLY PT, R67, R151, 0x2, 0x1f ;  /* 0x0c401f0097437f89 */ /* 0x000ee800000e0000 */
[----:B------:R-:W4:Y:S04]  /*12f00*/  SHFL.BFLY PT, R66, R160, 0x2, 0x1f ;  /* 0x0c401f00a0427f89 */ /* 0x000f2800000e0000 */
[----:B------:R-:W4:Y:S04]  /*12f10*/  SHFL.BFLY PT, R65, R161, 0x2, 0x1f ;  /* 0x0c401f00a1417f89 */ /* 0x000f2800000e0000 */
[----:B------:R-:W4:Y:S04]  /*12f20*/  SHFL.BFLY PT, R172, R64, 0x1, 0x1f ;  /* 0x0c201f0040ac7f89 */ /* 0x000f2800000e0000 */
[----:B------:R-:W4:Y:S01]  /*12f30*/  SHFL.BFLY PT, R171, R5, 0x1, 0x1f ;  /* 0x0c201f0005ab7f89 */ /* 0x000f2200000e0000 */
[----:B0-----:R-:W-:-:S02]  /*12f40*/  FADD R148, R148, R170 ;  /* 0x000000aa94947221 */ /* 0x001fc40000000000 */
[----:B-1----:R-:W-:Y:S02]  /*12f50*/  FADD R149, R149, R163 ;  /* 0x000000a395957221 */ /* 0x002fe40000000000 */
[----:B--2---:R-:W-:Y:S02]  /*12f60*/  FADD R150, R150, R162 ;  /* 0x000000a296967221 */ /* 0x004fe40000000000 */
[----:B---3--:R-:W-:Y:S02]  /*12f70*/  FADD R151, R151, R67 ;  /* 0x0000004397977221 */ /* 0x008fe40000000000 */
[----:B----4-:R-:W-:Y:S02]  /*12f80*/  FADD R160, R160, R66 ;  /* 0x00000042a0a07221 */ /* 0x010fe40000000000 */
[----:B------:R-:W-:Y:S01]  /*12f90*/  FADD R161, R161, R65 ;  /* 0x00000041a1a17221 */ /* 0x000fe20000000000 */
[----:B------:R0:W1:Y:S01]  /*12fa0*/  SHFL.BFLY PT, R162, R148, 0x1, 0x1f ;  /* 0x0c201f0094a27f89 */ /* 0x00006200000e0000 */
[----:B------:R-:W-:Y:S01]  /*12fb0*/  BSSY B0, `(.L_x_10) ;  /* 0x0000013000007945 */ /* 0x000fe20003800000 */
[----:B------:R-:W-:-:S02]  /*12fc0*/  FADD R64, R64, R172 ;  /* 0x000000ac40407221 */ /* 0x000fc40000000000 */
[----:B------:R0:W2:Y:S01]  /*12fd0*/  SHFL.BFLY PT, R163, R149, 0x1, 0x1f ;  /* 0x0c201f0095a37f89 */ /* 0x0000a200000e0000 */
[----:B------:R-:W-:-:S03]  /*12fe0*/  FADD R5, R5, R171 ;  /* 0x000000ab05057221 */ /* 0x000fc60000000000 */
[----:B------:R0:W3:Y:S04]  /*12ff0*/  SHFL.BFLY PT, R170, R150, 0x1, 0x1f ;  /* 0x0c201f0096aa7f89 */ /* 0x0000e800000e0000 */
[----:B------:R0:W4:Y:S04]  /*13000*/  SHFL.BFLY PT, R171, R151, 0x1, 0x1f ;  /* 0x0c201f0097ab7f89 */ /* 0x00012800000e0000 */
[----:B------:R0:W0:Y:S04]  /*13010*/  SHFL.BFLY PT, R172, R160, 0x1, 0x1f ;  /* 0x0c201f00a0ac7f89 */ /* 0x00002800000e0000 */
[----:B------:R0:W0:Y:S04]  /*13020*/  SHFL.BFLY PT, R173, R161, 0x1, 0x1f ;  /* 0x0c201f00a1ad7f89 */ /* 0x00002800000e0000 */
[----:B------:R-:W-:Y:S06]  /*13030*/  BAR.SYNC.DEFER_BLOCKING 0x0 ;  /* 0x0000000000007b1d */ /* 0x000fec0000010000 */
[----:B------:R-:W-:Y:S05]  /*13040*/  @P1 BRA `(.L_x_11) ;  /* 0x0000009000001947 */ /* 0x000fea0003800000 */
[----:B-12---:R-:W2:Y:S01]  /*13050*/  LDL R197, [R1+0x164] ;  /* 0x0001640001c57983 */ /* 0x006ea20000100800 */
[----:B------:R-:W-:-:S02]  /*13060*/  LOP3.LUT R199, R198, 0xff, RZ, 0xc0, !PT ;  /* 0x000000ffc6c77812 */ /* 0x000fc400078ec0ff */
[----:B------:R-:W-:Y:S02]  /*13070*/  LOP3.LUT R198, R198, 0x1c, RZ, 0xc0, !PT ;  /* 0x0000001cc6c67812 */ /* 0x000fe400078ec0ff */
[----:B------:R-:W-:Y:S02]  /*13080*/  SHF.R.U32.HI R199, RZ, 0x3, R199 ;  /* 0x00000003ffc77819 */ /* 0x000fe400000116c7 */
[----:B------:R-:W-:Y:S02]  /*13090*/  SHF.L.U32 R198, R198, 0x3, RZ ;  /* 0x00000003c6c67819 */ /* 0x000fe400000006ff */
[----:B------:R-:W-:-:S04]  /*130a0*/  LOP3.LUT R199, R199, 0x1c, RZ, 0xc0, !PT ;  /* 0x0000001cc7c77812 */ /* 0x000fc800078ec0ff */
[----:B------:R-:W-:-:S05]  /*130b0*/  IADD3 R198, R198, R199, RZ ;  /* 0x000000c7c6c67210 */ /* 0x000fca0007ffe0ff */
[----:B------:R1:W-:Y:S04]  /*130c0*/  STS [R198], R64 ;  /* 0x00000040c6007388 */ /* 0x0003e80000000800 */
[----:B--2---:R1:W-:Y:S02]  /*130d0*/  STS [R197], R5 ;  /* 0x00000005c5007388 */ /* 0x0043e40000000800 */
.L_x_11:
[----:B-12---:R-:W-:Y:S05]  /*130e0*/  BSYNC B0 ;  /* 0x0000000000007941 */ /* 0x006fea0003800000 */
.L_x_10:
[----:B------:R-:W-:Y:S01]  /*130f0*/  FADD R5, -R193, R194 ;  /* 0x000000c2c1057221 */ /* 0x000fe20000000100 */
[----:B------:R-:W-:Y:S01]  /*13100*/  BSSY B0, `(.L_x_12) ;  /* 0x0000032000007945 */ /* 0x000fe20003800000 */
[----:B------:R-:W-:Y:S01]  /*13110*/  FADD R174, -R174, R187 ;  /* 0x000000bbaeae7221 */ /* 0x000fe20000000100 */
[----:B------:R-:W-:Y:S01]  /*13120*/  BSSY B1, `(.L_x_13) ;  /* 0x000002d000017945 */ /* 0x000fe20003800000 */
[----:B------:R-:W-:Y:S02]  /*13130*/  FMUL R5, R5, 1.4426950216293334961 ;  /* 0x3fb8aa3b05057820 */ /* 0x000fe40000400000 */
[----:B------:R-:W-:-:S02]  /*13140*/  FADD R66, -R195, R196 ;  /* 0x000000c4c3427221 */ /* 0x000fc40000000100 */
[----:B------:R1:W2:Y:S01]  /*13150*/  MUFU.EX2 R64, R5 ;  /* 0x0000000500407308 */ /* 0x0002a20000000800 */
[----:B------:R-:W-:Y:S02]  /*13160*/  FADD R65, -R190, R191 ;  /* 0x000000bfbe417221 */ /* 0x000fe40000000100 */
[----:B------:R-:W-:Y:S02]  /*13170*/  FADD R175, -R175, R184 ;  /* 0x000000b8afaf7221 */ /* 0x000fe40000000100 */
[----:B------:R-:W-:Y:S02]  /*13180*/  FMUL R66, R66, 1.4426950216293334961 ;  /* 0x3fb8aa3b42427820 */ /* 0x000fe40000400000 */
[----:B------:R-:W-:Y:S02]  /*13190*/  FMUL R65, R65, 1.4426950216293334961 ;  /* 0x3fb8aa3b41417820 */ /* 0x000fe40000400000 */
[----:B-1----:R-:W-:Y:S02]  /*131a0*/  FADD R5, -R188, R189 ;  /* 0x000000bdbc057221 */ /* 0x002fe40000000100 */
[----:B------:R-:W-:Y:S01]  /*131b0*/  FMUL R175, R175, 1.4426950216293334961 ;  /* 0x3fb8aa3bafaf7820 */ /* 0x000fe20000400000 */
[----:B------:R-:W1:Y:S01]  /*131c0*/  MUFU.EX2 R66, R66 ;  /* 0x0000004200427308 */ /* 0x000e620000000800 */
[----:B------:R-:W-:-:S02]  /*131d0*/  FMUL R5, R5, 1.4426950216293334961 ;  /* 0x3fb8aa3b05057820 */ /* 0x000fc40000400000 */
[----:B------:R-:W-:Y:S02]  /*131e0*/  FADD R162, R148, R162 ;  /* 0x000000a294a27221 */ /* 0x000fe40000000000 */
[----:B------:R-:W-:Y:S02]  /*131f0*/  FADD R163, R149, R163 ;  /* 0x000000a395a37221 */ /* 0x000fe40000000000 */
[----:B---3--:R-:W-:Y:S01]  /*13200*/  FADD R170, R150, R170 ;  /* 0x000000aa96aa7221 */ /* 0x008fe20000000000 */
[----:B------:R3:W4:Y:S02]  /*13210*/  MUFU.EX2 R67, R5 ;  /* 0x0000000500437308 */ /* 0x0007240000000800 */
[----:B----4-:R-:W-:Y:S02]  /*13220*/  FADD R171, R151, R171 ;  /* 0x000000ab97ab7221 */ /* 0x010fe40000000000 */
[----:B0-----:R-:W-:Y:S02]  /*13230*/  FADD R172, R160, R172 ;  /* 0x000000aca0ac7221 */ /* 0x001fe40000000000 */
[----:B------:R-:W-:-:S02]  /*13240*/  FADD R173, R161, R173 ;  /* 0x000000ada1ad7221 */ /* 0x000fc40000000000 */
[----:B------:R-:W0:Y:S01]  /*13250*/  MUFU.EX2 R65, R65 ;  /* 0x0000004100417308 */ /* 0x000e220000000800 */
[----:B---3--:R-:W-:Y:S02]  /*13260*/  FMUL R5, R174, 1.4426950216293334961 ;  /* 0x3fb8aa3bae057820 */ /* 0x008fe40000400000 */
[----:B------:R-:W-:-:S04]  /*13270*/  FADD R174, -R185, R186 ;  /* 0x000000bab9ae7221 */ /* 0x000fc80000000100 */
[----:B------:R-:W-:Y:S01]  /*13280*/  FMUL R174, R174, 1.4426950216293334961 ;  /* 0x3fb8aa3baeae7820 */ /* 0x000fe20000400000 */
[----:B------:R-:W3:Y:S08]  /*13290*/  MUFU.EX2 R5, R5 ;  /* 0x0000000500057308 */ /* 0x000ef00000000800 */
[----:B------:R4:W0:Y:S08]  /*132a0*/  MUFU.EX2 R227, R174 ;  /* 0x000000ae00e37308 */ /* 0x0008300000000800 */
[----:B------:R0:W0:Y:S01]  /*132b0*/  MUFU.EX2 R226, R175 ;  /* 0x000000af00e27308 */ /* 0x0000220000000800 */
[----:B----4-:R-:W-:-:S04]  /*132c0*/  FADD R174, -R178, R179 ;  /* 0x000000b3b2ae7221 */ /* 0x010fc80000000100 */
[----:B------:R-:W-:-:S04]  /*132d0*/  FMUL R174, R174, 1.4426950216293334961 ;  /* 0x3fb8aa3baeae7820 */ /* 0x000fc80000400000 */
[----:B------:R4:W0:Y:S01]  /*132e0*/  MUFU.EX2 R225, R174 ;  /* 0x000000ae00e17308 */ /* 0x0008220000000800 */
[----:B------:R-:W-:Y:S05]  /*132f0*/  @P1 BRA `(.L_x_14) ;  /* 0x0000005000001947 */ /* 0x000fea0003800000 */
[----:B-123--:R-:W2:Y:S04]  /*13300*/  LDL R178, [R1+0x160] ;  /* 0x0001600001b27983 */ /* 0x00eea80000100800 */
[----:B--2---:R1:W-:Y:S01]  /*13310*/  STS [R178], R162 ;  /* 0x000000a2b2007388 */ /* 0x0043e20000000800 */
[----:B------:R-:W-:Y:S05]  /*13320*/  @P1 BRA `(.L_x_15) ;  /* 0x0000005000001947 */ /* 0x000fea0003800000 */
[----:B-1----:R-:W2:Y:S04]  /*13330*/  LDL R178, [R1+0x15c] ;  /* 0x00015c0001b27983 */ /* 0x002ea80000100800 */
[----:B--2---:R1:W-:Y:S02]  /*13340*/  STS [R178], R163 ;  /* 0x000000a3b2007388 */ /* 0x0043e40000000800 */
.L_x_14:
[----:B-123--:R-:W-:Y:S05]  /*13350*/  @P1 BRA `(.L_x_16) ;  /* 0x0000005000001947 */ /* 0x00efea0003800000 */
[----:B------:R-:W2:Y:S04]  /*13360*/  LDL R148, [R1+0x158] ;  /* 0x0001580001947983 */ /* 0x000ea80000100800 */
[----:B--2---:R1:W-:Y:S02]  /*13370*/  STS [R148], R170 ;  /* 0x000000aa94007388 */ /* 0x0043e40000000800 */
.L_x_15:
[----:B------:R-:W-:Y:S05]  /*13380*/  @P1 BRA `(.L_x_17) ;  /* 0x0000006000001947 */ /* 0x000fea0003800000 */
[----:B-1----:R-:W2:Y:S04]  /*13390*/  LDL R148, [R1+0x154] ;  /* 0x0001540001947983 */ /* 0x002ea80000100800 */
[----:B--2---:R1:W-:Y:S02]  /*133a0*/  STS [R148], R171 ;  /* 0x000000ab94007388 */ /* 0x0043e40000000800 */
.L_x_16:
[----:B------:R-:W-:Y:S01]  /*133b0*/  @P1 BREAK B1 ;  /* 0x0000000000011942 */ /* 0x000fe20003800000 */
[----:B------:R-:W-:Y:S05]  /*133c0*/  @P1 BRA `(.L_x_18) ;  /* 0x0000005000001947 */ /* 0x000fea0003800000 */
[----:B-1----:R-:W2:Y:S04]  /*133d0*/  LDL R148, [R1+0x150] ;  /* 0x0001500001947983 */ /* 0x002ea80000100800 */
[----:B--2---:R1:W-:Y:S02]  /*133e0*/  STS [R148], R172 ;  /* 0x000000ac94007388 */ /* 0x0043e40000000800 */
.L_x_17:
[----:B------:R-:W-:Y:S05]  /*133f0*/  BSYNC B1 ;  /* 0x0000000000017941 */ /* 0x000fea0003800000 */
.L_x_13:
[----:B-1----:R-:W2:Y:S04]  /*13400*/  LDL R148, [R1+0x14c] ;  /* 0x00014c0001947983 */ /* 0x002ea80000100800 */
[----:B--2---:R1:W-:Y:S02]  /*13410*/  @!P1 STS [R148], R173 ;  /* 0x000000ad94009388 */ /* 0x0043e40000000800 */
.L_x_18:
[----:B------:R-:W-:Y:S05]  /*13420*/  BSYNC B0 ;  /* 0x0000000000007941 */ /* 0x000fea0003800000 */
.L_x_12:
[----:B------:R-:W-:Y:S01]  /*13430*/  WARPSYNC 0xffffffff ;  /* 0xffffffff00007948 */ /* 0x000fe20003800000 */
[----:B------:R-:W2:Y:S04]  /*13440*/  LDL.64 R162, [R1+0x948] ;  /* 0x0009480001a27983 */ /* 0x000ea80000100a00 */
[----:B------:R-:W-:Y:S06]  /*13450*/  BAR.SYNC.DEFER_BLOCKING 0x0 ;  /* 0x0000000000007b1d */ /* 0x000fec0000010000 */
[----:B------:R-:W3:Y:S04]  /*13460*/  LDL.64 R190, [R1+0x960] ;  /* 0x0009600001be7983 */ /* 0x000ee80000100a00 */
[----:B----4-:R-:W4:Y:S04]  /*13470*/  LDL.64 R188, [R1+0x958] ;  /* 0x0009580001bc7983 */ /* 0x010f280000100a00 */
[----:B------:R-:W2:Y:S04]  /*13480*/  LDL.64 R160, [R1+0x950] ;  /* 0x0009500001a07983 */ /* 0x000ea80000100a00 */
[----:B-1----:R-:W2:Y:S04]  /*13490*/  LDL.64 R170, [R1+0x940] ;  /* 0x0009400001aa7983 */ /* 0x002ea80000100a00 */
[----:B------:R-:W2:Y:S04]  /*134a0*/  LDL.64 R186, [R1+0x938] ;  /* 0x0009380001ba7983 */ /* 0x000ea80000100a00 */
[----:B------:R-:W1:Y:S04]  /*134b0*/  LDS R148, [R192.X4] ;  /* 0x00000000c0947984 */ /* 0x000e680000004800 */
[----:B------:R-:W0:Y:S04]  /*134c0*/  LDS R149, [R192.X4+0x400] ;  /* 0x00040000c0957984 */ /* 0x000e280000004800 */
[----:B------:R-:W2:Y:S04]  /*134d0*/  LDL.64 R184, [R1+0x930] ;  /* 0x0009300001b87983 */ /* 0x000ea80000100a00 */
[----:B------:R-:W2:Y:S04]  /*134e0*/  LDL.64 R178, [R1+0x928] ;  /* 0x0009280001b27983 */ /* 0x000ea80000100a00 */
[----:B0-----:R-:W2:Y:S04]  /*134f0*/  LDL.64 R174, [R1+0x920] ;  /* 0x0009200001ae7983 */ /* 0x001ea80000100a00 */
[----:B------:R-:W2:Y:S04]  /*13500*/  LDL.64 R172, [R1+0x918] ;  /* 0x0009180001ac7983 */ /* 0x000ea80000100a00 */
[----:B-1----:R-:W0:Y:S04]  /*13510*/  SHFL.BFLY PT, R150, R148, 0x4, 0x1f ;  /* 0x0c801f0094967f89 */ /* 0x002e2800000e0000 */
[----:B------:R-:W1:Y:S04]  /*13520*/  SHFL.BFLY PT, R151, R149, 0x4, 0x1f ;  /* 0x0c801f0095977f89 */ /* 0x000e6800000e0000 */
[----:B-----5:R-:W-:Y:S04]  /*13530*/  STL [R1+0x12cc], R228 ;  /* 0x0012cce401007387 */ /* 0x020fe80000100800 */
[----:B------:R-:W-:Y:S01]  /*13540*/  STL [R1+0x12c8], R223 ;  /* 0x0012c8df01007387 */ /* 0x000fe20000100800 */
[----:B0-----:R-:W-:-:S02]  /*13550*/  FADD R150, R148, R150 ;  /* 0x0000009694967221 */ /* 0x001fc40000000000 */
[----:B-1----:R-:W-:-:S03]  /*13560*/  FADD R151, R149, R151 ;  /* 0x0000009795977221 */ /* 0x002fc60000000000 */
[----:B------:R-:W0:Y:S04]  /*13570*/  SHFL.BFLY PT, R148, R150, 0x2, 0x1f ;  /* 0x0c401f0096947f89 */ /* 0x000e2800000e0000 */
[----:B------:R-:W1:Y:S04]  /*13580*/  SHFL.BFLY PT, R149, R151, 0x2, 0x1f ;  /* 0x0c401f0097957f89 */ /* 0x000e6800000e0000 */
        /* <DEDUP_REMOVED lines=15> */
[----:B0-----:R-:W-:-:S03]  /*13680*/  FADD R148, R150, R148 ;  /* 0x0000009496947221 */ /* 0x001fc60000000000 */
[----:B------:R-:W-:Y:S01]  /*13690*/  STL [R1+0x1288], R50 ;  /* 0x0012883201007387 */ /* 0x000fe20000100800 */
[----:B-1----:R-:W-:-:S03]  /*136a0*/  FADD R149, R151, R149 ;  /* 0x0000009597957221 */ /* 0x002fc60000000000 */
        /* <DEDUP_REMOVED lines=8> */
[----:B------:R-:W0:Y:S04]  /*13730*/  SHFL.BFLY PT, R150, R148, 0x1, 0x1f ;  /* 0x0c201f0094967f89 */ /* 0x000e2800000e0000 */
[----:B------:R-:W-:Y:S04]  /*13740*/  STL [R1+0x1264], R59 ;  /* 0x0012643b01007387 */ /* 0x000fe80000100800 */
        /* <DEDUP_REMOVED lines=31> */
[----:B------:R-:W-:Y:S04]  /*13940*/  @!P0 STS [R192.X4], R150 ;  /* 0x00000096c0008388 */ /* 0x000fe80000004800 */
[----:B------:R-:W-:Y:S04]  /*13950*/  STL [R1+0x11f0], R86 ;  /* 0x0011f05601007387 */ /* 0x000fe80000100800 */
[----:B------:R4:W-:Y:S04]  /*13960*/  @!P0 STS [R192.X4+0x400], R151 ;  /* 0x00040097c0008388 */ /* 0x0009e80000004800 */
        /* <DEDUP_REMOVED lines=17> */
[----:B------:R-:W-:Y:S06]  /*13a80*/  BAR.SYNC.DEFER_BLOCKING 0x0 ;  /* 0x0000000000007b1d */ /* 0x000fec0000010000 */
[----:B------:R-:W-:Y:S04]  /*13a90*/  STL [R1+0x11ac], R220 ;  /* 0x0011acdc01007387 */ /* 0x000fe80000100800 */
[----:B------:R-:W-:Y:S04]  /*13aa0*/  STL [R1+0x11a8], R7 ;  /* 0x0011a80701007387 */ /* 0x000fe80000100800 */
[----:B------:R0:W-:Y:S04]  /*13ab0*/  STL [R1+0x11a4], R6 ;  /* 0x0011a40601007387 */ /* 0x0001e80000100800 */
[----:B------:R1:W-:Y:S01]  /*13ac0*/  STL [R1+0x11a0], R3 ;  /* 0x0011a00301007387 */ /* 0x0003e20000100800 */
[----:B----4-:R-:W-:-:S03]  /*13ad0*/  IMAD.WIDE R150, R4, 0x2, R188 ;  /* 0x0000000204967825 */ /* 0x010fc600078e02bc */
[----:B------:R-:W2:Y:S04]  /*13ae0*/  LDL.64 R54, [R1+0x910] ;  /* 0x0009100001367983 */ /* 0x000ea80000100a00 */
[----:B0-----:R-:W4:Y:S04]  /*13af0*/  LDL.64 R6, [R1+0x908] ;  /* 0x0009080001067983 */ /* 0x001f280000100a00 */
[----:B------:R-:W2:Y:S01]  /*13b00*/  LDG.E.U16 R62, [R162.64] ;  /* 0x00000006a23e7981 */ /* 0x000ea2000c1e1500 */
[----:B------:R-:W-:-:S03]  /*13b10*/  IMAD.WIDE R160, R4, 0x2, R160 ;  /* 0x0000000204a07825 */ /* 0x000fc600078e02a0 */
[----:B------:R0:W2:Y:S01]  /*13b20*/  LDG.E.U16 R59, [R150.64] ;  /* 0x00000006963b7981 */ /* 0x0000a2000c1e1500 */
[----:B---3--:R-:W-:-:S03]  /*13b30*/  IMAD.WIDE R148, R4, 0x2, R190 ;  /* 0x0000000204947825 */ /* 0x008fc600078e02be */
[----:B------:R3:W2:Y:S01]  /*13b40*/  LDG.E.U16 R58, [R160.64] ;  /* 0x00000006a03a7981 */ /* 0x0006a2000c1e1500 */
[----:B------:R-:W-:-:S03]  /*13b50*/  IMAD.WIDE R170, R4, 0x2, R170 ;  /* 0x0000000204aa7825 */ /* 0x000fc600078e02aa */
[----:B------:R-:W2:Y:S01]  /*13b60*/  LDL.64 R52, [R1+0x900] ;  /* 0x0009000001347983 */ /* 0x000ea20000100a00 */
[----:B0-----:R-:W-:-:S03]  /*13b70*/  IMAD.WIDE R150, R4, 0x2, R184 ;  /* 0x0000000204967825 */ /* 0x001fc600078e02b8 */
[----:B------:R-:W2:Y:S01]  /*13b80*/  LDL.64 R50, [R1+0x8f8] ;  /* 0x0008f80001327983 */ /* 0x000ea20000100a00 */
[----:B---3--:R-:W-:-:S03]  /*13b90*/  IMAD.WIDE R160, R4, 0x2, R178 ;  /* 0x0000000204a07825 */ /* 0x008fc600078e02b2 */
[----:B------:R4:W3:Y:S04]  /*13ba0*/  LDG.E.U16 R69, [R150.64] ;  /* 0x0000000696457981 */ /* 0x0008e8000c1e1500 */
[----:B------:R0:W3:Y:S04]  /*13bb0*/  LDG.E.U16 R63, [R160.64] ;  /* 0x00000006a03f7981 */ /* 0x0000e8000c1e1500 */
[----:B------:R0:W3:Y:S04]  /*13bc0*/  LDG.E.U16 R60, [R148.64] ;  /* 0x00000006943c7981 */ /* 0x0000e8000c1e1500 */
[----:B------:R-:W3:Y:S04]  /*13bd0*/  LDL.64 R46, [R1+0x8f0] ;  /* 0x0008f000012e7983 */ /* 0x000ee80000100a00 */
[----:B-1----:R1:W3:Y:S01]  /*13be0*/  LDG.E.U16 R3, [R170.64] ;  /* 0x00000006aa037981 */ /* 0x0022e2000c1e1500 */
[----:B----4-:R-:W-:-:S03]  /*13bf0*/  IMAD.WIDE R150, R4, 0x2, R6 ;  /* 0x0000000204967825 */ /* 0x010fc600078e0206 */
[----:B--2---:R-:W-:Y:S04]  /*13c00*/  STL [R1+0x12d0], R62 ;  /* 0x0012d03e01007387 */ /* 0x004fe80000100800 */
[----:B------:R-:W2:Y:S04]  /*13c10*/  LDL.64 R56, [R1+0x8e8] ;  /* 0x0008e80001387983 */ /* 0x000ea80000100a00 */
[----:B------:R-:W4:Y:S04]  /*13c20*/  LDG.E.U16 R132, [R150.64] ;  /* 0x0000000696847981 */ /* 0x000f28000c1e1500 */
[----:B------:R-:W4:Y:S01]  /*13c30*/  LDL.64 R40, [R1+0x8c8] ;  /* 0x0008c80001287983 */ /* 0x000f220000100a00 */
[----:B0-----:R-:W-:-:S03]  /*13c40*/  IMAD.WIDE R148, R4, 0x2, R186 ;  /* 0x0000000204947825 */ /* 0x001fc600078e02ba */
[----:B------:R-:W4:Y:S01]  /*13c50*/  LDL.64 R44, [R1+0x8e0] ;  /* 0x0008e000012c7983 */ /* 0x000f220000100a00 */
[----:B------:R-:W-:-:S03]  /*13c60*/  IMAD.WIDE R162, R4, 0x2, R174 ;  /* 0x0000000204a27825 */ /* 0x000fc600078e02ae */
[----:B------:R-:W4:Y:S01]  /*13c70*/  LDL.64 R48, [R1+0x8d8] ;  /* 0x0008d80001307983 */ /* 0x000f220000100a00 */
[----:B-1----:R-:W-:-:S03]  /*13c80*/  IMAD.WIDE R170, R4, 0x2, R172 ;  /* 0x0000000204aa7825 */ /* 0x002fc600078e02ac */
[----:B------:R-:W4:Y:S01]  /*13c90*/  LDL.64 R42, [R1+0x8d0] ;  /* 0x0008d000012a7983 */ /* 0x000f220000100a00 */
[----:B------:R-:W-:-:S03]  /*13ca0*/  IMAD.WIDE R160, R4, 0x2, R52 ;  /* 0x0000000204a07825 */ /* 0x000fc600078e0234 */
[----:B------:R0:W4:Y:S04]  /*13cb0*/  LDG.E.U16 R73, [R148.64] ;  /* 0x0000000694497981 */ /* 0x000128000c1e1500 */
[----:B------:R1:W4:Y:S04]  /*13cc0*/  LDG.E.U16 R70, [R162.64] ;  /* 0x00000006a2467981 */ /* 0x000328000c1e1500 */
[----:B---3--:R-:W-:Y:S01]  /*13cd0*/  STL [R1+0x12d4], R63 ;  /* 0x0012d43f01007387 */ /* 0x008fe20000100800 */
[----:B0-----:R-:W-:-:S03]  /*13ce0*/  IMAD.WIDE R148, R4, 0x2, R54 ;  /* 0x0000000204947825 */ /* 0x001fc600078e0236 */
[----:B------:R-:W3:Y:S01]  /*13cf0*/  LDL.64 R6, [R1+0x8c0] ;  /* 0x0008c00001067983 */ /* 0x000ee20000100a00 */
[----:B-1----:R-:W-:-:S03]  /*13d00*/  IMAD.WIDE R162, R4, 0x2, R50 ;  /* 0x0000000204a27825 */ /* 0x002fc600078e0232 */
[----:B------:R-:W3:Y:S04]  /*13d10*/  LDL.64 R54, [R1+0x8b8] ;  /* 0x0008b80001367983 */ /* 0x000ee80000100a00 */
[----:B------:R-:W3:Y:S04]  /*13d20*/  LDL.64 R52, [R1+0x8b0] ;  /* 0x0008b00001347983 */ /* 0x000ee80000100a00 */
[----:B------:R-:W3:Y:S04]  /*13d30*/  LDL.64 R50, [R1+0x8a8] ;  /* 0x0008a80001327983 */ /* 0x000ee80000100a00 */
[----:B------:R0:W3:Y:S04]  /*13d40*/  LDG.E.U16 R0, [R170.64] ;  /* 0x00000006aa007981 */ /* 0x0000e8000c1e1500 */
[----:B------:R1:W-:Y:S04]  /*13d50*/  STL [R1+0x128], R60 ;  /* 0x0001283c01007387 */ /* 0x0003e80000100800 */
[----:B------:R-:W-:Y:S01]  /*13d60*/  STL [R1+0x124], R59 ;  /* 0x0001243b01007387 */ /* 0x000fe20000100800 */
[----:B0-----:R-:W-:-:S03]  /*13d70*/  IMAD.WIDE R170, R4, 0x2, R46 ;  /* 0x0000000204aa7825 */ /* 0x001fc600078e022e */
[----:B------:R-:W3:Y:S04]  /*13d80*/  LDL.64 R46, [R1+0x8a0] ;  /* 0x0008a000012e7983 */ /* 0x000ee80000100a00 */
[----:B------:R2:W3:Y:S04]  /*13d90*/  LDG.E.U16 R72, [R148.64] ;  /* 0x0000000694487981 */ /* 0x0004e8000c1e1500 */
[----:B------:R-:W-:Y:S04]  /*13da0*/  STL [R1+0x120], R58 ;  /* 0x0001203a01007387 */ /* 0x000fe80000100800 */
[----:B------:R0:W3:Y:S04]  /*13db0*/  LDG.E.U16 R71, [R160.64] ;  /* 0x00000006a0477981 */ /* 0x0000e8000c1e1500 */
[----:B------:R0:W3:Y:S04]  /*13dc0*/  LDG.E.U16 R68, [R162.64] ;  /* 0x00000006a2447981 */ /* 0x0000e8000c1e1500 */
[----:B------:R-:W0:Y:S01]  /*13dd0*/  LDS R172, [R177.X8] ;  /* 0x00000000b1ac7984 */ /* 0x000e220000008800 */
[----:B--2---:R-:W-:-:S03]  /*13de0*/  IMAD.WIDE R148, R4, 0x2, R56 ;  /* 0x0000000204947825 */ /* 0x004fc600078e0238 */
[----:B----4-:R-:W-:Y:S04]  /*13df0*/  STL [R1+0x12d8], R132 ;  /* 0x0012d88401007387 */ /* 0x010fe80000100800 */
[----:B------:R2:W-:Y:S04]  /*13e00*/  STL [R1+0x11c], R3 ;  /* 0x00011c0301007387 */ /* 0x0005e80000100800 */
[----:B------:R3:W4:Y:S04]  /*13e10*/  LDG.E.U16 R133, [R148.64] ;  /* 0x0000000694857981 */ /* 0x000728000c1e1500 */
[----:B-1----:R-:W4:Y:S04]  /*13e20*/  LDL.64 R60, [R1+0x888] ;  /* 0x00088800013c7983 */ /* 0x002f280000100a00 */
[----:B--2---:R1:W2:Y:S01]  /*13e30*/  LDG.E.U16 R3, [R170.64] ;  /* 0x00000006aa037981 */ /* 0x0042a2000c1e1500 */
[----:B------:R-:W-:-:S03]  /*13e40*/  IMAD.WIDE R150, R4, 0x2, R44 ;  /* 0x0000000204967825 */ /* 0x000fc600078e022c */
[----:B------:R-:W2:Y:S01]  /*13e50*/  LDL.64 R44, [R1+0x898] ;  /* 0x00089800012c7983 */ /* 0x000ea20000100a00 */
[----:B0-----:R-:W-:-:S03]  /*13e60*/  IMAD.WIDE R160, R4, 0x2, R48 ;  /* 0x0000000204a07825 */ /* 0x001fc600078e0230 */
[----:B------:R-:W2:Y:S01]  /*13e70*/  LDL.64 R62, [R1+0x890] ;  /* 0x00089000013e7983 */ /* 0x000ea20000100a00 */
[----:B-1----:R-:W-:-:S03]  /*13e80*/  IMAD.WIDE R170, R4, 0x2, R40 ;  /* 0x0000000204aa7825 */ /* 0x002fc600078e0228 */
[----:B------:R-:W2:Y:S04]  /*13e90*/  LDL.64 R58, [R1+0x880] ;  /* 0x00088000013a7983 */ /* 0x000ea80000100a00 */
[----:B------:R-:W2:Y:S01]  /*13ea0*/  LDG.E.U16 R134, [R170.64] ;  /* 0x00000006aa867981 */ /* 0x000ea2000c1e1500 */
[----:B------:R-:W-:-:S03]  /*13eb0*/  IMAD.WIDE R162, R4, 0x2, R42 ;  /* 0x0000000204a27825 */ /* 0x000fc600078e022a */
[----:B------:R0:W-:Y:S04]  /*13ec0*/  STL [R1+0x118], R73 ;  /* 0x0001184901007387 */ /* 0x0001e80000100800 */
[----:B------:R-:W2:Y:S04]  /*13ed0*/  LDL.64 R48, [R1+0x878] ;  /* 0x0008780001307983 */ /* 0x000ea80000100a00 */
[----:B------:R1:W-:Y:S01]  /*13ee0*/  STL [R1+0x114], R69 ;  /* 0x0001144501007387 */ /* 0x0003e20000100800 */
[----:B---3--:R-:W-:-:S05]  /*13ef0*/  IMAD.WIDE R148, R4, 0x2, R6 ;  /* 0x0000000204947825 */ /* 0x008fca00078e0206 */
[----:B0-----:R0:W3:Y:S04]  /*13f00*/  LDG.E.U16 R73, [R148.64] ;  /* 0x0000000694497981 */ /* 0x0010e8000c1e1500 */
[----:B-1----:R1:W3:Y:S02]  /*13f10*/  LDG.E.U16 R69, [R150.64] ;  /* 0x0000000696457981 */ /* 0x0022e4000c1e1500 */
[C---:B-1----:R-:W-:Y:S02]  /*13f20*/  IMAD.WIDE R150, R4.reuse, 0x2, R54 ;  /* 0x0000000204967825 */ /* 0x042fe400078e0236 */
[----:B----4-:R-:W-:Y:S04]  /*13f30*/  STL [R1+0x12dc], R133 ;  /* 0x0012dc8501007387 */ /* 0x010fe80000100800 */
[----:B------:R1:W-:Y:S04]  /*13f40*/  STL [R1+0x110], R70 ;  /* 0x0001104601007387 */ /* 0x0003e80000100800 */
[----:B------:R4:W-:Y:S04]  /*13f50*/  STL [R1+0x10c], R0 ;  /* 0x00010c0001007387 */ /* 0x0009e80000100800 */
[----:B-1----:R1:W3:Y:S04]  /*13f60*/  LDG.E.U16 R70, [R160.64] ;  /* 0x00000006a0467981 */ /* 0x0022e8000c1e1500 */
[----:B----4-:R4:W3:Y:S04]  /*13f70*/  LDG.E.U16 R0, [R162.64] ;  /* 0x00000006a2007981 */ /* 0x0108e8000c1e1500 */
[----:B--2---:R-:W-:Y:S01]  /*13f80*/  STL [R1+0x12e0], R134 ;  /* 0x0012e08601007387 */ /* 0x004fe20000100800 */
[----:B-1----:R-:W-:-:S03]  /*13f90*/  IMAD.WIDE R160, R4, 0x2, R52 ;  /* 0x0000000204a07825 */ /* 0x002fc600078e0234 */
[----:B------:R-:W2:Y:S01]  /*13fa0*/  LDL.64 R42, [R1+0x870] ;  /* 0x00087000012a7983 */ /* 0x000ea20000100a00 */
[----:B----4-:R-:W-:-:S03]  /*13fb0*/  IMAD.WIDE R162, R4, 0x2, R50 ;  /* 0x0000000204a27825 */ /* 0x010fc600078e0232 */
[----:B------:R-:W4:Y:S04]  /*13fc0*/  LDL.64 R40, [R1+0x868] ;  /* 0x0008680001287983 */ /* 0x000f280000100a00 */
[----:B------:R-:W2:Y:S04]  /*13fd0*/  LDL.64 R6, [R1+0x860] ;  /* 0x0008600001067983 */ /* 0x000ea80000100a00 */
[----:B------:R1:W-:Y:S04]  /*13fe0*/  STL [R1+0x108], R72 ;  /* 0x0001084801007387 */ /* 0x0003e80000100800 */
[----:B------:R-:W3:Y:S04]  /*13ff0*/  LDL.64 R56, [R1+0x858] ;  /* 0x0008580001387983 */ /* 0x000ee80000100a00 */
[----:B------:R-:W3:Y:S04]  /*14000*/  LDL.64 R54, [R1+0x850] ;  /* 0x0008500001367983 */ /* 0x000ee80000100a00 */
[----:B------:R-:W-:Y:S04]  /*14010*/  STL [R1+0x104], R71 ;  /* 0x0001044701007387 */ /* 0x000fe80000100800 */
[----:B------:R0:W-:Y:S04]  /*14020*/  STL [R1+0x100], R68 ;  /* 0x0001004401007387 */ /* 0x0001e80000100800 */
[----:B------:R0:W3:Y:S04]  /*14030*/  LDG.E.U16 R135, [R162.64] ;  /* 0x00000006a2877981 */ /* 0x0000e8000c1e1500 */
[----:B-1----:R1:W3:Y:S04]  /*14040*/  LDG.E.U16 R72, [R150.64] ;  /* 0x0000000696487981 */ /* 0x0022e8000c1e1500 */
[----:B0-----:R0:W3:Y:S02]  /*14050*/  LDG.E.U16 R68, [R160.64] ;  /* 0x00000006a0447981 */ /* 0x0010e4000c1e1500 */
[----:B0-----:R-:W-:-:S05]  /*14060*/  IMAD.WIDE R160, R4, 0x2, R60 ;  /* 0x0000000204a07825 */ /* 0x001fca00078e023c */
[----:B------:R2:W3:Y:S01]  /*14070*/  LDG.E.U16 R226, [R160.64] ;  /* 0x00000006a0e27981 */ /* 0x0004e2000c1e1500 */
[----:B------:R-:W-:-:S03]  /*14080*/  IMAD.WIDE R170, R4, 0x2, R46 ;  /* 0x0000000204aa7825 */ /* 0x000fc600078e022e */
[----:B------:R0:W-:Y:S01]  /*14090*/  STL [R1+0xfc], R3 ;  /* 0x0000fc0301007387 */ /* 0x0001e20000100800 */
[----:B------:R-:W-:-:S04]  /*140a0*/  IMAD.WIDE R148, R4, 0x2, R44 ;  /* 0x0000000204947825 */ /* 0x000fc800078e022c */
[C---:B-1----:R-:W-:Y:S01]  /*140b0*/  IMAD.WIDE R150, R4.reuse, 0x2, R62 ;  /* 0x0000000204967825 */ /* 0x042fe200078e023e */
[----:B0-----:R0:W3:Y:S04]  /*140c0*/  LDG.E.U16 R3, [R170.64] ;  /* 0x00000006aa037981 */ /* 0x0010e8000c1e1500 */
[----:B------:R4:W3:Y:S01]  /*140d0*/  LDG.E.U16 R62, [R150.64] ;  /* 0x00000006963e7981 */ /* 0x0008e2000c1e1500 */
[----:B0-----:R-:W-:-:S04]  /*140e0*/  IMAD.WIDE R170, R4, 0x2, R48 ;  /* 0x0000000204aa7825 */ /* 0x001fc800078e0230 */
[C---:B------:R-:W-:Y:S01]  /*140f0*/  IMAD.WIDE R162, R4.reuse, 0x2, R58 ;  /* 0x0000000204a27825 */ /* 0x040fe200078e023a */
[----:B------:R0:W3:Y:S03]  /*14100*/  LDG.E.U16 R71, [R170.64] ;  /* 0x00000006aa477981 */ /* 0x0000e6000c1e1500 */
[----:B----4-:R-:W-:-:S04]  /*14110*/  IMAD.WIDE R150, R4, 0x2, R40 ;  /* 0x0000000204967825 */ /* 0x010fc800078e0228 */
[C---:B--2---:R-:W-:Y:S01]  /*14120*/  IMAD.WIDE R160, R4.reuse, 0x2, R6 ;  /* 0x0000000204a07825 */ /* 0x044fe200078e0206 */
[----:B---3--:R-:W-:Y:S04]  /*14130*/  STL [R1+0x12e4], R135 ;  /* 0x0012e48701007387 */ /* 0x008fe80000100800 */
[----:B------:R-:W2:Y:S04]  /*14140*/  LDL.64 R52, [R1+0x848] ;  /* 0x0008480001347983 */ /* 0x000ea80000100a00 */
[----:B------:R-:W3:Y:S04]  /*14150*/  LDL.64 R50, [R1+0x840] ;  /* 0x0008400001327983 */ /* 0x000ee80000100a00 */
[----:B------:R-:W4:Y:S04]  /*14160*/  LDL.64 R46, [R1+0x838] ;  /* 0x00083800012e7983 */ /* 0x000f280000100a00 */
[----:B------:R-:W4:Y:S04]  /*14170*/  LDL.64 R44, [R1+0x830] ;  /* 0x00083000012c7983 */ /* 0x000f280000100a00 */
[----:B------:R-:W4:Y:S04]  /*14180*/  LDL.64 R48, [R1+0x828] ;  /* 0x0008280001307983 */ /* 0x000f280000100a00 */
[----:B------:R1:W-:Y:S04]  /*14190*/  STL [R1+0xf8], R69 ;  /* 0x0000f84501007387 */ /* 0x0003e80000100800 */
[----:B------:R-:W-:Y:S04]  /*141a0*/  STL [R1+0xf4], R70 ;  /* 0x0000f44601007387 */ /* 0x000fe80000100800 */
[----:B------:R0:W-:Y:S04]  /*141b0*/  STL [R1+0xf0], R0 ;  /* 0x0000f00001007387 */ /* 0x0001e80000100800 */
[----:B-1----:R1:W4:Y:S04]  /*141c0*/  LDG.E.U16 R69, [R148.64] ;  /* 0x0000000694457981 */ /* 0x002328000c1e1500 */
[----:B------:R-:W-:Y:S04]  /*141d0*/  STL [R1+0x12e8], R226 ;  /* 0x0012e8e201007387 */ /* 0x000fe80000100800 */
[----:B------:R-:W4:Y:S01]  /*141e0*/  LDL.64 R40, [R1+0x818] ;  /* 0x0008180001287983 */ /* 0x000f220000100a00 */
[----:B-1----:R-:W-:-:S03]  /*141f0*/  IMAD.WIDE R148, R4, 0x2, R42 ;  /* 0x0000000204947825 */ /* 0x002fc600078e022a */
[----:B------:R-:W4:Y:S04]  /*14200*/  LDL.64 R42, [R1+0x820] ;  /* 0x00082000012a7983 */ /* 0x000f280000100a00 */
[----:B------:R-:W4:Y:S04]  /*14210*/  LDL.64 R6, [R1+0x810] ;  /* 0x0008100001067983 */ /* 0x000f280000100a00 */
[----:B------:R-:W-:Y:S04]  /*14220*/  STL [R1+0xec], R73 ;  /* 0x0000ec4901007387 */ /* 0x000fe80000100800 */
[----:B------:R-:W4:Y:S04]  /*14230*/  LDL.64 R60, [R1+0x808] ;  /* 0x00080800013c7983 */ /* 0x000f280000100a00 */
[----:B------:R-:W-:Y:S04]  /*14240*/  STL [R1+0xe8], R72 ;  /* 0x0000e84801007387 */ /* 0x000fe80000100800 */
[----:B------:R-:W4:Y:S04]  /*14250*/  LDL.64 R58, [R1+0x800] ;  /* 0x00080000013a7983 */ /* 0x000f280000100a00 */
[----:B------:R1:W-:Y:S04]  /*14260*/  STL [R1+0xe4], R68 ;  /* 0x0000e44401007387 */ /* 0x0003e80000100800 */
[----:B0-----:R0:W4:Y:S04]  /*14270*/  LDG.E.U16 R0, [R162.64] ;  /* 0x00000006a2007981 */ /* 0x001128000c1e1500 */
[----:B------:R2:W4:Y:S04]  /*14280*/  LDG.E.U16 R70, [R148.64] ;  /* 0x0000000694467981 */ /* 0x000528000c1e1500 */
[----:B-1----:R3:W4:Y:S01]  /*14290*/  LDG.E.U16 R68, [R150.64] ;  /* 0x0000000696447981 */ /* 0x002722000c1e1500 */
[----:B0-----:R-:W-:-:S05]  /*142a0*/  IMAD.WIDE R162, R4, 0x2, R56 ;  /* 0x0000000204a27825 */ /* 0x001fca00078e0238 */
[----:B------:R4:W4:Y:S01]  /*142b0*/  LDG.E.U16 R63, [R162.64] ;  /* 0x00000006a23f7981 */ /* 0x000922000c1e1500 */
[----:B--2---:R-:W-:-:S04]  /*142c0*/  IMAD.WIDE R148, R4, 0x2, R52 ;  /* 0x0000000204947825 */ /* 0x004fc800078e0234 */
[----:B---3--:R-:W-:-:S04]  /*142d0*/  IMAD.WIDE R150, R4, 0x2, R50 ;  /* 0x0000000204967825 */ /* 0x008fc800078e0232 */
[C---:B----4-:R-:W-:Y:S01]  /*142e0*/  IMAD.WIDE R162, R4.reuse, 0x2, R44 ;  /* 0x0000000204a27825 */ /* 0x050fe200078e022c */
[----:B------:R0:W-:Y:S04]  /*142f0*/  STL [R1+0x12ec], R68 ;  /* 0x0012ec4401007387 */ /* 0x0001e80000100800 */
[----:B------:R-:W-:Y:S04]  /*14300*/  STL [R1+0xe0], R3 ;  /* 0x0000e00301007387 */ /* 0x000fe80000100800 */
[----:B------:R-:W2:Y:S04]  /*14310*/  LDL.64 R52, [R1+0x7f8] ;  /* 0x0007f80001347983 */ /* 0x000ea80000100a00 */
[----:B0-----:R0:W3:Y:S04]  /*14320*/  LDG.E.U16 R68, [R160.64] ;  /* 0x00000006a0447981 */ /* 0x0010e8000c1e1500 */
[----:B------:R-:W4:Y:S04]  /*14330*/  LDL.64 R50, [R1+0x7f0] ;  /* 0x0007f00001327983 */ /* 0x000f280000100a00 */
[----:B------:R-:W2:Y:S01]  /*14340*/  LDL.64 R44, [R1+0x7e0] ;  /* 0x0007e000012c7983 */ /* 0x000ea20000100a00 */
[----:B0-----:R-:W-:-:S03]  /*14350*/  IMAD.WIDE R160, R4, 0x2, R46 ;  /* 0x0000000204a07825 */ /* 0x001fc600078e022e */
[----:B------:R-:W2:Y:S04]  /*14360*/  LDL.64 R46, [R1+0x7e8] ;  /* 0x0007e800012e7983 */ /* 0x000ea80000100a00 */
[----:B------:R0:W-:Y:S04]  /*14370*/  STL [R1+0xdc], R69 ;  /* 0x0000dc4501007387 */ /* 0x0001e80000100800 */
[----:B0-----:R-:W2:Y:S01]  /*14380*/  LDG.E.U16 R69, [R148.64] ;  /* 0x0000000694457981 */ /* 0x001ea2000c1e1500 */
[----:B------:R-:W-:-:S05]  /*14390*/  IMAD.WIDE R170, R4, 0x2, R54 ;  /* 0x0000000204aa7825 */ /* 0x000fca00078e0236 */
[----:B------:R0:W3:Y:S04]  /*143a0*/  LDG.E.U16 R3, [R170.64] ;  /* 0x00000006aa037981 */ /* 0x0000e8000c1e1500 */
[----:B------:R1:W-:Y:S01]  /*143b0*/  STL [R1+0xd8], R62 ;  /* 0x0000d83e01007387 */ /* 0x0003e20000100800 */
[----:B0-----:R-:W-:-:S03]  /*143c0*/  IMAD.WIDE R170, R4, 0x2, R48 ;  /* 0x0000000204aa7825 */ /* 0x001fc600078e0230 */
[----:B-1----:R0:W3:Y:S04]  /*143d0*/  LDG.E.U16 R62, [R150.64] ;  /* 0x00000006963e7981 */ /* 0x0020e8000c1e1500 */
[----:B------:R-:W3:Y:S04]  /*143e0*/  LDG.E.U16 R225, [R170.64] ;  /* 0x00000006aae17981 */ /* 0x000ee8000c1e1500 */
[----:B--2---:R1:W-:Y:S04]  /*143f0*/  STL [R1+0x12f0], R69 ;  /* 0x0012f04501007387 */ /* 0x0043e80000100800 */
[----:B------:R-:W2:Y:S04]  /*14400*/  LDL.64 R48, [R1+0x7d8] ;  /* 0x0007d80001307983 */ /* 0x000ea80000100a00 */
[----:B-1----:R1:W2:Y:S04]  /*14410*/  LDG.E.U16 R69, [R162.64] ;  /* 0x00000006a2457981 */ /* 0x0022a8000c1e1500 */
[----:B------:R0:W-:Y:S04]  /*14420*/  STL [R1+0xd4], R0 ;  /* 0x0000d40001007387 */ /* 0x0001e80000100800 */
[----:B------:R-:W-:Y:S01]  /*14430*/  STL [R1+0xd0], R71 ;  /* 0x0000d04701007387 */ /* 0x000fe20000100800 */
[----:B------:R-:W-:-:S03]  /*14440*/  IMAD.WIDE R148, R4, 0x2, R42 ;  /* 0x0000000204947825 */ /* 0x000fc600078e022a */
[----:B0-----:R0:W4:Y:S01]  /*14450*/  LDG.E.U16 R0, [R160.64] ;  /* 0x00000006a0007981 */ /* 0x001122000c1e1500 */
[----:B-1----:R-:W-:-:S04]  /*14460*/  IMAD.WIDE R162, R4, 0x2, R60 ;  /* 0x0000000204a27825 */ /* 0x002fc800078e023c */
[----:B------:R-:W-:-:S04]  /*14470*/  IMAD.WIDE R150, R4, 0x2, R40 ;  /* 0x0000000204967825 */ /* 0x000fc800078e0228 */
[C---:B0-----:R-:W-:Y:S01]  /*14480*/  IMAD.WIDE R160, R4.reuse, 0x2, R6 ;  /* 0x0000000204a07825 */ /* 0x041fe200078e0206 */
[----:B--2---:R-:W-:Y:S04]  /*14490*/  STL [R1+0x12f4], R69 ;  /* 0x0012f44501007387 */ /* 0x004fe80000100800 */
[----:B---3--:R-:W-:Y:S04]  /*144a0*/  STL [R1+0x12f8], R225 ;  /* 0x0012f8e101007387 */ /* 0x008fe80000100800 */
[----:B------:R-:W2:Y:S04]  /*144b0*/  LDL.64 R56, [R1+0x7d0] ;  /* 0x0007d00001387983 */ /* 0x000ea80000100a00 */
[----:B------:R-:W3:Y:S04]  /*144c0*/  LDL.64 R54, [R1+0x7c8] ;  /* 0x0007c80001367983 */ /* 0x000ee80000100a00 */
[----:B------:R0:W-:Y:S04]  /*144d0*/  STL [R1+0xcc], R70 ;  /* 0x0000cc4601007387 */ /* 0x0001e80000100800 */
[----:B------:R-:W2:Y:S04]  /*144e0*/  LDL.64 R42, [R1+0x7c0] ;  /* 0x0007c000012a7983 */ /* 0x000ea80000100a00 */
[----:B------:R-:W2:Y:S04]  /*144f0*/  LDL.64 R40, [R1+0x7b8] ;  /* 0x0007b80001287983 */ /* 0x000ea80000100a00 */
[----:B------:R-:W2:Y:S04]  /*14500*/  LDL.64 R6, [R1+0x7b0] ;  /* 0x0007b00001067983 */ /* 0x000ea80000100a00 */
[----:B------:R1:W-:Y:S04]  /*14510*/  STL [R1+0xc8], R68 ;  /* 0x0000c84401007387 */ /* 0x0003e80000100800 */
[----:B0-----:R0:W2:Y:S04]  /*14520*/  LDG.E.U16 R70, [R162.64] ;  /* 0x00000006a2467981 */ /* 0x0010a8000c1e1500 */
[----:B-1----:R1:W2:Y:S01]  /*14530*/  LDG.E.U16 R68, [R160.64] ;  /* 0x00000006a0447981 */ /* 0x0022a2000c1e1500 */
[----:B------:R-:W-:-:S03]  /*14540*/  IMAD.WIDE R170, R4, 0x2, R58 ;  /* 0x0000000204aa7825 */ /* 0x000fc600078e023a */
[----:B------:R0:W2:Y:S04]  /*14550*/  LDG.E.U16 R59, [R148.64] ;  /* 0x00000006943b7981 */ /* 0x0000a8000c1e1500 */
[----:B------:R4:W2:Y:S01]  /*14560*/  LDG.E.U16 R58, [R150.64] ;  /* 0x00000006963a7981 */ /* 0x0008a2000c1e1500 */
[----:B-1----:R-:W-:-:S03]  /*14570*/  IMAD.WIDE R160, R4, 0x2, R46 ;  /* 0x0000000204a07825 */ /* 0x002fc600078e022e */
[----:B------:R-:W-:Y:S01]  /*14580*/  STL [R1+0xc4], R63 ;  /* 0x0000c43f01007387 */ /* 0x000fe20000100800 */
[----:B0-----:R-:W-:-:S03]  /*14590*/  IMAD.WIDE R148, R4, 0x2, R52 ;  /* 0x0000000204947825 */ /* 0x001fc600078e0234 */
[----:B------:R0:W-:Y:S01]  /*145a0*/  STL [R1+0xc0], R3 ;  /* 0x0000c00301007387 */ /* 0x0001e20000100800 */
[----:B----4-:R-:W-:-:S03]  /*145b0*/  IMAD.WIDE R150, R4, 0x2, R50 ;  /* 0x0000000204967825 */ /* 0x010fc600078e0232 */
[----:B------:R1:W4:Y:S04]  /*145c0*/  LDG.E.U16 R71, [R160.64] ;  /* 0x00000006a0477981 */ /* 0x000328000c1e1500 */
[----:B------:R3:W4:Y:S01]  /*145d0*/  LDG.E.U16 R226, [R150.64] ;  /* 0x0000000696e27981 */ /* 0x000722000c1e1500 */
[----:B------:R-:W-:-:S03]  /*145e0*/  IMAD.WIDE R162, R4, 0x2, R44 ;  /* 0x0000000204a27825 */ /* 0x000fc600078e022c */
[----:B0-----:R0:W4:Y:S02]  /*145f0*/  LDG.E.U16 R3, [R170.64] ;  /* 0x00000006aa037981 */ /* 0x001124000c1e1500 */
[----:B0-----:R-:W-:-:S04]  /*14600*/  IMAD.WIDE R170, R4, 0x2, R48 ;  /* 0x0000000204aa7825 */ /* 0x001fc800078e0230 */
[----:B---3--:R-:W-:-:S05]  /*14610*/  IMAD.WIDE R150, R4, 0x2, R54 ;  /* 0x0000000204967825 */ /* 0x008fca00078e0236 */
[----:B------:R-:W3:Y:S04]  /*14620*/  LDG.E.U16 R72, [R150.64] ;  /* 0x0000000696487981 */ /* 0x000ee8000c1e1500 */
[----:B--2---:R0:W-:Y:S04]  /*14630*/  STL [R1+0x12fc], R68 ;  /* 0x0012fc4401007387 */ /* 0x0041e80000100800 */
[----:B------:R-:W-:Y:S04]  /*14640*/  STL [R1+0x1300], R70 ;  /* 0x0013004601007387 */ /* 0x000fe80000100800 */
[----:B------:R-:W2:Y:S04]  /*14650*/  LDL.64 R52, [R1+0x7a8] ;  /* 0x0007a80001347983 */ /* 0x000ea80000100a00 */
[----:B0-----:R0:W3:Y:S04]  /*14660*/  LDG.E.U16 R68, [R148.64] ;  /* 0x0000000694447981 */ /* 0x0010e8000c1e1500 */
[----:B------:R-:W3:Y:S04]  /*14670*/  LDL.64 R50, [R1+0x7a0] ;  /* 0x0007a00001327983 */ /* 0x000ee80000100a00 */
[----:B------:R-:W3:Y:S01]  /*14680*/  LDL.64 R46, [R1+0x798] ;  /* 0x00079800012e7983 */ /* 0x000ee20000100a00 */
[----:B0-----:R-:W-:-:S03]  /*14690*/  IMAD.WIDE R148, R4, 0x2, R56 ;  /* 0x0000000204947825 */ /* 0x001fc600078e0238 */
[----:B------:R0:W-:Y:S04]  /*146a0*/  STL [R1+0xbc], R62 ;  /* 0x0000bc3e01007387 */ /* 0x0001e80000100800 */
[----:B------:R2:W3:Y:S04]  /*146b0*/  LDG.E.U16 R135, [R148.64] ;  /* 0x0000000694877981 */ /* 0x0004e8000c1e1500 */
[----:B------:R-:W3:Y:S04]  /*146c0*/  LDL.64 R44, [R1+0x790] ;  /* 0x00079000012c7983 */ /* 0x000ee80000100a00 */
[----:B------:R4:W-:Y:S04]  /*146d0*/  STL [R1+0xb8], R0 ;  /* 0x0000b80001007387 */ /* 0x0009e80000100800 */
[----:B------:R-:W3:Y:S01]  /*146e0*/  LDL.64 R48, [R1+0x788] ;  /* 0x0007880001307983 */ /* 0x000ee20000100a00 */
[----:B-1----:R-:W-:-:S03]  /*146f0*/  IMAD.WIDE R160, R4, 0x2, R42 ;  /* 0x0000000204a07825 */ /* 0x002fc600078e022a */
[----:B0-----:R0:W3:Y:S04]  /*14700*/  LDG.E.U16 R62, [R162.64] ;  /* 0x00000006a23e7981 */ /* 0x0010e8000c1e1500 */
[----:B----4-:R1:W4:Y:S04]  /*14710*/  LDG.E.U16 R0, [R170.64] ;  /* 0x00000006aa007981 */ /* 0x010328000c1e1500 */
[----:B------:R-:W-:Y:S04]  /*14720*/  STL [R1+0x1304], R226 ;  /* 0x001304e201007387 */ /* 0x000fe80000100800 */
[----:B------:R2:W4:Y:S01]  /*14730*/  LDG.E.U16 R63, [R160.64] ;  /* 0x00000006a03f7981 */ /* 0x000522000c1e1500 */
[----:B-1----:R-:W-:-:S03]  /*14740*/  IMAD.WIDE R170, R4, 0x2, R6 ;  /* 0x0000000204aa7825 */ /* 0x002fc600078e0206 */
[----:B------:R-:W-:Y:S01]  /*14750*/  STL [R1+0x1308], R71 ;  /* 0x0013084701007387 */ /* 0x000fe20000100800 */
[----:B0-----:R-:W-:-:S03]  /*14760*/  IMAD.WIDE R162, R4, 0x2, R40 ;  /* 0x0000000204a27825 */ /* 0x001fc600078e0228 */
[----:B------:R0:W4:Y:S04]  /*14770*/  LDG.E.U16 R134, [R170.64] ;  /* 0x00000006aa867981 */ /* 0x000128000c1e1500 */
[----:B------:R-:W4:Y:S04]  /*14780*/  LDL.64 R42, [R1+0x780] ;  /* 0x00078000012a7983 */ /* 0x000f280000100a00 */
[----:B------:R-:W4:Y:S04]  /*14790*/  LDL.64 R40, [R1+0x778] ;  /* 0x0007780001287983 */ /* 0x000f280000100a00 */
[----:B------:R-:W-:Y:S04]  /*147a0*/  STL [R1+0xb4], R59 ;  /* 0x0000b43b01007387 */ /* 0x000fe80000100800 */
[----:B------:R-:W4:Y:S04]  /*147b0*/  LDL.64 R6, [R1+0x770] ;  /* 0x0007700001067983 */ /* 0x000f280000100a00 */
[----:B------:R1:W-:Y:S01]  /*147c0*/  STL [R1+0xb0], R58 ;  /* 0x0000b03a01007387 */ /* 0x0003e20000100800 */
[----:B--2---:R-:W-:-:S05]  /*147d0*/  IMAD.WIDE R148, R4, 0x2, R52 ;  /* 0x0000000204947825 */ /* 0x004fca00078e0234 */
[----:B------:R3:W2:Y:S04]  /*147e0*/  LDG.E.U16 R73, [R148.64] ;  /* 0x0000000694497981 */ /* 0x0006a8000c1e1500 */
[----:B---3--:R-:W-:Y:S04]  /*147f0*/  STL [R1+0x130c], R135 ;  /* 0x00130c8701007387 */ /* 0x008fe80000100800 */
[----:B------:R-:W-:Y:S04]  /*14800*/  STL [R1+0x1310], R72 ;  /* 0x0013104801007387 */ /* 0x000fe80000100800 */
[----:B------:R3:W-:Y:S04]  /*14810*/  STL [R1+0xac], R3 ;  /* 0x0000ac0301007387 */ /* 0x0007e80000100800 */
[----:B------:R-:W2:Y:S01]  /*14820*/  LDL.64 R60, [R1+0x768] ;  /* 0x00076800013c7983 */ /* 0x000ea20000100a00 */
[----:B0-----:R-:W-:-:S03]  /*14830*/  IMAD.WIDE R170, R4, 0x2, R48 ;  /* 0x0000000204aa7825 */ /* 0x001fc600078e0230 */
[----:B-1----:R-:W2:Y:S04]  /*14840*/  LDL.64 R58, [R1+0x760] ;  /* 0x00076000013a7983 */ /* 0x002ea80000100a00 */
[----:B---3--:R0:W3:Y:S04]  /*14850*/  LDG.E.U16 R3, [R162.64] ;  /* 0x00000006a2037981 */ /* 0x0080e8000c1e1500 */
[----:B------:R-:W3:Y:S01]  /*14860*/  LDG.E.U16 R74, [R170.64] ;  /* 0x00000006aa4a7981 */ /* 0x000ee2000c1e1500 */
[----:B0-----:R-:W-:-:S05]  /*14870*/  IMAD.WIDE R162, R4, 0x2, R44 ;  /* 0x0000000204a27825 */ /* 0x001fca00078e022c */
[----:B------:R0:W3:Y:S01]  /*14880*/  LDG.E.U16 R133, [R162.64] ;  /* 0x00000006a2857981 */ /* 0x0000e2000c1e1500 */
[----:B------:R-:W-:-:S03]  /*14890*/  IMAD.WIDE R150, R4, 0x2, R50 ;  /* 0x0000000204967825 */ /* 0x000fc600078e0232 */
[----:B----4-:R-:W-:Y:S01]  /*148a0*/  STL [R1+0x1314], R134 ;  /* 0x0013148601007387 */ /* 0x010fe20000100800 */
[----:B------:R-:W-:-:S03]  /*148b0*/  IMAD.WIDE R160, R4, 0x2, R46 ;  /* 0x0000000204a07825 */ /* 0x000fc600078e022e */
[----:B------:R-:W3:Y:S04]  /*148c0*/  LDL.64 R52, [R1+0x758] ;  /* 0x0007580001347983 */ /* 0x000ee80000100a00 */
[----:B------:R-:W-:Y:S04]  /*148d0*/  STL [R1+0xa8], R68 ;  /* 0x0000a84401007387 */ /* 0x000fe80000100800 */
[----:B------:R-:W3:Y:S04]  /*148e0*/  LDL.64 R50, [R1+0x750] ;  /* 0x0007500001327983 */ /* 0x000ee80000100a00 */
[----:B------:R-:W3:Y:S04]  /*148f0*/  LDL.64 R46, [R1+0x748] ;  /* 0x00074800012e7983 */ /* 0x000ee80000100a00 */
[----:B------:R-:W3:Y:S01]  /*14900*/  LDL.64 R44, [R1+0x740] ;  /* 0x00074000012c7983 */ /* 0x000ee20000100a00 */
[----:B------:R-:W-:-:S03]  /*14910*/  IMAD.WIDE R148, R4, 0x2, R42 ;  /* 0x0000000204947825 */ /* 0x000fc600078e022a */
[----:B--2---:R-:W-:Y:S04]  /*14920*/  STL [R1+0x1318], R73 ;  /* 0x0013184901007387 */ /* 0x004fe80000100800 */
[----:B------:R1:W-:Y:S04]  /*14930*/  STL [R1+0x9c], R62 ;  /* 0x00009c3e01007387 */ /* 0x0003e80000100800 */
[----:B------:R2:W-:Y:S04]  /*14940*/  STL [R1+0x98], R0 ;  /* 0x0000980001007387 */ /* 0x0005e80000100800 */
[----:B------:R-:W4:Y:S04]  /*14950*/  LDL.64 R56, [R1+0x738] ;  /* 0x0007380001387983 */ /* 0x000f280000100a00 */
[----:B-1----:R1:W4:Y:S04]  /*14960*/  LDG.E.U16 R62, [R150.64] ;  /* 0x00000006963e7981 */ /* 0x002328000c1e1500 */
[----:B--2---:R2:W4:Y:S01]  /*14970*/  LDG.E.U16 R0, [R160.64] ;  /* 0x00000006a0007981 */ /* 0x004522000c1e1500 */
[----:B0-----:R-:W-:-:S04]  /*14980*/  IMAD.WIDE R162, R4, 0x2, R60 ;  /* 0x0000000204a27825 */ /* 0x001fc800078e023c */
[C---:B--2---:R-:W-:Y:S01]  /*14990*/  IMAD.WIDE R160, R4.reuse, 0x2, R6 ;  /* 0x0000000204a07825 */ /* 0x044fe200078e0206 */
[----:B------:R0:W2:Y:S04]  /*149a0*/  LDG.E.U16 R75, [R162.64] ;  /* 0x00000006a24b7981 */ /* 0x0000a8000c1e1500 */
[----:B------:R0:W2:Y:S01]  /*149b0*/  LDG.E.U16 R132, [R160.64] ;  /* 0x00000006a0847981 */ /* 0x0000a2000c1e1500 */
[----:B-1----:R-:W-:-:S03]  /*149c0*/  IMAD.WIDE R150, R4, 0x2, R40 ;  /* 0x0000000204967825 */ /* 0x002fc600078e0228 */
[----:B---3--:R-:W-:Y:S04]  /*149d0*/  STL [R1+0x131c], R133 ;  /* 0x00131c8501007387 */ /* 0x008fe80000100800 */
[----:B------:R-:W-:Y:S04]  /*149e0*/  STL [R1+0x1320], R74 ;  /* 0x0013204a01007387 */ /* 0x000fe80000100800 */
[----:B------:R-:W3:Y:S04]  /*149f0*/  LDL.64 R54, [R1+0x730] ;  /* 0x0007300001367983 */ /* 0x000ee80000100a00 */
[----:B------:R-:W3:Y:S04]  /*14a00*/  LDL.64 R48, [R1+0x728] ;  /* 0x0007280001307983 */ /* 0x000ee80000100a00 */
[----:B------:R-:W3:Y:S04]  /*14a10*/  LDL.64 R42, [R1+0x720] ;  /* 0x00072000012a7983 */ /* 0x000ee80000100a00 */
[----:B------:R-:W3:Y:S04]  /*14a20*/  LDL.64 R40, [R1+0x718] ;  /* 0x0007180001287983 */ /* 0x000ee80000100a00 */
[----:B------:R1:W-:Y:S04]  /*14a30*/  STL [R1+0x8c], R63 ;  /* 0x00008c3f01007387 */ /* 0x0003e80000100800 */
[----:B------:R-:W3:Y:S01]  /*14a40*/  LDL.64 R6, [R1+0x710] ;  /* 0x0007100001067983 */ /* 0x000ee20000100a00 */
[----:B------:R-:W-:-:S03]  /*14a50*/  IMAD.WIDE R170, R4, 0x2, R58 ;  /* 0x0000000204aa7825 */ /* 0x000fc600078e023a */
[----:B------:R1:W3:Y:S01]  /*14a60*/  LDG.E.U16 R58, [R150.64] ;  /* 0x00000006963a7981 */ /* 0x0002e2000c1e1500 */
[----:B0-----:R-:W-:-:S03]  /*14a70*/  IMAD.WIDE R160, R4, 0x2, R46 ;  /* 0x0000000204a07825 */ /* 0x001fc600078e022e */
[----:B------:R0:W3:Y:S04]  /*14a80*/  LDG.E.U16 R59, [R148.64] ;  /* 0x00000006943b7981 */ /* 0x0000e8000c1e1500 */
[----:B------:R0:W-:Y:S01]  /*14a90*/  STL [R1+0x88], R3 ;  /* 0x0000880301007387 */ /* 0x0001e20000100800 */
[----:B-1----:R-:W-:-:S03]  /*14aa0*/  IMAD.WIDE R150, R4, 0x2, R50 ;  /* 0x0000000204967825 */ /* 0x002fc600078e0232 */
[----:B------:R1:W3:Y:S01]  /*14ab0*/  LDG.E.U16 R76, [R160.64] ;  /* 0x00000006a04c7981 */ /* 0x0002e2000c1e1500 */
[----:B0-----:R-:W-:-:S03]  /*14ac0*/  IMAD.WIDE R148, R4, 0x2, R52 ;  /* 0x0000000204947825 */ /* 0x001fc600078e0234 */
[----:B------:R0:W3:Y:S04]  /*14ad0*/  LDG.E.U16 R63, [R150.64] ;  /* 0x00000006963f7981 */ /* 0x0000e8000c1e1500 */
[----:B------:R4:W3:Y:S01]  /*14ae0*/  LDG.E.U16 R3, [R170.64] ;  /* 0x00000006aa037981 */ /* 0x0008e2000c1e1500 */
[----:B------:R-:W-:-:S03]  /*14af0*/  IMAD.WIDE R162, R4, 0x2, R44 ;  /* 0x0000000204a27825 */ /* 0x000fc600078e022c */
[----:B------:R3:W3:Y:S04]  /*14b00*/  LDG.E.U16 R68, [R148.64] ;  /* 0x0000000694447981 */ /* 0x0006e8000c1e1500 */
[----:B------:R0:W3:Y:S01]  /*14b10*/  LDG.E.U16 R61, [R162.64] ;  /* 0x00000006a23d7981 */ /* 0x0000e2000c1e1500 */
[----:B----4-:R-:W-:-:S03]  /*14b20*/  IMAD.WIDE R170, R4, 0x2, R56 ;  /* 0x0000000204aa7825 */ /* 0x010fc600078e0238 */
[----:B--2---:R-:W-:Y:S04]  /*14b30*/  STL [R1+0x1324], R132 ;  /* 0x0013248401007387 */ /* 0x004fe80000100800 */
[----:B------:R-:W-:Y:S04]  /*14b40*/  STL [R1+0x1328], R75 ;  /* 0x0013284b01007387 */ /* 0x000fe80000100800 */
[----:B------:R-:W2:Y:S04]  /*14b50*/  LDL.64 R52, [R1+0x708] ;  /* 0x0007080001347983 */ /* 0x000ea80000100a00 */
[----:B------:R-:W4:Y:S04]  /*14b60*/  LDL.64 R50, [R1+0x700] ;  /* 0x0007000001327983 */ /* 0x000f280000100a00 */
[----:B------:R-:W4:Y:S04]  /*14b70*/  LDL.64 R46, [R1+0x6f8] ;  /* 0x0006f800012e7983 */ /* 0x000f280000100a00 */
[----:B------:R1:W-:Y:S01]  /*14b80*/  STL [R1+0x80], R62 ;  /* 0x0000803e01007387 */ /* 0x0003e20000100800 */
[----:B---3--:R-:W-:-:S03]  /*14b90*/  IMAD.WIDE R148, R4, 0x2, R54 ;  /* 0x0000000204947825 */ /* 0x008fc600078e0236 */
[----:B------:R-:W3:Y:S01]  /*14ba0*/  LDL.64 R44, [R1+0x6f0] ;  /* 0x0006f000012c7983 */ /* 0x000ee20000100a00 */
[----:B0-----:R-:W-:-:S03]  /*14bb0*/  IMAD.WIDE R150, R4, 0x2, R48 ;  /* 0x0000000204967825 */ /* 0x001fc600078e0230 */
[----:B------:R0:W-:Y:S04]  /*14bc0*/  STL [R1+0x7c], R0 ;  /* 0x00007c0001007387 */ /* 0x0001e80000100800 */
[----:B-1----:R2:W3:Y:S04]  /*14bd0*/  LDG.E.U16 R62, [R148.64] ;  /* 0x00000006943e7981 */ /* 0x0024e8000c1e1500 */
[----:B------:R-:W4:Y:S04]  /*14be0*/  LDG.E.U16 R77, [R150.64] ;  /* 0x00000006964d7981 */ /* 0x000f28000c1e1500 */
[----:B0-----:R0:W4:Y:S01]  /*14bf0*/  LDG.E.U16 R0, [R170.64] ;  /* 0x00000006aa007981 */ /* 0x001122000c1e1500 */
[----:B------:R-:W-:-:S03]  /*14c00*/  IMAD.WIDE R160, R4, 0x2, R42 ;  /* 0x0000000204a07825 */ /* 0x000fc600078e022a */
[----:B------:R-:W4:Y:S01]  /*14c10*/  LDL.64 R56, [R1+0x6e8] ;  /* 0x0006e80001387983 */ /* 0x000f220000100a00 */
[----:B------:R-:W-:-:S03]  /*14c20*/  IMAD.WIDE R162, R4, 0x2, R40 ;  /* 0x0000000204a27825 */ /* 0x000fc600078e0228 */
[----:B------:R1:W4:Y:S01]  /*14c30*/  LDG.E.U16 R60, [R160.64] ;  /* 0x00000006a03c7981 */ /* 0x000322000c1e1500 */
[----:B0-----:R-:W-:-:S05]  /*14c40*/  IMAD.WIDE R170, R4, 0x2, R6 ;  /* 0x0000000204aa7825 */ /* 0x001fca00078e0206 */
[----:B------:R-:W4:Y:S04]  /*14c50*/  LDG.E.U16 R228, [R170.64] ;  /* 0x00000006aae47981 */ /* 0x000f28000c1e1500 */
[----:B------:R-:W-:Y:S04]  /*14c60*/  STL [R1+0x132c], R63 ;  /* 0x00132c3f01007387 */ /* 0x000fe80000100800 */
[----:B------:R-:W-:Y:S04]  /*14c70*/  STL [R1+0x1330], R76 ;  /* 0x0013304c01007387 */ /* 0x000fe80000100800 */
[----:B------:R-:W4:Y:S04]  /*14c80*/  LDL.64 R48, [R1+0x6e0] ;  /* 0x0006e00001307983 */ /* 0x000f280000100a00 */
[----:B------:R-:W4:Y:S04]  /*14c90*/  LDL.64 R42, [R1+0x6d8] ;  /* 0x0006d800012a7983 */ /* 0x000f280000100a00 */
[----:B------:R-:W-:Y:S04]  /*14ca0*/  STL [R1+0x78], R59 ;  /* 0x0000783b01007387 */ /* 0x000fe80000100800 */
[----:B------:R-:W4:Y:S04]  /*14cb0*/  LDL.64 R40, [R1+0x6d0] ;  /* 0x0006d00001287983 */ /* 0x000f280000100a00 */
[----:B------:R0:W-:Y:S04]  /*14cc0*/  STL [R1+0x74], R58 ;  /* 0x0000743a01007387 */ /* 0x0001e80000100800 */
[----:B------:R-:W4:Y:S01]  /*14cd0*/  LDL.64 R6, [R1+0x6c8] ;  /* 0x0006c80001067983 */ /* 0x000f220000100a00 */
[----:B--2---:R-:W-:-:S05]  /*14ce0*/  IMAD.WIDE R148, R4, 0x2, R52 ;  /* 0x0000000204947825 */ /* 0x004fca00078e0234 */
[----:B------:R-:W2:Y:S04]  /*14cf0*/  LDG.E.U16 R78, [R148.64] ;  /* 0x00000006944e7981 */ /* 0x000ea8000c1e1500 */
[----:B---3--:R-:W-:Y:S04]  /*14d00*/  STL [R1+0x1334], R62 ;  /* 0x0013343e01007387 */ /* 0x008fe80000100800 */
[----:B----4-:R-:W-:Y:S04]  /*14d10*/  STL [R1+0x1338], R77 ;  /* 0x0013384d01007387 */ /* 0x010fe80000100800 */
[----:B------:R3:W-:Y:S04]  /*14d20*/  STL [R1+0x70], R3 ;  /* 0x0000700301007387 */ /* 0x0007e80000100800 */
[----:B0-----:R-:W4:Y:S01]  /*14d30*/  LDL.64 R58, [R1+0x6c0] ;  /* 0x0006c000013a7983 */ /* 0x001f220000100a00 */
[----:B------:R-:W-:-:S04]  /*14d40*/  IMAD.WIDE R150, R4, 0x2, R50 ;  /* 0x0000000204967825 */ /* 0x000fc800078e0232 */
[C---:B-1----:R-:W-:Y:S01]  /*14d50*/  IMAD.WIDE R160, R4.reuse, 0x2, R46 ;  /* 0x0000000204a07825 */ /* 0x042fe200078e022e */
[----:B---3--:R0:W3:Y:S04]  /*14d60*/  LDG.E.U16 R3, [R162.64] ;  /* 0x00000006a2037981 */ /* 0x0080e8000c1e1500 */
[----:B------:R-:W-:Y:S04]  /*14d70*/  STL [R1+0x133c], R228 ;  /* 0x00133ce401007387 */ /* 0x000fe80000100800 */
[----:B------:R-:W3:Y:S04]  /*14d80*/  LDL.64 R54, [R1+0x6b8] ;  /* 0x0006b80001367983 */ /* 0x000ee80000100a00 */
[----:B------:R-:W-:Y:S04]  /*14d90*/  STL [R1+0x6c], R68 ;  /* 0x00006c4401007387 */ /* 0x000fe80000100800 */
[----:B------:R-:W3:Y:S01]  /*14da0*/  LDL.64 R52, [R1+0x6b0] ;  /* 0x0006b00001347983 */ /* 0x000ee20000100a00 */
[----:B0-----:R-:W-:-:S03]  /*14db0*/  IMAD.WIDE R162, R4, 0x2, R44 ;  /* 0x0000000204a27825 */ /* 0x001fc600078e022c */
[----:B------:R-:W3:Y:S01]  /*14dc0*/  LDL.64 R50, [R1+0x6a8] ;  /* 0x0006a80001327983 */ /* 0x000ee20000100a00 */
[----:B------:R-:W-:-:S03]  /*14dd0*/  IMAD.WIDE R170, R4, 0x2, R56 ;  /* 0x0000000204aa7825 */ /* 0x000fc600078e0238 */
[----:B------:R-:W3:Y:S04]  /*14de0*/  LDL.64 R46, [R1+0x6a0] ;  /* 0x0006a000012e7983 */ /* 0x000ee80000100a00 */
[----:B------:R-:W3:Y:S04]  /*14df0*/  LDL.64 R44, [R1+0x698] ;  /* 0x00069800012c7983 */ /* 0x000ee80000100a00 */
[----:B------:R0:W-:Y:S04]  /*14e00*/  STL [R1+0x68], R61 ;  /* 0x0000683d01007387 */ /* 0x0001e80000100800 */
[----:B------:R1:W3:Y:S04]  /*14e10*/  LDG.E.U16 R223, [R162.64] ;  /* 0x00000006a2df7981 */ /* 0x0002e8000c1e1500 */
[----:B------:R4:W3:Y:S04]  /*14e20*/  LDG.E.U16 R79, [R170.64] ;  /* 0x00000006aa4f7981 */ /* 0x0008e8000c1e1500 */
[----:B0-----:R0:W3:Y:S01]  /*14e30*/  LDG.E.U16 R61, [R150.64] ;  /* 0x00000006963d7981 */ /* 0x0010e2000c1e1500 */
[----:B-1----:R-:W-:-:S05]  /*14e40*/  IMAD.WIDE R162, R4, 0x2, R6 ;  /* 0x0000000204a27825 */ /* 0x002fca00078e0206 */
[----:B------:R1:W3:Y:S01]  /*14e50*/  LDG.E.U16 R80, [R162.64] ;  /* 0x00000006a2507981 */ /* 0x0002e2000c1e1500 */
[----:B0-----:R-:W-:-:S03]  /*14e60*/  IMAD.WIDE R150, R4, 0x2, R42 ;  /* 0x0000000204967825 */ /* 0x001fc600078e022a */
[----:B--2---:R-:W-:Y:S04]  /*14e70*/  STL [R1+0x1340], R78 ;  /* 0x0013404e01007387 */ /* 0x004fe80000100800 */
[----:B------:R0:W-:Y:S04]  /*14e80*/  STL [R1+0x64], R0 ;  /* 0x0000640001007387 */ /* 0x0001e80000100800 */
[----:B0-----:R0:W2:Y:S02]  /*14e90*/  LDG.E.U16 R0, [R160.64] ;  /* 0x00000006a0007981 */ /* 0x0010a4000c1e1500 */
[----:B0-----:R-:W-:-:S05]  /*14ea0*/  IMAD.WIDE R160, R4, 0x2, R40 ;  /* 0x0000000204a07825 */ /* 0x001fca00078e0228 */
[----:B------:R0:W2:Y:S01]  /*14eb0*/  LDG.E.U16 R152, [R160.64] ;  /* 0x00000006a0987981 */ /* 0x0000a2000c1e1500 */
[----:B----4-:R-:W-:-:S03]  /*14ec0*/  IMAD.WIDE R170, R4, 0x2, R58 ;  /* 0x0000000204aa7825 */ /* 0x010fc600078e023a */
[----:B------:R3:W4:Y:S01]  /*14ed0*/  LDG.E.U16 R59, [R150.64] ;  /* 0x00000006963b7981 */ /* 0x000722000c1e1500 */
[----:B------:R-:W-:-:S03]  /*14ee0*/  IMAD.WIDE R148, R4, 0x2, R48 ;  /* 0x0000000204947825 */ /* 0x000fc600078e0230 */
[----:B------:R0:W4:Y:S01]  /*14ef0*/  LDG.E.U16 R58, [R170.64] ;  /* 0x00000006aa3a7981 */ /* 0x000122000c1e1500 */
[----:B---3--:R-:W-:-:S05]  /*14f00*/  IMAD.WIDE R150, R4, 0x2, R52 ;  /* 0x0000000204967825 */ /* 0x008fca00078e0234 */
[----:B------:R-:W3:Y:S01]  /*14f10*/  LDG.E.U16 R153, [R150.64] ;  /* 0x0000000696997981 */ /* 0x000ee2000c1e1500 */
[----:B0-----:R-:W-:-:S04]  /*14f20*/  IMAD.WIDE R160, R4, 0x2, R50 ;  /* 0x0000000204a07825 */ /* 0x001fc800078e0232 */
[C---:B-1----:R-:W-:Y:S01]  /*14f30*/  IMAD.WIDE R162, R4.reuse, 0x2, R46 ;  /* 0x0000000204a27825 */ /* 0x042fe200078e022e */
[----:B------:R0:W3:Y:S04]  /*14f40*/  LDG.E.U16 R81, [R160.64] ;  /* 0x00000006a0517981 */ /* 0x0000e8000c1e1500 */
[----:B------:R-:W-:Y:S04]  /*14f50*/  STL [R1+0x1344], R223 ;  /* 0x001344df01007387 */ /* 0x000fe80000100800 */
[----:B------:R-:W-:Y:S04]  /*14f60*/  STL [R1+0x1348], R79 ;  /* 0x0013484f01007387 */ /* 0x000fe80000100800 */
[----:B------:R-:W4:Y:S04]  /*14f70*/  LDL.64 R56, [R1+0x690] ;  /* 0x0006900001387983 */ /* 0x000f280000100a00 */
[----:B------:R-:W4:Y:S04]  /*14f80*/  LDL.64 R48, [R1+0x688] ;  /* 0x0006880001307983 */ /* 0x000f280000100a00 */
[----:B------:R-:W0:Y:S04]  /*14f90*/  LDL.64 R42, [R1+0x680] ;  /* 0x00068000012a7983 */ /* 0x000e280000100a00 */
[----:B------:R-:W4:Y:S04]  /*14fa0*/  LDL.64 R40, [R1+0x678] ;  /* 0x0006780001287983 */ /* 0x000f280000100a00 */
[----:B------:R1:W-:Y:S04]  /*14fb0*/  STL [R1+0x60], R60 ;  /* 0x0000603c01007387 */ /* 0x0003e80000100800 */
[----:B------:R-:W4:Y:S04]  /*14fc0*/  LDL.64 R6, [R1+0x670] ;  /* 0x0006700001067983 */ /* 0x000f280000100a00 */
[----:B------:R1:W-:Y:S01]  /*14fd0*/  STL [R1+0x5c], R3 ;  /* 0x00005c0301007387 */ /* 0x0003e20000100800 */
[----:B------:R-:W-:-:S03]  /*14fe0*/  IMAD.WIDE R170, R4, 0x2, R44 ;  /* 0x0000000204aa7825 */ /* 0x000fc600078e022c */
[----:B-1----:R1:W4:Y:S02]  /*14ff0*/  LDG.E.U16 R60, [R148.64] ;  /* 0x00000006943c7981 */ /* 0x002324000c1e1500 */
[----:B-1----:R-:W-:-:S05]  /*15000*/  IMAD.WIDE R148, R4, 0x2, R54 ;  /* 0x0000000204947825 */ /* 0x002fca00078e0236 */
[----:B------:R4:W4:Y:S04]  /*15010*/  LDG.E.U16 R3, [R148.64] ;  /* 0x0000000694037981 */ /* 0x000928000c1e1500 */
[----:B--2---:R-:W-:Y:S04]  /*15020*/  STL [R1+0x134c], R152 ;  /* 0x00134c9801007387 */ /* 0x004fe80000100800 */
[----:B------:R-:W-:Y:S04]  /*15030*/  STL [R1+0x1350], R80 ;  /* 0x0013505001007387 */ /* 0x000fe80000100800 */
[----:B------:R-:W2:Y:S04]  /*15040*/  LDL.64 R54, [R1+0x668] ;  /* 0x0006680001367983 */ /* 0x000ea80000100a00 */
[----:B------:R-:W2:Y:S04]  /*15050*/  LDL.64 R52, [R1+0x660] ;  /* 0x0006600001347983 */ /* 0x000ea80000100a00 */
[----:B------:R-:W-:Y:S04]  /*15060*/  STL [R1+0x58], R61 ;  /* 0x0000583d01007387 */ /* 0x000fe80000100800 */
[----:B------:R-:W2:Y:S04]  /*15070*/  LDL.64 R50, [R1+0x658] ;  /* 0x0006580001327983 */ /* 0x000ea80000100a00 */
[----:B------:R1:W-:Y:S04]  /*15080*/  STL [R1+0x54], R0 ;  /* 0x0000540001007387 */ /* 0x0003e80000100800 */
[----:B------:R-:W2:Y:S04]  /*15090*/  LDL.64 R46, [R1+0x650] ;  /* 0x00065000012e7983 */ /* 0x000ea80000100a00 */
[----:B------:R-:W2:Y:S04]  /*150a0*/  LDL.64 R44, [R1+0x648] ;  /* 0x00064800012c7983 */ /* 0x000ea80000100a00 */
[----:B---3--:R3:W-:Y:S04]  /*150b0*/  STL [R1+0x1354], R153 ;  /* 0x0013549901007387 */ /* 0x0087e80000100800 */
[----:B-1----:R1:W2:Y:S04]  /*150c0*/  LDG.E.U16 R0, [R162.64] ;  /* 0x00000006a2007981 */ /* 0x0022a8000c1e1500 */
[----:B---3--:R3:W2:Y:S01]  /*150d0*/  LDG.E.U16 R153, [R170.64] ;  /* 0x00000006aa997981 */ /* 0x0086a2000c1e1500 */
[----:B----4-:R-:W-:-:S04]  /*150e0*/  IMAD.WIDE R148, R4, 0x2, R56 ;  /* 0x0000000204947825 */ /* 0x010fc800078e0238 */
[C---:B------:R-:W-:Y:S01]  /*150f0*/  IMAD.WIDE R150, R4.reuse, 0x2, R48 ;  /* 0x0000000204967825 */ /* 0x040fe200078e0230 */
[----:B------:R2:W4:Y:S03]  /*15100*/  LDG.E.U16 R154, [R148.64] ;  /* 0x00000006949a7981 */ /* 0x000526000c1e1500 */
[C---:B0-----:R-:W-:Y:S01]  /*15110*/  IMAD.WIDE R160, R4.reuse, 0x2, R42 ;  /* 0x0000000204a07825 */ /* 0x041fe200078e022a */
[----:B------:R-:W-:Y:S03]  /*15120*/  STL [R1+0x1358], R81 ;  /* 0x0013585101007387 */ /* 0x000fe60000100800 */
[C---:B-1----:R-:W-:Y:S01]  /*15130*/  IMAD.WIDE R162, R4.reuse, 0x2, R40 ;  /* 0x0000000204a27825 */ /* 0x042fe200078e0228 */
[----:B------:R0:W4:Y:S04]  /*15140*/  LDG.E.U16 R82, [R150.64] ;  /* 0x0000000696527981 */ /* 0x000128000c1e1500 */
[----:B------:R1:W4:Y:S01]  /*15150*/  LDG.E.U16 R80, [R162.64] ;  /* 0x00000006a2507981 */ /* 0x000322000c1e1500 */
[----:B---3--:R-:W-:-:S05]  /*15160*/  IMAD.WIDE R170, R4, 0x2, R6 ;  /* 0x0000000204aa7825 */ /* 0x008fca00078e0206 */
[----:B------:R3:W4:Y:S01]  /*15170*/  LDG.E.U16 R227, [R170.64] ;  /* 0x00000006aae37981 */ /* 0x000722000c1e1500 */
[----:B--2---:R-:W-:-:S05]  /*15180*/  IMAD.WIDE R148, R4, 0x2, R54 ;  /* 0x0000000204947825 */ /* 0x004fca00078e0236 */
[----:B------:R-:W2:Y:S01]  /*15190*/  LDG.E.U16 R83, [R148.64] ;  /* 0x0000000694537981 */ /* 0x000ea2000c1e1500 */
[----:B-1----:R-:W-:-:S04]  /*151a0*/  IMAD.WIDE R162, R4, 0x2, R46 ;  /* 0x0000000204a27825 */ /* 0x002fc800078e022e */
[C---:B---3--:R-:W-:Y:S01]  /*151b0*/  IMAD.WIDE R170, R4.reuse, 0x2, R44 ;  /* 0x0000000204aa7825 */ /* 0x048fe200078e022c */
[----:B------:R1:W3:Y:S04]  /*151c0*/  LDG.E.U16 R155, [R162.64] ;  /* 0x00000006a29b7981 */ /* 0x0002e8000c1e1500 */
[----:B------:R-:W3:Y:S04]  /*151d0*/  LDG.E.U16 R84, [R170.64] ;  /* 0x00000006aa547981 */ /* 0x000ee8000c1e1500 */
[----:B------:R-:W-:Y:S04]  /*151e0*/  STL [R1+0x135c], R153 ;  /* 0x00135c9901007387 */ /* 0x000fe80000100800 */
[----:B------:R-:W3:Y:S04]  /*151f0*/  LDL.64 R56, [R1+0x640] ;  /* 0x0006400001387983 */ /* 0x000ee80000100a00 */
[----:B------:R0:W-:Y:S04]  /*15200*/  STL [R1+0x50], R60 ;  /* 0x0000503c01007387 */ /* 0x0001e80000100800 */
[----:B------:R-:W3:Y:S04]  /*15210*/  LDL.64 R48, [R1+0x638] ;  /* 0x0006380001307983 */ /* 0x000ee80000100a00 */
[----:B------:R-:W-:Y:S04]  /*15220*/  STL [R1+0x4c], R59 ;  /* 0x00004c3b01007387 */ /* 0x000fe80000100800 */
[----:B0-----:R0:W3:Y:S04]  /*15230*/  LDG.E.U16 R60, [R160.64] ;  /* 0x00000006a03c7981 */ /* 0x0010e8000c1e1500 */
[----:B------:R-:W3:Y:S04]  /*15240*/  LDL.64 R42, [R1+0x630] ;  /* 0x00063000012a7983 */ /* 0x000ee80000100a00 */
[----:B------:R-:W1:Y:S01]  /*15250*/  LDL.64 R40, [R1+0x628] ;  /* 0x0006280001287983 */ /* 0x000e620000100a00 */
[----:B0-----:R-:W-:-:S03]  /*15260*/  IMAD.WIDE R160, R4, 0x2, R50 ;  /* 0x0000000204a07825 */ /* 0x001fc600078e0232 */
[----:B------:R-:W3:Y:S04]  /*15270*/  LDL.64 R6, [R1+0x620] ;  /* 0x0006200001067983 */ /* 0x000ee80000100a00 */
[----:B------:R0:W3:Y:S01]  /*15280*/  LDG.E.U16 R152, [R160.64] ;  /* 0x00000006a0987981 */ /* 0x0000e2000c1e1500 */
[----:B------:R-:W-:-:S03]  /*15290*/  IMAD.WIDE R150, R4, 0x2, R52 ;  /* 0x0000000204967825 */ /* 0x000fc600078e0234 */
[----:B----4-:R-:W-:Y:S04]  /*152a0*/  STL [R1+0x1360], R154 ;  /* 0x0013609a01007387 */ /* 0x010fe80000100800 */
[----:B------:R-:W-:Y:S04]  /*152b0*/  STL [R1+0x48], R58 ;  /* 0x0000483a01007387 */ /* 0x000fe80000100800 */
[----:B------:R-:W-:Y:S04]  /*152c0*/  STL [R1+0x1364], R82 ;  /* 0x0013645201007387 */ /* 0x000fe80000100800 */
[----:B------:R-:W-:Y:S04]  /*152d0*/  STL [R1+0x1368], R80 ;  /* 0x0013685001007387 */ /* 0x000fe80000100800 */
[----:B------:R4:W-:Y:S04]  /*152e0*/  STL [R1+0x44], R3 ;  /* 0x0000440301007387 */ /* 0x0009e80000100800 */
[----:B------:R-:W-:Y:S04]  /*152f0*/  STL [R1+0x136c], R227 ;  /* 0x00136ce301007387 */ /* 0x000fe80000100800 */
[----:B------:R-:W3:Y:S04]  /*15300*/  LDL.64 R54, [R1+0x618] ;  /* 0x0006180001367983 */ /* 0x000ee80000100a00 */
[----:B----4-:R3:W4:Y:S04]  /*15310*/  LDG.E.U16 R3, [R150.64] ;  /* 0x0000000696037981 */ /* 0x010728000c1e1500 */
[----:B------:R-:W4:Y:S04]  /*15320*/  LDL.64 R52, [R1+0x610] ;  /* 0x0006100001347983 */ /* 0x000f280000100a00 */
[----:B------:R-:W4:Y:S04]  /*15330*/  LDL.64 R50, [R1+0x608] ;  /* 0x0006080001327983 */ /* 0x000f280000100a00 */
[----:B------:R-:W4:Y:S04]  /*15340*/  LDL.64 R46, [R1+0x600] ;  /* 0x00060000012e7983 */ /* 0x000f280000100a00 */
[----:B------:R0:W-:Y:S04]  /*15350*/  STL [R1+0x40], R0 ;  /* 0x0000400001007387 */ /* 0x0001e80000100800 */
[----:B------:R-:W4:Y:S04]  /*15360*/  LDL.64 R44, [R1+0x5f8] ;  /* 0x0005f800012c7983 */ /* 0x000f280000100a00 */
[----:B--2---:R-:W-:Y:S01]  /*15370*/  STL [R1+0x1370], R83 ;  /* 0x0013705301007387 */ /* 0x004fe20000100800 */
[----:B---3--:R-:W-:-:S05]  /*15380*/  IMAD.WIDE R150, R4, 0x2, R48 ;  /* 0x0000000204967825 */ /* 0x008fca00078e0230 */
[----:B------:R4:W2:Y:S01]  /*15390*/  LDG.E.U16 R79, [R150.64] ;  /* 0x00000006964f7981 */ /* 0x0008a2000c1e1500 */
[----:B0-----:R-:W-:-:S04]  /*153a0*/  IMAD.WIDE R160, R4, 0x2, R42 ;  /* 0x0000000204a07825 */ /* 0x001fc800078e022a */
[C---:B-1----:R-:W-:Y:S02]  /*153b0*/  IMAD.WIDE R162, R4.reuse, 0x2, R40 ;  /* 0x0000000204a27825 */ /* 0x042fe400078e0228 */
[----:B------:R0:W3:Y:S02]  /*153c0*/  LDG.E.U16 R40, [R160.64] ;  /* 0x00000006a0287981 */ /* 0x0000e4000c1e1500 */
[C---:B------:R-:W-:Y:S02]  /*153d0*/  IMAD.WIDE R148, R4.reuse, 0x2, R56 ;  /* 0x0000000204947825 */ /* 0x040fe400078e0238 */
[----:B------:R1:W3:Y:S04]  /*153e0*/  LDG.E.U16 R85, [R162.64] ;  /* 0x00000006a2557981 */ /* 0x0002e8000c1e1500 */
[----:B------:R-:W-:Y:S04]  /*153f0*/  STL [R1+0x1374], R152 ;  /* 0x0013749801007387 */ /* 0x000fe80000100800 */
[----:B------:R-:W-:Y:S04]  /*15400*/  STL [R1+0x1378], R155 ;  /* 0x0013789b01007387 */ /* 0x000fe80000100800 */
[----:B------:R-:W-:Y:S04]  /*15410*/  STL [R1+0x137c], R84 ;  /* 0x00137c5401007387 */ /* 0x000fe80000100800 */
[----:B------:R-:W3:Y:S04]  /*15420*/  LDL.64 R58, [R1+0x5f0] ;  /* 0x0005f000013a7983 */ /* 0x000ee80000100a00 */
[----:B------:R-:W-:Y:S04]  /*15430*/  STL [R1+0x3c], R60 ;  /* 0x00003c3c01007387 */ /* 0x000fe80000100800 */
[----:B------:R-:W3:Y:S04]  /*15440*/  LDL.64 R56, [R1+0x5e8] ;  /* 0x0005e80001387983 */ /* 0x000ee80000100a00 */
[----:B------:R-:W3:Y:S01]  /*15450*/  LDL.64 R42, [R1+0x5d8] ;  /* 0x0005d800012a7983 */ /* 0x000ee20000100a00 */
[----:B------:R-:W-:-:S03]  /*15460*/  IMAD.WIDE R170, R4, 0x2, R6 ;  /* 0x0000000204aa7825 */ /* 0x000fc600078e0206 */
[----:B------:R0:W3:Y:S04]  /*15470*/  LDG.E.U16 R0, [R148.64] ;  /* 0x0000000694007981 */ /* 0x0000e8000c1e1500 */
[----:B------:R-:W3:Y:S01]  /*15480*/  LDL.64 R48, [R1+0x5e0] ;  /* 0x0005e00001307983 */ /* 0x000ee20000100a00 */
[----:B----4-:R-:W-:-:S03]  /*15490*/  IMAD.WIDE R150, R4, 0x2, R52 ;  /* 0x0000000204967825 */ /* 0x010fc600078e0234 */
[----:B------:R-:W4:Y:S01]  /*154a0*/  LDL.64 R6, [R1+0x5d0] ;  /* 0x0005d00001067983 */ /* 0x000f220000100a00 */
[----:B0-----:R-:W-:-:S03]  /*154b0*/  IMAD.WIDE R148, R4, 0x2, R54 ;  /* 0x0000000204947825 */ /* 0x001fc600078e0236 */
[----:B------:R0:W4:Y:S01]  /*154c0*/  LDG.E.U16 R41, [R150.64] ;  /* 0x0000000696297981 */ /* 0x000122000c1e1500 */
[----:B------:R-:W-:-:S03]  /*154d0*/  IMAD.WIDE R160, R4, 0x2, R50 ;  /* 0x0000000204a07825 */ /* 0x000fc600078e0232 */
[----:B------:R0:W4:Y:S01]  /*154e0*/  LDG.E.U16 R223, [R148.64] ;  /* 0x0000000694df7981 */ /* 0x000122000c1e1500 */
[----:B-1----:R-:W-:-:S03]  /*154f0*/  IMAD.WIDE R162, R4, 0x2, R46 ;  /* 0x0000000204a27825 */ /* 0x002fc600078e022e */
[----:B------:R1:W4:Y:S04]  /*15500*/  LDG.E.U16 R86, [R160.64] ;  /* 0x00000006a0567981 */ /* 0x000328000c1e1500 */
[----:B--2---:R-:W-:Y:S04]  /*15510*/  STL [R1+0x1380], R79 ;  /* 0x0013804f01007387 */ /* 0x004fe80000100800 */
[----:B---3--:R2:W-:Y:S04]  /*15520*/  STL [R1+0x1384], R40 ;  /* 0x0013842801007387 */ /* 0x0085e80000100800 */
[----:B------:R-:W-:Y:S04]  /*15530*/  STL [R1+0x1388], R85 ;  /* 0x0013885501007387 */ /* 0x000fe80000100800 */
[----:B------:R-:W3:Y:S04]  /*15540*/  LDL.64 R54, [R1+0x5c8] ;  /* 0x0005c80001367983 */ /* 0x000ee80000100a00 */
[----:B--2---:R2:W3:Y:S04]  /*15550*/  LDG.E.U16 R40, [R170.64] ;  /* 0x00000006aa287981 */ /* 0x0044e8000c1e1500 */
[----:B------:R1:W-:Y:S01]  /*15560*/  STL [R1+0x38], R3 ;  /* 0x0000380301007387 */ /* 0x0003e20000100800 */
[----:B0-----:R-:W-:-:S03]  /*15570*/  IMAD.WIDE R148, R4, 0x2, R58 ;  /* 0x0000000204947825 */ /* 0x001fc600078e023a */
[----:B------:R-:W3:Y:S01]  /*15580*/  LDL.64 R52, [R1+0x5c0] ;  /* 0x0005c00001347983 */ /* 0x000ee20000100a00 */
[----:B--2---:R-:W-:-:S03]  /*15590*/  IMAD.WIDE R170, R4, 0x2, R44 ;  /* 0x0000000204aa7825 */ /* 0x004fc600078e022c */
[----:B------:R-:W2:Y:S01]  /*155a0*/  LDL.64 R50, [R1+0x5b8] ;  /* 0x0005b80001327983 */ /* 0x000ea20000100a00 */
[----:B------:R-:W-:-:S03]  /*155b0*/  IMAD.WIDE R150, R4, 0x2, R56 ;  /* 0x0000000204967825 */ /* 0x000fc600078e0238 */
[----:B------:R-:W2:Y:S04]  /*155c0*/  LDL.64 R46, [R1+0x5b0] ;  /* 0x0005b000012e7983 */ /* 0x000ea80000100a00 */
[----:B-1----:R0:W2:Y:S04]  /*155d0*/  LDG.E.U16 R3, [R162.64] ;  /* 0x00000006a2037981 */ /* 0x0020a8000c1e1500 */
[----:B------:R1:W2:Y:S04]  /*155e0*/  LDG.E.U16 R78, [R170.64] ;  /* 0x00000006aa4e7981 */ /* 0x0002a8000c1e1500 */
[----:B------:R1:W2:Y:S01]  /*155f0*/  LDG.E.U16 R87, [R150.64] ;  /* 0x0000000696577981 */ /* 0x0002a2000c1e1500 */
[----:B0-----:R-:W-:-:S03]  /*15600*/  IMAD.WIDE R162, R4, 0x2, R42 ;  /* 0x0000000204a27825 */ /* 0x001fc600078e022a */
[----:B------:R3:W2:Y:S04]  /*15610*/  LDG.E.U16 R42, [R148.64] ;  /* 0x00000006942a7981 */ /* 0x0006a8000c1e1500 */
[----:B------:R-:W2:Y:S01]  /*15620*/  LDL.64 R44, [R1+0x5a8] ;  /* 0x0005a800012c7983 */ /* 0x000ea20000100a00 */
[----:B------:R-:W-:-:S03]  /*15630*/  IMAD.WIDE R160, R4, 0x2, R48 ;  /* 0x0000000204a07825 */ /* 0x000fc600078e0230 */
[----:B----4-:R-:W-:Y:S01]  /*15640*/  STL [R1+0x138c], R223 ;  /* 0x00138cdf01007387 */ /* 0x010fe20000100800 */
[----:B-1----:R-:W-:-:S03]  /*15650*/  IMAD.WIDE R170, R4, 0x2, R6 ;  /* 0x0000000204aa7825 */ /* 0x002fc600078e0206 */
[----:B------:R-:W-:Y:S04]  /*15660*/  STL [R1+0x1390], R41 ;  /* 0x0013902901007387 */ /* 0x000fe80000100800 */
[----:B------:R-:W-:Y:S04]  /*15670*/  STL [R1+0x1394], R86 ;  /* 0x0013945601007387 */ /* 0x000fe80000100800 */
[----:B------:R0:W-:Y:S04]  /*15680*/  STL [R1+0x34], R0 ;  /* 0x0000340001007387 */ /* 0x0001e80000100800 */
[----:B------:R1:W4:Y:S04]  /*15690*/  LDG.E.U16 R228, [R162.64] ;  /* 0x00000006a2e47981 */ /* 0x000328000c1e1500 */
[----:B------:R1:W4:Y:S04]  /*156a0*/  LDG.E.U16 R43, [R170.64] ;  /* 0x00000006aa2b7981 */ /* 0x000328000c1e1500 */
[----:B0-----:R2:W4:Y:S01]  /*156b0*/  LDG.E.U16 R0, [R160.64] ;  /* 0x00000006a0007981 */ /* 0x001522000c1e1500 */
[----:B---3--:R-:W-:-:S05]  /*156c0*/  IMAD.WIDE R148, R4, 0x2, R54 ;  /* 0x0000000204947825 */ /* 0x008fca00078e0236 */
[----:B------:R-:W3:Y:S01]  /*156d0*/  LDG.E.U16 R88, [R148.64] ;  /* 0x0000000694587981 */ /* 0x000ee2000c1e1500 */
[----:B------:R-:W-:-:S04]  /*156e0*/  IMAD.WIDE R150, R4, 0x2, R52 ;  /* 0x0000000204967825 */ /* 0x000fc800078e0234 */
[----:B--2---:R-:W-:-:S04]  /*156f0*/  IMAD.WIDE R160, R4, 0x2, R50 ;  /* 0x0000000204a07825 */ /* 0x004fc800078e0232 */
[C---:B-1----:R-:W-:Y:S01]  /*15700*/  IMAD.WIDE R162, R4.reuse, 0x2, R46 ;  /* 0x0000000204a27825 */ /* 0x042fe200078e022e */
[----:B------:R-:W2:Y:S04]  /*15710*/  LDG.E.U16 R77, [R160.64] ;  /* 0x00000006a04d7981 */ /* 0x000ea8000c1e1500 */
[----:B------:R-:W-:Y:S04]  /*15720*/  STL [R1+0x1398], R78 ;  /* 0x0013984e01007387 */ /* 0x000fe80000100800 */
[----:B------:R0:W-:Y:S04]  /*15730*/  STL [R1+0x139c], R42 ;  /* 0x00139c2a01007387 */ /* 0x0001e80000100800 */
[----:B------:R-:W-:Y:S01]  /*15740*/  STL [R1+0x13a0], R87 ;  /* 0x0013a05701007387 */ /* 0x000fe20000100800 */
[----:B------:R-:W-:-:S03]  /*15750*/  IMAD.WIDE R170, R4, 0x2, R44 ;  /* 0x0000000204aa7825 */ /* 0x000fc600078e022c */
[----:B------:R-:W2:Y:S04]  /*15760*/  LDL.64 R62, [R1+0x5a0] ;  /* 0x0005a000013e7983 */ /* 0x000ea80000100a00 */
[----:B0-----:R-:W2:Y:S04]  /*15770*/  LDG.E.U16 R42, [R150.64] ;  /* 0x00000006962a7981 */ /* 0x001ea8000c1e1500 */
[----:B------:R0:W-:Y:S04]  /*15780*/  STL [R1+0x30], R40 ;  /* 0x0000302801007387 */ /* 0x0001e80000100800 */
[----:B------:R-:W2:Y:S04]  /*15790*/  LDG.E.U16 R44, [R162.64] ;  /* 0x00000006a22c7981 */ /* 0x000ea8000c1e1500 */
[----:B------:R-:W2:Y:S04]  /*157a0*/  LDL.64 R6, [R1+0x590] ;  /* 0x0005900001067983 */ /* 0x000ea80000100a00 */
[----:B------:R-:W2:Y:S04]  /*157b0*/  LDL.64 R48, [R1+0x598] ;  /* 0x0005980001307983 */ /* 0x000ea80000100a00 */
[----:B------:R-:W2:Y:S04]  /*157c0*/  LDL.64 R58, [R1+0x580] ;  /* 0x00058000013a7983 */ /* 0x000ea80000100a00 */
[----:B------:R-:W2:Y:S04]  /*157d0*/  LDL.64 R60, [R1+0x588] ;  /* 0x00058800013c7983 */ /* 0x000ea80000100a00 */
[----:B----4-:R-:W-:Y:S04]  /*157e0*/  STL [R1+0x13a4], R228 ;  /* 0x0013a4e401007387 */ /* 0x010fe80000100800 */
[----:B------:R-:W-:Y:S04]  /*157f0*/  STL [R1+0x13a8], R43 ;  /* 0x0013a82b01007387 */ /* 0x000fe80000100800 */
[----:B------:R-:W4:Y:S04]  /*15800*/  LDL.64 R74, [R1+0x578] ;  /* 0x00057800014a7983 */ /* 0x000f280000100a00 */
[----:B------:R-:W4:Y:S04]  /*15810*/  LDL.64 R72, [R1+0x570] ;  /* 0x0005700001487983 */ /* 0x000f280000100a00 */
[----:B------:R-:W4:Y:S04]  /*15820*/  LDL.64 R52, [R1+0x568] ;  /* 0x0005680001347983 */ /* 0x000f280000100a00 */
[----:B------:R-:W4:Y:S04]  /*15830*/  LDL.64 R46, [R1+0x560] ;  /* 0x00056000012e7983 */ /* 0x000f280000100a00 */
[----:B------:R-:W-:Y:S04]  /*15840*/  STL [R1+0x2c], R3 ;  /* 0x00002c0301007387 */ /* 0x000fe80000100800 */
[----:B0-----:R-:W4:Y:S04]  /*15850*/  LDL.64 R40, [R1+0x558] ;  /* 0x0005580001287983 */ /* 0x001f280000100a00 */
[----:B------:R-:W4:Y:S04]  /*15860*/  LDL.64 R56, [R1+0x550] ;  /* 0x0005500001387983 */ /* 0x000f280000100a00 */
[----:B------:R-:W4:Y:S04]  /*15870*/  LDL.64 R54, [R1+0x548] ;  /* 0x0005480001367983 */ /* 0x000f280000100a00 */
[----:B------:R-:W4:Y:S04]  /*15880*/  LDL.64 R50, [R1+0x540] ;  /* 0x0005400001327983 */ /* 0x000f280000100a00 */
[----:B------:R0:W4:Y:S04]  /*15890*/  LDG.E.U16 R89, [R170.64] ;  /* 0x00000006aa597981 */ /* 0x000128000c1e1500 */
[----:B---3--:R-:W-:Y:S04]  /*158a0*/  STL [R1+0x13ac], R88 ;  /* 0x0013ac5801007387 */ /* 0x008fe80000100800 */
[----:B--2---:R1:W-:Y:S04]  /*158b0*/  STL [R1+0x13b0], R42 ;  /* 0x0013b02a01007387 */ /* 0x0043e80000100800 */
[----:B------:R-:W-:Y:S04]  /*158c0*/  STL [R1+0x13b4], R77 ;  /* 0x0013b44d01007387 */ /* 0x000fe80000100800 */
[----:B------:R-:W-:Y:S04]  /*158d0*/  STL [R1+0x13b8], R44 ;  /* 0x0013b82c01007387 */ /* 0x000fe80000100800 */
[----:B------:R2:W-:Y:S01]  /*158e0*/  STL [R1+0x28], R0 ;  /* 0x0000280001007387 */ /* 0x0005e20000100800 */
[----:B------:R-:W-:-:S03]  /*158f0*/  IMAD.WIDE R160, R4, 0x2, R6 ;  /* 0x0000000204a07825 */ /* 0x000fc600078e0206 */
[----:B------:R-:W3:Y:S01]  /*15900*/  LDL.64 R6, [R1+0x530] ;  /* 0x0005300001067983 */ /* 0x000ee20000100a00 */
[----:B------:R-:W-:-:S03]  /*15910*/  IMAD.WIDE R148, R4, 0x2, R62 ;  /* 0x0000000204947825 */ /* 0x000fc600078e023e */
[----:B------:R1:W2:Y:S01]  /*15920*/  LDG.E.U16 R45, [R160.64] ;  /* 0x00000006a02d7981 */ /* 0x0002a2000c1e1500 */
[----:B------:R-:W-:-:S03]  /*15930*/  IMAD.WIDE R150, R4, 0x2, R48 ;  /* 0x0000000204967825 */ /* 0x000fc600078e0230 */
[----:B------:R-:W2:Y:S01]  /*15940*/  LDL.64 R48, [R1+0x538] ;  /* 0x0005380001307983 */ /* 0x000ea20000100a00 */
[----:B0-----:R-:W-:-:S03]  /*15950*/  IMAD.WIDE R170, R4, 0x2, R58 ;  /* 0x0000000204aa7825 */ /* 0x001fc600078e023a */
[----:B------:R4:W2:Y:S01]  /*15960*/  LDG.E.U16 R78, [R148.64] ;  /* 0x00000006944e7981 */ /* 0x0008a2000c1e1500 */
[----:B------:R-:W-:-:S03]  /*15970*/  IMAD.WIDE R162, R4, 0x2, R60 ;  /* 0x0000000204a27825 */ /* 0x000fc600078e023c */
[----:B------:R0:W2:Y:S04]  /*15980*/  LDG.E.U16 R62, [R150.64] ;  /* 0x00000006963e7981 */ /* 0x0000a8000c1e1500 */
[----:B------:R1:W2:Y:S01]  /*15990*/  LDG.E.U16 R86, [R170.64] ;  /* 0x00000006aa567981 */ /* 0x0002a2000c1e1500 */
[----:B----4-:R-:W-:-:S03]  /*159a0*/  IMAD.WIDE R148, R4, 0x2, R74 ;  /* 0x0000000204947825 */ /* 0x010fc600078e024a */
[----:B------:R-:W4:Y:S01]  /*159b0*/  LDL.64 R70, [R1+0x528] ;  /* 0x0005280001467983 */ /* 0x000f220000100a00 */
[----:B0-----:R-:W-:-:S03]  /*159c0*/  IMAD.WIDE R150, R4, 0x2, R72 ;  /* 0x0000000204967825 */ /* 0x001fc600078e0248 */
[----:B------:R-:W4:Y:S01]  /*159d0*/  LDL.64 R68, [R1+0x520] ;  /* 0x0005200001447983 */ /* 0x000f220000100a00 */
[----:B-1----:R-:W-:-:S03]  /*159e0*/  IMAD.WIDE R160, R4, 0x2, R52 ;  /* 0x0000000204a07825 */ /* 0x002fc600078e0234 */
[----:B------:R-:W4:Y:S04]  /*159f0*/  LDL.64 R58, [R1+0x510] ;  /* 0x00051000013a7983 */ /* 0x000f280000100a00 */
[----:B------:R-:W4:Y:S01]  /*15a00*/  LDL.64 R52, [R1+0x508] ;  /* 0x0005080001347983 */ /* 0x000f220000100a00 */
[----:B------:R-:W-:-:S03]  /*15a10*/  IMAD.WIDE R170, R4, 0x2, R40 ;  /* 0x0000000204aa7825 */ /* 0x000fc600078e0228 */
[----:B------:R0:W4:Y:S04]  /*15a20*/  LDG.E.U16 R90, [R162.64] ;  /* 0x00000006a25a7981 */ /* 0x000128000c1e1500 */
[----:B------:R1:W4:Y:S04]  /*15a30*/  LDG.E.U16 R76, [R148.64] ;  /* 0x00000006944c7981 */ /* 0x000328000c1e1500 */
[----:B------:R3:W4:Y:S01]  /*15a40*/  LDG.E.U16 R63, [R170.64] ;  /* 0x00000006aa3f7981 */ /* 0x000722000c1e1500 */
[----:B0-----:R-:W-:-:S03]  /*15a50*/  IMAD.WIDE R162, R4, 0x2, R46 ;  /* 0x0000000204a27825 */ /* 0x001fc600078e022e */
[----:B------:R0:W4:Y:S01]  /*15a60*/  LDG.E.U16 R46, [R150.64] ;  /* 0x00000006962e7981 */ /* 0x000122000c1e1500 */
[----:B-1----:R-:W-:-:S03]  /*15a70*/  IMAD.WIDE R148, R4, 0x2, R56 ;  /* 0x0000000204947825 */ /* 0x002fc600078e0238 */
[----:B------:R-:W4:Y:S04]  /*15a80*/  LDL.64 R60, [R1+0x518] ;  /* 0x00051800013c7983 */ /* 0x000f280000100a00 */
[----:B------:R-:W4:Y:S01]  /*15a90*/  LDL.64 R56, [R1+0x500] ;  /* 0x0005000001387983 */ /* 0x000f220000100a00 */
[----:B0-----:R-:W-:-:S03]  /*15aa0*/  IMAD.WIDE R150, R4, 0x2, R54 ;  /* 0x0000000204967825 */ /* 0x001fc600078e0236 */
[----:B------:R-:W4:Y:S04]  /*15ab0*/  LDL.64 R54, [R1+0x4f8] ;  /* 0x0004f80001367983 */ /* 0x000f280000100a00 */
[----:B------:R-:W4:Y:S04]  /*15ac0*/  LDL.64 R42, [R1+0x4e8] ;  /* 0x0004e800012a7983 */ /* 0x000f280000100a00 */
[----:B------:R2:W4:Y:S04]  /*15ad0*/  LDG.E.U16 R41, [R162.64] ;  /* 0x00000006a2297981 */ /* 0x000528000c1e1500 */
[----:B------:R0:W4:Y:S04]  /*15ae0*/  LDG.E.U16 R91, [R160.64] ;  /* 0x00000006a05b7981 */ /* 0x000128000c1e1500 */
[----:B------:R4:W4:Y:S04]  /*15af0*/  LDG.E.U16 R47, [R148.64] ;  /* 0x00000006942f7981 */ /* 0x000928000c1e1500 */
[----:B------:R1:W4:Y:S04]  /*15b00*/  LDG.E.U16 R92, [R150.64] ;  /* 0x00000006965c7981 */ /* 0x000328000c1e1500 */
[----:B------:R-:W4:Y:S04]  /*15b10*/  LDL.64 R98, [R1+0x4d8] ;  /* 0x0004d80001627983 */ /* 0x000f280000100a00 */
[----:B------:R-:W4:Y:S04]  /*15b20*/  LDL.64 R96, [R1+0x4d0] ;  /* 0x0004d00001607983 */ /* 0x000f280000100a00 */
[----:B------:R-:W4:Y:S04]  /*15b30*/  LDL.64 R82, [R1+0x4c8] ;  /* 0x0004c80001527983 */ /* 0x000f280000100a00 */
[----:B------:R-:W4:Y:S04]  /*15b40*/  LDL.64 R80, [R1+0x4c0] ;  /* 0x0004c00001507983 */ /* 0x000f280000100a00 */
[----:B------:R-:W4:Y:S01]  /*15b50*/  LDL.64 R72, [R1+0x4b8] ;  /* 0x0004b80001487983 */ /* 0x000f220000100a00 */
[----:B---3--:R-:W-:-:S03]  /*15b60*/  IMAD.WIDE R170, R4, 0x2, R6 ;  /* 0x0000000204aa7825 */ /* 0x008fc600078e0206 */
[----:B------:R-:W3:Y:S01]  /*15b70*/  LDL.64 R6, [R1+0x4e0] ;  /* 0x0004e00001067983 */ /* 0x000ee20000100a00 */
[----:B--2---:R-:W-:-:S03]  /*15b80*/  IMAD.WIDE R162, R4, 0x2, R48 ;  /* 0x0000000204a27825 */ /* 0x004fc600078e0230 */
[----:B------:R2:W3:Y:S01]  /*15b90*/  LDG.E.U16 R48, [R170.64] ;  /* 0x00000006aa307981 */ /* 0x0004e2000c1e1500 */
[----:B0-----:R-:W-:-:S03]  /*15ba0*/  IMAD.WIDE R160, R4, 0x2, R50 ;  /* 0x0000000204a07825 */ /* 0x001fc600078e0232 */
[----:B------:R0:W3:Y:S04]  /*15bb0*/  LDG.E.U16 R75, [R162.64] ;  /* 0x00000006a24b7981 */ /* 0x0000e8000c1e1500 */
[----:B------:R0:W3:Y:S04]  /*15bc0*/  LDG.E.U16 R223, [R160.64] ;  /* 0x00000006a0df7981 */ /* 0x0000e8000c1e1500 */
[----:B------:R-:W3:Y:S01]  /*15bd0*/  LDL.64 R50, [R1+0x4f0] ;  /* 0x0004f00001327983 */ /* 0x000ee20000100a00 */
[----:B----4-:R-:W-:-:S03]  /*15be0*/  IMAD.WIDE R148, R4, 0x2, R70 ;  /* 0x0000000204947825 */ /* 0x010fc600078e0246 */
[----:B------:R-:W4:Y:S01]  /*15bf0*/  LDL.64 R70, [R1+0x4b0] ;  /* 0x0004b00001467983 */ /* 0x000f220000100a00 */
[----:B-1----:R-:W-:-:S03]  /*15c00*/  IMAD.WIDE R150, R4, 0x2, R68 ;  /* 0x0000000204967825 */ /* 0x002fc600078e0244 */
[----:B------:R1:W4:Y:S01]  /*15c10*/  LDG.E.U16 R93, [R148.64] ;  /* 0x00000006945d7981 */ /* 0x000322000c1e1500 */
[----:B0-----:R-:W-:-:S03]  /*15c20*/  IMAD.WIDE R162, R4, 0x2, R58 ;  /* 0x0000000204a27825 */ /* 0x001fc600078e023a */
[----:B------:R0:W4:Y:S01]  /*15c30*/  LDG.E.U16 R85, [R150.64] ;  /* 0x0000000696557981 */ /* 0x000122000c1e1500 */
[----:B--2---:R-:W-:-:S03]  /*15c40*/  IMAD.WIDE R170, R4, 0x2, R52 ;  /* 0x0000000204aa7825 */ /* 0x004fc600078e0234 */
[----:B------:R2:W4:Y:S04]  /*15c50*/  LDG.E.U16 R49, [R162.64] ;  /* 0x00000006a2317981 */ /* 0x000528000c1e1500 */
[----:B------:R3:W4:Y:S04]  /*15c60*/  LDG.E.U16 R94, [R170.64] ;  /* 0x00000006aa5e7981 */ /* 0x000728000c1e1500 */
[----:B------:R-:W4:Y:S04]  /*15c70*/  LDL.64 R68, [R1+0x4a8] ;  /* 0x0004a80001447983 */ /* 0x000f280000100a00 */
[----:B------:R-:W4:Y:S04]  /*15c80*/  LDL.64 R52, [R1+0x498] ;  /* 0x0004980001347983 */ /* 0x000f280000100a00 */
[----:B------:R-:W4:Y:S01]  /*15c90*/  LDL.64 R58, [R1+0x490] ;  /* 0x00049000013a7983 */ /* 0x000f220000100a00 */
[----:B------:R-:W-:-:S03]  /*15ca0*/  IMAD.WIDE R160, R4, 0x2, R60 ;  /* 0x0000000204a07825 */ /* 0x000fc600078e023c */
        /* <DEDUP_REMOVED lines=11> */
[----:B---3--:R-:W-:-:S03]  /*15d60*/  IMAD.WIDE R170, R4, 0x2, R6 ;  /* 0x0000000204aa7825 */ /* 0x008fc600078e0206 */
[----:B------:R-:W3:Y:S04]  /*15d70*/  LDL.64 R6, [R1+0x470] ;  /* 0x0004700001067983 */ /* 0x000ee80000100a00 */
[----:B------:R-:W3:Y:S01]  /*15d80*/  LDL.LU R0, [R1+0x148] ;  /* 0x0001480001007983 */ /* 0x000ee20000300800 */
[----:B0-----:R-:W-:-:S03]  /*15d90*/  IMAD.WIDE R162, R4, 0x2, R80 ;  /* 0x0000000204a27825 */ /* 0x001fc600078e0250 */
[----:B------:R4:W3:Y:S01]  /*15da0*/  LDG.E.U16 R79, [R170.64] ;  /* 0x00000006aa4f7981 */ /* 0x0008e2000c1e1500 */
[----:B-1----:R-:W-:-:S03]  /*15db0*/  IMAD.WIDE R148, R4, 0x2, R98 ;  /* 0x0000000204947825 */ /* 0x002fc600078e0262 */
[----:B------:R0:W3:Y:S01]  /*15dc0*/  LDG.E.U16 R84, [R162.64] ;  /* 0x00000006a2547981 */ /* 0x0000e2000c1e1500 */
[----:B------:R-:W-:-:S03]  /*15dd0*/  IMAD.WIDE R150, R4, 0x2, R96 ;  /* 0x0000000204967825 */ /* 0x000fc600078e0260 */
[----:B------:R1:W3:Y:S01]  /*15de0*/  LDG.E.U16 R133, [R148.64] ;  /* 0x0000000694857981 */ /* 0x0002e2000c1e1500 */
[----:B------:R-:W-:-:S03]  /*15df0*/  IMAD.WIDE R160, R4, 0x2, R50 ;  /* 0x0000000204a07825 */ /* 0x000fc600078e0232 */
[----:B------:R1:W3:Y:S01]  /*15e00*/  LDG.E.U16 R51, [R150.64] ;  /* 0x0000000696337981 */ /* 0x0002e2000c1e1500 */
[----:B0-----:R-:W-:-:S03]  /*15e10*/  IMAD.WIDE R162, R4, 0x2, R72 ;  /* 0x0000000204a27825 */ /* 0x001fc600078e0248 */
[----:B------:R0:W3:Y:S01]  /*15e20*/  LDG.E.U16 R50, [R160.64] ;  /* 0x00000006a0327981 */ /* 0x0000e2000c1e1500 */
[----:B----4-:R-:W-:-:S03]  /*15e30*/  IMAD.WIDE R170, R4, 0x2, R70 ;  /* 0x0000000204aa7825 */ /* 0x010fc600078e0246 */
[----:B------:R4:W4:Y:S01]  /*15e40*/  LDG.E.U16 R73, [R162.64] ;  /* 0x00000006a2497981 */ /* 0x000922000c1e1500 */
[----:B0-----:R-:W-:-:S05]  /*15e50*/  IMAD.WIDE R160, R4, 0x2, R82 ;  /* 0x0000000204a07825 */ /* 0x001fca00078e0252 */
[----:B------:R0:W4:Y:S01]  /*15e60*/  LDG.E.U16 R96, [R160.64] ;  /* 0x00000006a0607981 */ /* 0x000122000c1e1500 */
[----:B-1----:R-:W-:-:S03]  /*15e70*/  IMAD.WIDE R148, R4, 0x2, R52 ;  /* 0x0000000204947825 */ /* 0x002fc600078e0234 */
[----:B------:R1:W4:Y:S01]  /*15e80*/  LDG.E.U16 R52, [R170.64] ;  /* 0x00000006aa347981 */ /* 0x000322000c1e1500 */
[----:B------:R-:W-:-:S03]  /*15e90*/  IMAD.WIDE R150, R4, 0x2, R60 ;  /* 0x0000000204967825 */ /* 0x000fc600078e023c */
[----:B------:R1:W4:Y:S01]  /*15ea0*/  LDG.E.U16 R134, [R148.64] ;  /* 0x0000000694867981 */ /* 0x000322000c1e1500 */
[----:B0-----:R-:W-:-:S03]  /*15eb0*/  IMAD.WIDE R160, R4, 0x2, R68 ;  /* 0x0000000204a07825 */ /* 0x001fc600078e0244 */
[----:B------:R0:W4:Y:S04]  /*15ec0*/  LDG.E.U16 R155, [R150.64] ;  /* 0x00000006969b7981 */ /* 0x000128000c1e1500 */
[----:B------:R1:W4:Y:S01]  /*15ed0*/  LDG.E.U16 R97, [R160.64] ;  /* 0x00000006a0617981 */ /* 0x000322000c1e1500 */
[----:B0-----:R-:W-:-:S05]  /*15ee0*/  IMAD.WIDE R150, R4, 0x2, R56 ;  /* 0x0000000204967825 */ /* 0x001fca00078e0238 */
[----:B------:R2:W4:Y:S02]  /*15ef0*/  LDG.E.U16 R98, [R150.64] ;  /* 0x0000000696627981 */ /* 0x000524000c1e1500 */
[----:B--2---:R-:W-:-:S04]  /*15f00*/  IMAD.WIDE R150, R4, 0x2, R42 ;  /* 0x0000000204967825 */ /* 0x004fc800078e022a */
[----:B---3--:R-:W-:Y:S01]  /*15f10*/  FFMA R0, R66, R0, R172 ;  /* 0x0000000042007223 */ /* 0x008fe200000000ac */
[----:B------:R0:W2:Y:S04]  /*15f20*/  LDG.E.U16 R72, [R150.64] ;  /* 0x0000000696487981 */ /* 0x0000a8000c1e1500 */
[----:B------:R3:W-:Y:S04]  /*15f30*/  STL [R1+0x148], R0 ;  /* 0x0001480001007387 */ /* 0x0007e80000100800 */
[----:B---3--:R-:W3:Y:S04]  /*15f40*/  LDL.LU R0, [R1+0x144] ;  /* 0x0001440001007983 */ /* 0x008ee80000300800 */
[----:B-1----:R-:W2:Y:S04]  /*15f50*/  LDL.64 R170, [R1+0x468] ;  /* 0x0004680001aa7983 */ /* 0x002ea80000100a00 */
[----:B----4-:R-:W4:Y:S04]  /*15f60*/  LDL.64 R162, [R1+0x460] ;  /* 0x0004600001a27983 */ /* 0x010f280000100a00 */
[----:B------:R-:W4:Y:S04]  /*15f70*/  LDL.64 R82, [R1+0x458] ;  /* 0x0004580001527983 */ /* 0x000f280000100a00 */
[----:B------:R-:W4:Y:S04]  /*15f80*/  LDL.64 R68, [R1+0x448] ;  /* 0x0004480001447983 */ /* 0x000f280000100a00 */
[----:B------:R-:W4:Y:S01]  /*15f90*/  LDL.64 R42, [R1+0x430] ;  /* 0x00043000012a7983 */ /* 0x000f220000100a00 */
[----:B------:R-:W-:-:S03]  /*15fa0*/  IMAD.WIDE R160, R4, 0x2, R58 ;  /* 0x0000000204a07825 */ /* 0x000fc600078e023a */
[----:B------:R-:W4:Y:S04]  /*15fb0*/  LDL.64 R70, [R1+0x450] ;  /* 0x0004500001467983 */ /* 0x000f280000100a00 */
[----:B------:R1:W4:Y:S01]  /*15fc0*/  LDG.E.U16 R53, [R160.64] ;  /* 0x00000006a0357981 */ /* 0x000322000c1e1500 */
[----:B------:R-:W-:-:S03]  /*15fd0*/  IMAD.WIDE R148, R4, 0x2, R54 ;  /* 0x0000000204947825 */ /* 0x000fc600078e0236 */
[----:B------:R-:W4:Y:S04]  /*15fe0*/  LDL.64 R58, [R1+0x440] ;  /* 0x00044000013a7983 */ /* 0x000f280000100a00 */
[----:B------:R-:W4:Y:S04]  /*15ff0*/  LDL.64 R56, [R1+0x438] ;  /* 0x0004380001387983 */ /* 0x000f280000100a00 */
[----:B-1----:R-:W3:Y:S04]  /*16000*/  LDS R160, [R176] ;  /* 0x00000000b0a07984 */ /* 0x002ee80000000800 */
[----:B------:R1:W4:Y:S04]  /*16010*/  LDG.E.U16 R152, [R148.64] ;  /* 0x0000000694987981 */ /* 0x000328000c1e1500 */
[----:B------:R-:W4:Y:S04]  /*16020*/  LDL.64 R178, [R1+0x420] ;  /* 0x0004200001b27983 */ /* 0x000f280000100a00 */
[----:B------:R-:W4:Y:S01]  /*16030*/  LDL.64 R80, [R1+0x418] ;  /* 0x0004180001507983 */ /* 0x000f220000100a00 */
[----:B-1----:R-:W-:-:S03]  /*16040*/  IMAD.WIDE R148, R4, 0x2, R6 ;  /* 0x0000000204947825 */ /* 0x002fc600078e0206 */
[----:B------:R-:W4:Y:S01]  /*16050*/  LDL.64 R6, [R1+0x428] ;  /* 0x0004280001067983 */ /* 0x000f220000100a00 */
[----:B0-----:R-:W-:-:S03]  /*16060*/  FMUL R150, R64, R10 ;  /* 0x0000000a40967220 */ /* 0x001fc60000400000 */
[----:B------:R-:W4:Y:S01]  /*16070*/  LDL.64 R60, [R1+0x410] ;  /* 0x00041000013c7983 */ /* 0x000f220000100a00 */
[----:B------:R-:W-:-:S03]  /*16080*/  FMUL R151, R64, R11 ;  /* 0x0000000b40977220 */ /* 0x000fc60000400000 */
[----:B------:R0:W4:Y:S02]  /*16090*/  LDG.E.U16 R54, [R148.64] ;  /* 0x0000000694367981 */ /* 0x000124000c1e1500 */
[C---:B0-----:R-:W-:Y:S02]  /*160a0*/  FMUL R148, R66.reuse, R8 ;  /* 0x0000000842947220 */ /* 0x041fe40000400000 */
[----:B------:R-:W-:Y:S02]  /*160b0*/  FMUL R149, R66, R9 ;  /* 0x0000000942957220 */ /* 0x000fe40000400000 */
[----:B---3--:R-:W-:Y:S02]  /*160c0*/  FFMA R0, R64, R0, R160 ;  /* 0x0000000040007223 */ /* 0x008fe400000000a0 */
[----:B--2---:R-:W-:-:S03]  /*160d0*/  IMAD.WIDE R160, R4, 0x2, R170 ;  /* 0x0000000204a07825 */ /* 0x004fc600078e02aa */
[----:B------:R0:W-:Y:S01]  /*160e0*/  STL [R1+0x144], R0 ;  /* 0x0001440001007387 */ /* 0x0001e20000100800 */
[----:B----4-:R-:W-:-:S03]  /*160f0*/  IMAD.WIDE R10, R4, 0x2, R162 ;  /* 0x00000002040a7825 */ /* 0x010fc600078e02a2 */
[----:B------:R-:W2:Y:S04]  /*16100*/  LDL.64 R176, [R1+0x408] ;  /* 0x0004080001b07983 */ /* 0x000ea80000100a00 */
[----:B------:R-:W3:Y:S01]  /*16110*/  LDL.64 R170, [R1+0x400] ;  /* 0x0004000001aa7983 */ /* 0x000ee20000100a00 */
[----:B------:R-:W-:-:S03]  /*16120*/  IMAD.WIDE R8, R4, 0x2, R82 ;  /* 0x0000000204087825 */ /* 0x000fc600078e0252 */
[----:B------:R1:W4:Y:S04]  /*16130*/  LDG.E.U16 R83, [R10.64] ;  /* 0x000000060a537981 */ /* 0x000328000c1e1500 */
[----:B------:R-:W4:Y:S04]  /*16140*/  LDL.64 R162, [R1+0x3f8] ;  /* 0x0003f80001a27983 */ /* 0x000f280000100a00 */
[----:B------:R-:W4:Y:S01]  /*16150*/  LDL.64 R172, [R1+0x3e8] ;  /* 0x0003e80001ac7983 */ /* 0x000f220000100a00 */
[----:B-1----:R-:W-:-:S03]  /*16160*/  IMAD.WIDE R10, R4, 0x2, R68 ;  /* 0x00000002040a7825 */ /* 0x002fc600078e0244 */
[----:B------:R1:W4:Y:S04]  /*16170*/  LDG.E.U16 R99, [R160.64] ;  /* 0x00000006a0637981 */ /* 0x000328000c1e1500 */
[----:B0-----:R0:W4:Y:S04]  /*16180*/  LDG.E.U16 R0, [R10.64] ;  /* 0x000000060a007981 */ /* 0x001128000c1e1500 */
[----:B------:R-:W4:Y:S04]  /*16190*/  LDL.64 R174, [R1+0x3f0] ;  /* 0x0003f00001ae7983 */ /* 0x000f280000100a00 */
        /* <DEDUP_REMOVED lines=9> */
[----:B------:R-:W4:Y:S01]  /*16230*/  LDL.64 R184, [R1+0x3c0] ;  /* 0x0003c00001b87983 */ /* 0x000f220000100a00 */
[----:B0-----:R-:W-:-:S03]  /*16240*/  IMAD.WIDE R160, R4, 0x2, R56 ;  /* 0x0000000204a07825 */ /* 0x001fc600078e0238 */
[----:B------:R0:W4:Y:S01]  /*16250*/  LDG.E.U16 R56, [R10.64] ;  /* 0x000000060a387981 */ /* 0x000122000c1e1500 */
[----:B-1----:R-:W-:-:S03]  /*16260*/  IMAD.WIDE R8, R4, 0x2, R6 ;  /* 0x0000000204087825 */ /* 0x002fc600078e0206 */
[----:B------:R1:W4:Y:S04]  /*16270*/  LDG.E.U16 R71, [R160.64] ;  /* 0x00000006a0477981 */ /* 0x000328000c1e1500 */
[----:B------:R-:W4:Y:S01]  /*16280*/  LDL.64 R6, [R1+0x3c8] ;  /* 0x0003c80001067983 */ /* 0x000f220000100a00 */
[----:B0-----:R-:W-:-:S03]  /*16290*/  IMAD.WIDE R10, R4, 0x2, R80 ;  /* 0x00000002040a7825 */ /* 0x001fc600078e0250 */
[----:B------:R0:W4:Y:S01]  /*162a0*/  LDG.E.U16 R224, [R8.64] ;  /* 0x0000000608e07981 */ /* 0x000122000c1e1500 */
[----:B-1----:R-:W-:-:S03]  /*162b0*/  IMAD.WIDE R160, R4, 0x2, R178 ;  /* 0x0000000204a07825 */ /* 0x002fc600078e02b2 */
[----:B------:R3:W4:Y:S04]  /*162c0*/  LDG.E.U16 R226, [R10.64] ;  /* 0x000000060ae27981 */ /* 0x000728000c1e1500 */
[----:B------:R2:W4:Y:S01]  /*162d0*/  LDG.E.U16 R80, [R160.64] ;  /* 0x00000006a0507981 */ /* 0x000522000c1e1500 */
[----:B0-----:R-:W-:-:S03]  /*162e0*/  IMAD.WIDE R8, R4, 0x2, R60 ;  /* 0x0000000204087825 */ /* 0x001fc600078e023c */
[----:B------:R-:W4:Y:S04]  /*162f0*/  LDL.64 R178, [R1+0x3b8] ;  /* 0x0003b80001b27983 */ /* 0x000f280000100a00 */
[----:B------:R-:W4:Y:S04]  /*16300*/  LDL.64 R60, [R1+0x3b0] ;  /* 0x0003b000013c7983 */ /* 0x000f280000100a00 */
[----:B------:R4:W4:Y:S04]  /*16310*/  LDG.E.U16 R57, [R8.64] ;  /* 0x0000000608397981 */ /* 0x000928000c1e1500 */
[----:B------:R-:W4:Y:S04]  /*16320*/  LDL.64 R192, [R1+0x390] ;  /* 0x0003900001c07983 */ /* 0x000f280000100a00 */
[----:B------:R-:W4:Y:S04]  /*16330*/  LDL.64 R190, [R1+0x370] ;  /* 0x0003700001be7983 */ /* 0x000f280000100a00 */
[----:B------:R-:W4:Y:S04]  /*16340*/  LDL.64 R188, [R1+0x368] ;  /* 0x0003680001bc7983 */ /* 0x000f280000100a00 */
[----:B------:R-:W4:Y:S04]  /*16350*/  LDL.64 R186, [R1+0x360] ;  /* 0x0003600001ba7983 */ /* 0x000f280000100a00 */
[----:B------:R-:W4:Y:S04]  /*16360*/  LDL.64 R194, [R1+0x318] ;  /* 0x0003180001c27983 */ /* 0x000f280000100a00 */
[----:B------:R-:W4:Y:S01]  /*16370*/  LDL.64 R196, [R1+0x328] ;  /* 0x0003280001c47983 */ /* 0x000f220000100a00 */
[----:B--2---:R-:W-:-:S03]  /*16380*/  IMAD.WIDE R160, R4, 0x2, R176 ;  /* 0x0000000204a07825 */ /* 0x004fc600078e02b0 */
[----:B------:R-:W2:Y:S01]  /*16390*/  LDL.64 R176, [R1+0x3a8] ;  /* 0x0003a80001b07983 */ /* 0x000ea20000100a00 */
[----:B---3--:R-:W-:-:S03]  /*163a0*/  IMAD.WIDE R10, R4, 0x2, R170 ;  /* 0x00000002040a7825 */ /* 0x008fc600078e02aa */
[----:B------:R-:W3:Y:S04]  /*163b0*/  LDL.64 R170, [R1+0x3a0] ;  /* 0x0003a00001aa7983 */ /* 0x000ee80000100a00 */
[----:B------:R0:W3:Y:S01]  /*163c0*/  LDG.E.U16 R82, [R10.64] ;  /* 0x000000060a527981 */ /* 0x0000e2000c1e1500 */
[----:B----4-:R-:W-:-:S03]  /*163d0*/  IMAD.WIDE R8, R4, 0x2, R162 ;  /* 0x0000000204087825 */ /* 0x010fc600078e02a2 */
[----:B------:R-:W4:Y:S04]  /*163e0*/  LDL.64 R162, [R1+0x398] ;  /* 0x0003980001a27983 */ /* 0x000f280000100a00 */
[----:B------:R1:W4:Y:S01]  /*163f0*/  LDG.E.U16 R221, [R160.64] ;  /* 0x00000006a0dd7981 */ /* 0x000322000c1e1500 */
[----:B0-----:R-:W-:-:S03]  /*16400*/  IMAD.WIDE R10, R4, 0x2, R172 ;  /* 0x00000002040a7825 */ /* 0x001fc600078e02ac */
[----:B------:R0:W4:Y:S04]  /*16410*/  LDG.E.U16 R70, [R8.64] ;  /* 0x0000000608467981 */ /* 0x000128000c1e1500 */
[----:B------:R0:W4:Y:S01]  /*16420*/  LDG.E.U16 R220, [R10.64] ;  /* 0x000000060adc7981 */ /* 0x000122000c1e1500 */
[----:B-1----:R-:W-:-:S03]  /*16430*/  IMAD.WIDE R160, R4, 0x2, R174 ;  /* 0x0000000204a07825 */ /* 0x002fc600078e02ae */
[----:B------:R-:W4:Y:S04]  /*16440*/  LDL.64 R174, [R1+0x388] ;  /* 0x0003880001ae7983 */ /* 0x000f280000100a00 */
[----:B------:R-:W4:Y:S01]  /*16450*/  LDL.64 R172, [R1+0x380] ;  /* 0x0003800001ac7983 */ /* 0x000f220000100a00 */
[----:B0-----:R-:W-:-:S03]  /*16460*/  IMAD.WIDE R10, R4, 0x2, R42 ;  /* 0x00000002040a7825 */ /* 0x001fc600078e022a */
[----:B------:R-:W4:Y:S01]  /*16470*/  LDL.64 R42, [R1+0x378] ;  /* 0x00037800012a7983 */ /* 0x000f220000100a00 */
[----:B------:R-:W-:-:S03]  /*16480*/  IMAD.WIDE R8, R4, 0x2, R58 ;  /* 0x0000000204087825 */ /* 0x000fc600078e023a */
[----:B------:R0:W4:Y:S04]  /*16490*/  LDG.E.U16 R58, [R160.64] ;  /* 0x00000006a03a7981 */ /* 0x000128000c1e1500 */
[----:B------:R1:W4:Y:S04]  /*164a0*/  LDG.E.U16 R154, [R8.64] ;  /* 0x00000006089a7981 */ /* 0x000328000c1e1500 */
[----:B------:R1:W4:Y:S01]  /*164b0*/  LDG.E.U16 R59, [R10.64] ;  /* 0x000000060a3b7981 */ /* 0x000322000c1e1500 */
[----:B0-----:R-:W-:-:S05]  /*164c0*/  IMAD.WIDE R160, R4, 0x2, R68 ;  /* 0x0000000204a07825 */ /* 0x001fca00078e0244 */
[----:B------:R0:W4:Y:S01]  /*164d0*/  LDG.E.U16 R68, [R160.64] ;  /* 0x00000006a0447981 */ /* 0x000122000c1e1500 */
[----:B-1----:R-:W-:-:S04]  /*164e0*/  IMAD.WIDE R8, R4, 0x2, R6 ;  /* 0x0000000204087825 */ /* 0x002fc800078e0206 */
[C---:B0-----:R-:W-:Y:S01]  /*164f0*/  IMAD.WIDE R160, R4.reuse, 0x2, R184 ;  /* 0x0000000204a07825 */ /* 0x041fe200078e02b8 */
[----:B------:R0:W4:Y:S04]  /*16500*/  LDG.E.U16 R7, [R8.64] ;  /* 0x0000000608077981 */ /* 0x000128000c1e1500 */
[----:B------:R2:W4:Y:S04]  /*16510*/  LDG.E.U16 R153, [R160.64] ;  /* 0x00000006a0997981 */ /* 0x000528000c1e1500 */
[----:B------:R-:W4:Y:S01]  /*16520*/  LDL.64 R184, [R1+0x358] ;  /* 0x0003580001b87983 */ /* 0x000f220000100a00 */
[----:B------:R-:W-:-:S03]  /*16530*/  IMAD.WIDE R10, R4, 0x2, R178 ;  /* 0x00000002040a7825 */ /* 0x000fc600078e02b2 */
[----:B------:R-:W4:Y:S01]  /*16540*/  LDL.64 R178, [R1+0x350] ;  /* 0x0003500001b27983 */ /* 0x000f220000100a00 */
[----:B0-----:R-:W-:-:S03]  /*16550*/  IMAD.WIDE R8, R4, 0x2, R60 ;  /* 0x0000000204087825 */ /* 0x001fc600078e023c */
[----:B------:R3:W4:Y:S04]  /*16560*/  LDG.E.U16 R225, [R10.64] ;  /* 0x000000060ae17981 */ /* 0x000728000c1e1500 */
[----:B------:R4:W4:Y:S01]  /*16570*/  LDG.E.U16 R60, [R8.64] ;  /* 0x00000006083c7981 */ /* 0x000922000c1e1500 */
[----:B--2---:R-:W-:-:S03]  /*16580*/  IMAD.WIDE R160, R4, 0x2, R176 ;  /* 0x0000000204a07825 */ /* 0x004fc600078e02b0 */
[----:B------:R-:W2:Y:S04]  /*16590*/  LDL.64 R176, [R1+0x348] ;  /* 0x0003480001b07983 */ /* 0x000ea80000100a00 */
[----:B------:R0:W2:Y:S01]  /*165a0*/  LDG.E.U16 R6, [R160.64] ;  /* 0x00000006a0067981 */ /* 0x0000a2000c1e1500 */
[----:B---3--:R-:W-:-:S03]  /*165b0*/  IMAD.WIDE R10, R4, 0x2, R170 ;  /* 0x00000002040a7825 */ /* 0x008fc600078e02aa */
[----:B------:R-:W3:Y:S01]  /*165c0*/  LDL.64 R170, [R1+0x340] ;  /* 0x0003400001aa7983 */ /* 0x000ee20000100a00 */
[----:B----4-:R-:W-:-:S03]  /*165d0*/  IMAD.WIDE R8, R4, 0x2, R162 ;  /* 0x0000000204087825 */ /* 0x010fc600078e02a2 */
[----:B------:R-:W4:Y:S01]  /*165e0*/  LDL.64 R162, [R1+0x338] ;  /* 0x0003380001a27983 */ /* 0x000f220000100a00 */
[----:B0-----:R-:W-:-:S03]  /*165f0*/  IMAD.WIDE R160, R4, 0x2, R192 ;  /* 0x0000000204a07825 */ /* 0x001fc600078e02c0 */
[----:B------:R0:W4:Y:S04]  /*16600*/  LDG.E.U16 R81, [R10.64] ;  /* 0x000000060a517981 */ /* 0x000128000c1e1500 */
[----:B------:R1:W4:Y:S04]  /*16610*/  LDG.E.U16 R61, [R160.64] ;  /* 0x00000006a03d7981 */ /* 0x000328000c1e1500 */
[----:B------:R0:W4:Y:S04]  /*16620*/  LDG.E.U16 R69, [R8.64] ;  /* 0x0000000608457981 */ /* 0x000128000c1e1500 */
[----:B------:R-:W4:Y:S01]  /*16630*/  LDL.64 R192, [R1+0x2e0] ;  /* 0x0002e00001c07983 */ /* 0x000f220000100a00 */
[----:B-1----:R-:W-:-:S03]  /*16640*/  IMAD.WIDE R160, R4, 0x2, R42 ;  /* 0x0000000204a07825 */ /* 0x002fc600078e022a */
[----:B------:R-:W4:Y:S01]  /*16650*/  LDL.64 R42, [R1+0x300] ;  /* 0x00030000012a7983 */ /* 0x000f220000100a00 */
[----:B0-----:R-:W-:-:S03]  /*16660*/  IMAD.WIDE R10, R4, 0x2, R174 ;  /* 0x00000002040a7825 */ /* 0x001fc600078e02ae */
[----:B------:R0:W4:Y:S01]  /*16670*/  LDG.E.U16 R251, [R160.64] ;  /* 0x00000006a0fb7981 */ /* 0x000122000c1e1500 */
[----:B------:R-:W-:-:S03]  /*16680*/  IMAD.WIDE R8, R4, 0x2, R172 ;  /* 0x0000000204087825 */ /* 0x000fc600078e02ac */
[----:B------:R1:W4:Y:S04]  /*16690*/  LDG.E.U16 R3, [R10.64] ;  /* 0x000000060a037981 */ /* 0x000328000c1e1500 */
[----:B------:R0:W4:Y:S04]  /*166a0*/  LDG.E.U16 R252, [R8.64] ;  /* 0x0000000608fc7981 */ /* 0x000128000c1e1500 */
[----:B------:R-:W4:Y:S01]  /*166b0*/  LDL.64 R172, [R1+0x320] ;  /* 0x0003200001ac7983 */ /* 0x000f220000100a00 */
[----:B-1----:R-:W-:-:S03]  /*166c0*/  IMAD.WIDE R10, R4, 0x2, R190 ;  /* 0x00000002040a7825 */ /* 0x002fc600078e02be */
[----:B------:R-:W4:Y:S01]  /*166d0*/  LDL.64 R190, [R1+0x2c0] ;  /* 0x0002c00001be7983 */ /* 0x000f220000100a00 */
[----:B0-----:R-:W-:-:S03]  /*166e0*/  IMAD.WIDE R8, R4, 0x2, R188 ;  /* 0x0000000204087825 */ /* 0x001fc600078e02bc */
[----:B------:R-:W4:Y:S01]  /*166f0*/  LDL.64 R174, [R1+0x330] ;  /* 0x0003300001ae7983 */ /* 0x000f220000100a00 */
[----:B------:R-:W-:-:S03]  /*16700*/  IMAD.WIDE R160, R4, 0x2, R186 ;  /* 0x0000000204a07825 */ /* 0x000fc600078e02ba */
[----:B------:R0:W4:Y:S04]  /*16710*/  LDG.E.U16 R249, [R8.64] ;  /* 0x0000000608f97981 */ /* 0x000128000c1e1500 */
[----:B------:R1:W4:Y:S04]  /*16720*/  LDG.E.U16 R250, [R10.64] ;  /* 0x000000060afa7981 */ /* 0x000328000c1e1500 */
[----:B------:R2:W4:Y:S04]  /*16730*/  LDG.E.U16 R248, [R160.64] ;  /* 0x00000006a0f87981 */ /* 0x000528000c1e1500 */
[----:B------:R-:W4:Y:S01]  /*16740*/  LDL.64 R188, [R1+0x2a0] ;  /* 0x0002a00001bc7983 */ /* 0x000f220000100a00 */
[----:B-1----:R-:W-:-:S03]  /*16750*/  IMAD.WIDE R10, R4, 0x2, R184 ;  /* 0x00000002040a7825 */ /* 0x002fc600078e02b8 */
[----:B------:R-:W4:Y:S01]  /*16760*/  LDL.64 R184, [R1+0x240] ;  /* 0x0002400001b87983 */ /* 0x000f220000100a00 */
[----:B0-----:R-:W-:-:S03]  /*16770*/  IMAD.WIDE R8, R4, 0x2, R178 ;  /* 0x0000000204087825 */ /* 0x001fc600078e02b2 */
[----:B------:R-:W4:Y:S04]  /*16780*/  LDL.64 R178, [R1+0x260] ;  /* 0x0002600001b27983 */ /* 0x000f280000100a00 */
[----:B------:R4:W4:Y:S04]  /*16790*/  LDG.E.U16 R246, [R8.64] ;  /* 0x0000000608f67981 */ /* 0x000928000c1e1500 */
[----:B------:R3:W4:Y:S04]  /*167a0*/  LDG.E.U16 R247, [R10.64] ;  /* 0x000000060af77981 */ /* 0x000728000c1e1500 */
[----:B------:R-:W4:Y:S01]  /*167b0*/  LDL.64 R186, [R1+0x280] ;  /* 0x0002800001ba7983 */ /* 0x000f220000100a00 */
[----:B--2---:R-:W-:-:S03]  /*167c0*/  IMAD.WIDE R160, R4, 0x2, R176 ;  /* 0x0000000204a07825 */ /* 0x004fc600078e02b0 */
[----:B------:R-:W2:Y:S04]  /*167d0*/  LDL.64 R176, [R1+0x1e0] ;  /* 0x0001e00001b07983 */ /* 0x000ea80000100a00 */
[----:B------:R0:W2:Y:S01]  /*167e0*/  LDG.E.U16 R245, [R160.64] ;  /* 0x00000006a0f57981 */ /* 0x0000a2000c1e1500 */
[----:B---3--:R-:W-:-:S03]  /*167f0*/  IMAD.WIDE R10, R4, 0x2, R170 ;  /* 0x00000002040a7825 */ /* 0x008fc600078e02aa */
[----:B------:R-:W3:Y:S01]  /*16800*/  LDL.64 R170, [R1+0x220] ;  /* 0x0002200001aa7983 */ /* 0x000ee20000100a00 */
[----:B----4-:R-:W-:-:S03]  /*16810*/  IMAD.WIDE R8, R4, 0x2, R162 ;  /* 0x0000000204087825 */ /* 0x010fc600078e02a2 */
[----:B------:R-:W2:Y:S04]  /*16820*/  LDL.64 R162, [R1+0x200] ;  /* 0x0002000001a27983 */ /* 0x000ea80000100a00 */
[----:B------:R1:W2:Y:S04]  /*16830*/  LDG.E.U16 R243, [R8.64] ;  /* 0x0000000608f37981 */ /* 0x0002a8000c1e1500 */
[----:B------:R0:W2:Y:S01]  /*16840*/  LDG.E.U16 R244, [R10.64] ;  /* 0x000000060af47981 */ /* 0x0000a2000c1e1500 */
[----:B-1----:R-:W-:-:S03]  /*16850*/  IMAD.WIDE R8, R4, 0x2, R42 ;  /* 0x0000000204087825 */ /* 0x002fc600078e022a */
[----:B------:R-:W2:Y:S04]  /*16860*/  LDL.64 R42, [R1+0x180] ;  /* 0x00018000012a7983 */ /* 0x000ea80000100a00 */
[----:B------:R1:W2:Y:S01]  /*16870*/  LDG.E.U16 R240, [R8.64] ;  /* 0x0000000608f07981 */ /* 0x0002a2000c1e1500 */
[----:B0-----:R-:W-:-:S03]  /*16880*/  IMAD.WIDE R10, R4, 0x2, R172 ;  /* 0x00000002040a7825 */ /* 0x001fc600078e02ac */
[----:B------:R-:W2:Y:S01]  /*16890*/  LDL.64 R172, [R1+0x1a0] ;  /* 0x0001a00001ac7983 */ /* 0x000ea20000100a00 */
[----:B-1----:R-:W-:-:S03]  /*168a0*/  IMAD.WIDE R8, R4, 0x2, R190 ;  /* 0x0000000204087825 */ /* 0x002fc600078e02be */
[----:B------:R0:W2:Y:S04]  /*168b0*/  LDG.E.U16 R241, [R10.64] ;  /* 0x000000060af17981 */ /* 0x0000a8000c1e1500 */
[----:B------:R1:W2:Y:S01]  /*168c0*/  LDG.E.U16 R229, [R8.64] ;  /* 0x0000000608e57981 */ /* 0x0002a2000c1e1500 */
[----:B------:R-:W-:-:S03]  /*168d0*/  IMAD.WIDE R160, R4, 0x2, R174 ;  /* 0x0000000204a07825 */ /* 0x000fc600078e02ae */
[----:B------:R-:W2:Y:S01]  /*168e0*/  LDL.64 R190, [R1+0x310] ;  /* 0x0003100001be7983 */ /* 0x000ea20000100a00 */
[----:B0-----:R-:W-:-:S03]  /*168f0*/  IMAD.WIDE R10, R4, 0x2, R192 ;  /* 0x00000002040a7825 */ /* 0x001fc600078e02c0 */
[----:B------:R-:W2:Y:S04]  /*16900*/  LDL.64 R174, [R1+0x1c0] ;  /* 0x0001c00001ae7983 */ /* 0x000ea80000100a00 */
[----:B------:R2:W2:Y:S01]  /*16910*/  LDG.E.U16 R231, [R10.64] ;  /* 0x000000060ae77981 */ /* 0x0004a2000c1e1500 */
[----:B------:R-:W-:-:S03]  /*16920*/  IMAD.WIDE R218, R4, 0x2, R188 ;  /* 0x0000000204da7825 */ /* 0x000fc600078e02bc */
[----:B------:R-:W2:Y:S01]  /*16930*/  LDL.64 R188, [R1+0x2b8] ;  /* 0x0002b80001bc7983 */ /* 0x000ea20000100a00 */
[----:B------:R-:W-:-:S03]  /*16940*/  IMAD.WIDE R204, R4, 0x2, R184 ;  /* 0x0000000204cc7825 */ /* 0x000fc600078e02b8 */
[----:B------:R0:W2:Y:S01]  /*16950*/  LDG.E.U16 R242, [R160.64] ;  /* 0x00000006a0f27981 */ /* 0x0000a2000c1e1500 */
[----:B-1----:R-:W-:-:S03]  /*16960*/  IMAD.WIDE R8, R4, 0x2, R178 ;  /* 0x0000000204087825 */ /* 0x002fc600078e02b2 */
[----:B------:R-:W2:Y:S04]  /*16970*/  LDL.64 R192, [R1+0x2d8] ;  /* 0x0002d80001c07983 */ /* 0x000ea80000100a00 */
[----:B------:R2:W2:Y:S04]  /*16980*/  LDG.E.U16 R207, [R8.64] ;  /* 0x0000000608cf7981 */ /* 0x0004a8000c1e1500 */
[----:B------:R-:W2:Y:S01]  /*16990*/  LDL.64 R178, [R1+0x308] ;  /* 0x0003080001b27983 */ /* 0x000ea20000100a00 */
[----:B------:R-:W-:-:S03]  /*169a0*/  IMAD.WIDE R210, R4, 0x2, R186 ;  /* 0x0000000204d27825 */ /* 0x000fc600078e02ba */
[----:B------:R-:W2:Y:S04]  /*169b0*/  LDL.64 R186, [R1+0x298] ;  /* 0x0002980001ba7983 */ /* 0x000ea80000100a00 */
[----:B------:R1:W2:Y:S01]  /*169c0*/  LDG.E.U16 R218, [R218.64] ;  /* 0x00000006dada7981 */ /* 0x0002a2000c1e1500 */
[----:B------:R-:W-:-:S03]  /*169d0*/  IMAD.WIDE R238, R4, 0x2, R196 ;  /* 0x0000000204ee7825 */ /* 0x000fc600078e02c4 */
[----:B------:R-:W2:Y:S04]  /*169e0*/  LDL.64 R196, [R1+0x2e8] ;  /* 0x0002e80001c47983 */ /* 0x000ea80000100a00 */
[----:B------:R0:W2:Y:S04]  /*169f0*/  LDG.E.U16 R204, [R204.64] ;  /* 0x00000006cccc7981 */ /* 0x0000a8000c1e1500 */
[----:B------:R-:W0:Y:S01]  /*16a00*/  S2R R222, SR_TID.X ;  /* 0x0000000000de7919 */ /* 0x000e220000002100 */
[C---:B------:R-:W-:Y:S02]  /*16a10*/  FMUL R102, R64.reuse, R102 ;  /* 0x0000006640667220 */ /* 0x040fe40000400000 */
[C---:B------:R-:W-:Y:S01]  /*16a20*/  FMUL R103, R64.reuse, R103 ;  /* 0x0000006740677220 */ /* 0x040fe20000400000 */
[----:B------:R0:W2:Y:S01]  /*16a30*/  LDG.E.U16 R210, [R210.64] ;  /* 0x00000006d2d27981 */ /* 0x0000a2000c1e1500 */
[----:B------:R-:W-:-:S02]  /*16a40*/  FMUL R106, R64, R106 ;  /* 0x0000006a406a7220 */ /* 0x000fc40000400000 */
[----:B------:R-:W-:Y:S01]  /*16a50*/  FMUL R107, R64, R107 ;  /* 0x0000006b406b7220 */ /* 0x000fe20000400000 */
[----:B------:R0:W2:Y:S02]  /*16a60*/  LDG.E.U16 R238, [R238.64] ;  /* 0x00000006eeee7981 */ /* 0x0000a4000c1e1500 */
[----:B--2---:R-:W-:-:S05]  /*16a70*/  IMAD.WIDE R8, R4, 0x2, R176 ;  /* 0x0000000204087825 */ /* 0x004fca00078e02b0 */
[----:B------:R2:W4:Y:S01]  /*16a80*/  LDG.E.U16 R176, [R8.64] ;  /* 0x0000000608b07981 */ /* 0x000522000c1e1500 */
[----:B---3--:R-:W-:-:S03]  /*16a90*/  IMAD.WIDE R184, R4, 0x2, R170 ;  /* 0x0000000204b87825 */ /* 0x008fc600078e02aa */
[----:B------:R-:W3:Y:S01]  /*16aa0*/  LDL.64 R170, [R1+0x2f8] ;  /* 0x0002f80001aa7983 */ /* 0x000ee20000100a00 */
[----:B--2---:R-:W-:-:S03]  /*16ab0*/  IMAD.WIDE R10, R4, 0x2, R162 ;  /* 0x00000002040a7825 */ /* 0x004fc600078e02a2 */
[----:B------:R-:W2:Y:S04]  /*16ac0*/  LDL.64 R162, [R1+0x2f0] ;  /* 0x0002f00001a27983 */ /* 0x000ea80000100a00 */
[----:B------:R0:W4:Y:S04]  /*16ad0*/  LDG.E.U16 R177, [R10.64] ;  /* 0x000000060ab17981 */ /* 0x000128000c1e1500 */
[----:B------:R0:W4:Y:S01]  /*16ae0*/  LDG.E.U16 R184, [R184.64] ;  /* 0x00000006b8b87981 */ /* 0x000122000c1e1500 */
[----:B------:R-:W-:-:S03]  /*16af0*/  IMAD.WIDE R8, R4, 0x2, R42 ;  /* 0x0000000204087825 */ /* 0x000fc600078e022a */
[----:B------:R-:W4:Y:S01]  /*16b00*/  LDL.64 R42, [R1+0x278] ;  /* 0x00027800012a7983 */ /* 0x000f220000100a00 */
[----:B0-----:R-:W-:-:S03]  /*16b10*/  IMAD.WIDE R10, R4, 0x2, R172 ;  /* 0x00000002040a7825 */ /* 0x001fc600078e02ac */
[----:B------:R0:W4:Y:S02]  /*16b20*/  LDG.E.U16 R173, [R8.64] ;  /* 0x0000000608ad7981 */ /* 0x000124000c1e1500 */
[C---:B0-----:R-:W-:Y:S02]  /*16b30*/  IMAD.WIDE R8, R4.reuse, 0x2, R190 ;  /* 0x0000000204087825 */ /* 0x041fe400078e02be */
[----:B------:R-:W4:Y:S02]  /*16b40*/  LDL.64 R190, [R1+0x258] ;  /* 0x0002580001be7983 */ /* 0x000f240000100a00 */
[C---:B------:R-:W-:Y:S02]  /*16b50*/  IMAD.WIDE R160, R4.reuse, 0x2, R174 ;  /* 0x0000000204a07825 */ /* 0x040fe400078e02ae */
[----:B------:R0:W4:Y:S04]  /*16b60*/  LDG.E.U16 R174, [R10.64] ;  /* 0x000000060aae7981 */ /* 0x000128000c1e1500 */
[----:B------:R2:W4:Y:S04]  /*16b70*/  LDG.E.U16 R236, [R8.64] ;  /* 0x0000000608ec7981 */ /* 0x000528000c1e1500 */
[----:B------:R1:W4:Y:S01]  /*16b80*/  LDG.E.U16 R175, [R160.64] ;  /* 0x00000006a0af7981 */ /* 0x000322000c1e1500 */
[----:B0-----:R-:W-:-:S03]  /*16b90*/  IMAD.WIDE R10, R4, 0x2, R194 ;  /* 0x00000002040a7825 */ /* 0x001fc600078e02c2 */
[----:B------:R-:W4:Y:S04]  /*16ba0*/  LDL.64 R194, [R1+0x2b0] ;  /* 0x0002b00001c27983 */ /* 0x000f280000100a00 */
[----:B------:R3:W4:Y:S04]  /*16bb0*/  LDG.E.U16 R237, [R10.64] ;  /* 0x000000060aed7981 */ /* 0x000728000c1e1500 */
[----:B-1----:R-:W4:Y:S01]  /*16bc0*/  LDL.64 R160, [R1+0x218] ;  /* 0x0002180001a07983 */ /* 0x002f220000100a00 */
[----:B---3--:R-:W-:-:S03]  /*16bd0*/  IMAD.WIDE R10, R4, 0x2, R170 ;  /* 0x00000002040a7825 */ /* 0x008fc600078e02aa */
[----:B------:R-:W3:Y:S01]  /*16be0*/  LDL.64 R170, [R1+0x1f8] ;  /* 0x0001f80001aa7983 */ /* 0x000ee20000100a00 */
[----:B--2---:R-:W-:-:S03]  /*16bf0*/  IMAD.WIDE R8, R4, 0x2, R162 ;  /* 0x0000000204087825 */ /* 0x004fc600078e02a2 */
[----:B------:R-:W2:Y:S04]  /*16c00*/  LDL.64 R162, [R1+0x1d8] ;  /* 0x0001d80001a27983 */ /* 0x000ea80000100a00 */
[----:B------:R0:W2:Y:S01]  /*16c10*/  LDG.E.U16 R232, [R8.64] ;  /* 0x0000000608e87981 */ /* 0x0000a2000c1e1500 */
[----:B------:R-:W-:-:S03]  /*16c20*/  IMAD.WIDE R216, R4, 0x2, R186 ;  /* 0x0000000204d87825 */ /* 0x000fc600078e02ba */
[----:B------:R1:W2:Y:S04]  /*16c30*/  LDG.E.U16 R233, [R10.64] ;  /* 0x000000060ae97981 */ /* 0x0002a8000c1e1500 */
[----:B------:R-:W2:Y:S01]  /*16c40*/  LDL.64 R186, [R1+0x198] ;  /* 0x0001980001ba7983 */ /* 0x000ea20000100a00 */
[----:B----4-:R-:W-:-:S04]  /*16c50*/  IMAD.WIDE R208, R4, 0x2, R42 ;  /* 0x0000000204d07825 */ /* 0x010fc800078e022a */
[C---:B------:R-:W-:Y:S01]  /*16c60*/  IMAD.WIDE R234, R4.reuse, 0x2, R178 ;  /* 0x0000000204ea7825 */ /* 0x040fe200078e02b2 */
[----:B------:R-:W4:Y:S03]  /*16c70*/  LDL.64 R42, [R1+0x178] ;  /* 0x00017800012a7983 */ /* 0x000f260000100a00 */
[C---:B0-----:R-:W-:Y:S01]  /*16c80*/  IMAD.WIDE R8, R4.reuse, 0x2, R188 ;  /* 0x0000000204087825 */ /* 0x041fe200078e02bc */
[----:B------:R-:W4:Y:S04]  /*16c90*/  LDL.64 R178, [R1+0x238] ;  /* 0x0002380001b27983 */ /* 0x000f280000100a00 */
[----:B------:R0:W4:Y:S01]  /*16ca0*/  LDG.E.U16 R219, [R8.64] ;  /* 0x0000000608db7981 */ /* 0x000122000c1e1500 */
[----:B-1----:R-:W-:-:S03]  /*16cb0*/  IMAD.WIDE R10, R4, 0x2, R192 ;  /* 0x00000002040a7825 */ /* 0x002fc600078e02c0 */
[----:B------:R-:W4:Y:S04]  /*16cc0*/  LDL.64 R188, [R1+0x1b8] ;  /* 0x0001b80001bc7983 */ /* 0x000f280000100a00 */
[----:B------:R3:W4:Y:S01]  /*16cd0*/  LDG.E.U16 R230, [R10.64] ;  /* 0x000000060ae67981 */ /* 0x000722000c1e1500 */
[----:B------:R-:W-:-:S03]  /*16ce0*/  IMAD.WIDE R200, R4, 0x2, R196 ;  /* 0x0000000204c87825 */ /* 0x000fc600078e02c4 */
[----:B------:R-:W4:Y:S01]  /*16cf0*/  LDL.64 R192, [R1+0x2a8] ;  /* 0x0002a80001c07983 */ /* 0x000f220000100a00 */
[----:B0-----:R-:W-:-:S03]  /*16d00*/  IMAD.WIDE R8, R4, 0x2, R190 ;  /* 0x0000000204087825 */ /* 0x001fc600078e02be */
[----:B------:R0:W4:Y:S04]  /*16d10*/  LDG.E.U16 R200, [R200.64] ;  /* 0x00000006c8c87981 */ /* 0x000128000c1e1500 */
[----:B------:R2:W4:Y:S04]  /*16d20*/  LDG.E.U16 R206, [R8.64] ;  /* 0x0000000608ce7981 */ /* 0x000528000c1e1500 */
[----:B------:R-:W4:Y:S04]  /*16d30*/  LDL.64 R190, [R1+0x290] ;  /* 0x0002900001be7983 */ /* 0x000f280000100a00 */
[----:B------:R1:W4:Y:S01]  /*16d40*/  LDG.E.U16 R208, [R208.64] ;  /* 0x00000006d0d07981 */ /* 0x000322000c1e1500 */
[----:B------:R-:W-:Y:S01]  /*16d50*/  IMAD.WIDE R194, R4, 0x2, R194 ;  /* 0x0000000204c27825 */ /* 0x000fe200078e02c2 */
[----:B------:R-:W-:-:S02]  /*16d60*/  SHF.R.U32.HI R222, RZ, 0x2, R222 ;  /* 0x00000002ffde7819 */ /* 0x000fc400000116de */
[----:B------:R0:W4:Y:S04]  /*16d70*/  LDG.E.U16 R216, [R216.64] ;  /* 0x00000006d8d87981 */ /* 0x000128000c1e1500 */
[----:B------:R0:W4:Y:S01]  /*16d80*/  LDG.E.U16 R194, [R194.64] ;  /* 0x00000006c2c27981 */ /* 0x000122000c1e1500 */
[----:B------:R-:W-:-:S03]  /*16d90*/  IMAD.WIDE R160, R4, 0x2, R160 ;  /* 0x0000000204a07825 */ /* 0x000fc600078e02a0 */
[----:B------:R0:W4:Y:S04]  /*16da0*/  LDG.E.U16 R234, [R234.64] ;  /* 0x00000006eaea7981 */ /* 0x000128000c1e1500 */
[----:B------:R0:W4:Y:S01]  /*16db0*/  LDG.E.U16 R172, [R160.64] ;  /* 0x00000006a0ac7981 */ /* 0x000122000c1e1500 */
[----:B---3--:R-:W-:-:S04]  /*16dc0*/  IMAD.WIDE R10, R4, 0x2, R170 ;  /* 0x00000002040a7825 */ /* 0x008fc800078e02aa */
[C---:B--2---:R-:W-:Y:S01]  /*16dd0*/  IMAD.WIDE R8, R4.reuse, 0x2, R162 ;  /* 0x0000000204087825 */ /* 0x044fe200078e02a2 */
[----:B------:R2:W3:Y:S04]  /*16de0*/  LDG.E.U16 R171, [R10.64] ;  /* 0x000000060aab7981 */ /* 0x0004e8000c1e1500 */
[----:B------:R4:W3:Y:S04]  /*16df0*/  LDG.E.U16 R170, [R8.64] ;  /* 0x0000000608aa7981 */ /* 0x0008e8000c1e1500 */
[----:B------:R-:W3:Y:S01]  /*16e00*/  LDL.64 R162, [R1+0x2c8] ;  /* 0x0002c80001a27983 */ /* 0x000ee20000100a00 */
[----:B----4-:R-:W-:-:S03]  /*16e10*/  IMAD.WIDE R8, R4, 0x2, R42 ;  /* 0x0000000204087825 */ /* 0x010fc600078e022a */
[----:B------:R-:W4:Y:S01]  /*16e20*/  LDL.64 R42, [R1+0x268] ;  /* 0x00026800012a7983 */ /* 0x000f220000100a00 */
[----:B0-----:R-:W-:-:S03]  /*16e30*/  IMAD.WIDE R160, R4, 0x2, R186 ;  /* 0x0000000204a07825 */ /* 0x001fc600078e02ba */
[----:B------:R0:W4:Y:S01]  /*16e40*/  LDG.E.U16 R9, [R8.64] ;  /* 0x0000000608097981 */ /* 0x000122000c1e1500 */
[----:B------:R-:W-:-:S03]  /*16e50*/  IMAD.WIDE R202, R4, 0x2, R178 ;  /* 0x0000000204ca7825 */ /* 0x000fc600078e02b2 */
[----:B------:R-:W4:Y:S01]  /*16e60*/  LDL.64 R178, [R1+0x2d0] ;  /* 0x0002d00001b27983 */ /* 0x000f220000100a00 */
[----:B--2---:R-:W-:-:S03]  /*16e70*/  IMAD.WIDE R10, R4, 0x2, R188 ;  /* 0x00000002040a7825 */ /* 0x004fc600078e02bc */
[----:B------:R-:W2:Y:S04]  /*16e80*/  LDL.64 R186, [R1+0x270] ;  /* 0x0002700001ba7983 */ /* 0x000ea80000100a00 */
[----:B------:R0:W2:Y:S04]  /*16e90*/  LDG.E.U16 R11, [R10.64] ;  /* 0x000000060a0b7981 */ /* 0x0000a8000c1e1500 */
[----:B------:R-:W2:Y:S01]  /*16ea0*/  LDL.64 R188, [R1+0x288] ;  /* 0x0002880001bc7983 */ /* 0x000ea20000100a00 */
[----:B------:R-:W-:-:S03]  /*16eb0*/  IMAD.WIDE R192, R4, 0x2, R192 ;  /* 0x0000000204c07825 */ /* 0x000fc600078e02c0 */
[----:B------:R1:W2:Y:S04]  /*16ec0*/  LDG.E.U16 R202, [R202.64] ;  /* 0x00000006caca7981 */ /* 0x0002a8000c1e1500 */
[----:B0-----:R4:W2:Y:S01]  /*16ed0*/  LDG.E.U16 R10, [R160.64] ;  /* 0x00000006a00a7981 */ /* 0x0018a2000c1e1500 */
[----:B------:R-:W-:-:S03]  /*16ee0*/  IMAD.WIDE R190, R4, 0x2, R190 ;  /* 0x0000000204be7825 */ /* 0x000fc600078e02be */
[----:B------:R0:W2:Y:S04]  /*16ef0*/  LDG.E.U16 R192, [R192.64] ;  /* 0x00000006c0c07981 */ /* 0x0000a8000c1e1500 */
[----:B------:R0:W2:Y:S01]  /*16f00*/  LDG.E.U16 R190, [R190.64] ;  /* 0x00000006bebe7981 */ /* 0x0000a2000c1e1500 */
[----:B---3--:R-:W-:-:S03]  /*16f10*/  IMAD.WIDE R196, R4, 0x2, R162 ;  /* 0x0000000204c47825 */ /* 0x008fc600078e02a2 */
[----:B------:R-:W3:Y:S04]  /*16f20*/  LDL.64 R162, [R1+0x248] ;  /* 0x0002480001a27983 */ /* 0x000ee80000100a00 */
[----:B------:R0:W3:Y:S01]  /*16f30*/  LDG.E.U16 R196, [R196.64] ;  /* 0x00000006c4c47981 */ /* 0x0000e2000c1e1500 */
[----:B----4-:R-:W-:-:S03]  /*16f40*/  IMAD.WIDE R160, R4, 0x2, R42 ;  /* 0x0000000204a07825 */ /* 0x010fc600078e022a */
[----:B------:R-:W4:Y:S04]  /*16f50*/  LDL.64 R42, [R1+0x170] ;  /* 0x00017000012a7983 */ /* 0x000f280000100a00 */
[----:B------:R0:W4:Y:S04]  /*16f60*/  LDG.E.U16 R8, [R160.64] ;  /* 0x00000006a0087981 */ /* 0x000128000c1e1500 */
[----:B0-----:R-:W4:Y:S01]  /*16f70*/  LDL.64 R160, [R1+0x250] ;  /* 0x0002500001a07983 */ /* 0x001f220000100a00 */
[----:B------:R-:W-:-:S03]  /*16f80*/  IMAD.WIDE R198, R4, 0x2, R178 ;  /* 0x0000000204c67825 */ /* 0x000fc600078e02b2 */
[----:B------:R-:W4:Y:S01]  /*16f90*/  LDL.64 R178, [R1+0x230] ;  /* 0x0002300001b27983 */ /* 0x000f220000100a00 */
[----:B--2---:R-:W-:-:S03]  /*16fa0*/  IMAD.WIDE R186, R4, 0x2, R186 ;  /* 0x0000000204ba7825 */ /* 0x004fc600078e02ba */
[----:B------:R0:W2:Y:S04]  /*16fb0*/  LDG.E.U16 R198, [R198.64] ;  /* 0x00000006c6c67981 */ /* 0x0000a8000c1e1500 */
[----:B------:R0:W2:Y:S01]  /*16fc0*/  LDG.E.U16 R186, [R186.64] ;  /* 0x00000006baba7981 */ /* 0x0000a2000c1e1500 */
[----:B---3--:R-:W-:-:S05]  /*16fd0*/  IMAD.WIDE R162, R4, 0x2, R162 ;  /* 0x0000000204a27825 */ /* 0x008fca00078e02a2 */
[----:B0-----:R0:W3:Y:S04]  /*16fe0*/  LDG.E.U16 R187, [R162.64] ;  /* 0x00000006a2bb7981 */ /* 0x0010e8000c1e1500 */
[----:B0-----:R-:W2:Y:S01]  /*16ff0*/  LDL.64 R162, [R1+0x1f0] ;  /* 0x0001f00001a27983 */ /* 0x001ea20000100a00 */
[----:B----4-:R-:W-:-:S05]  /*17000*/  IMAD.WIDE R160, R4, 0x2, R160 ;  /* 0x0000000204a07825 */ /* 0x010fca00078e02a0 */
[----:B------:R0:W4:Y:S04]  /*17010*/  LDG.E.U16 R185, [R160.64] ;  /* 0x00000006a0b97981 */ /* 0x000128000c1e1500 */
[----:B0-----:R-:W3:Y:S01]  /*17020*/  LDL.64 R160, [R1+0x210] ;  /* 0x0002100001a07983 */ /* 0x001ee20000100a00 */
[----:B------:R-:W-:-:S04]  /*17030*/  IMAD.WIDE R188, R4, 0x2, R188 ;  /* 0x0000000204bc7825 */ /* 0x000fc800078e02bc */
[C---:B------:R-:W-:Y:S02]  /*17040*/  IMAD.WIDE R178, R4.reuse, 0x2, R178 ;  /* 0x0000000204b27825 */ /* 0x040fe400078e02b2 */
[----:B------:R0:W4:Y:S04]  /*17050*/  LDG.E.U16 R188, [R188.64] ;  /* 0x00000006bcbc7981 */ /* 0x000128000c1e1500 */
[----:B0-----:R0:W4:Y:S04]  /*17060*/  LDG.E.U16 R189, [R178.64] ;  /* 0x00000006b2bd7981 */ /* 0x001128000c1e1500 */
[----:B0-----:R-:W4:Y:S01]  /*17070*/  LDL.64 R178, [R1+0x1d0] ;  /* 0x0001d00001b27983 */ /* 0x001f220000100a00 */
[----:B--2---:R-:W-:-:S05]  /*17080*/  IMAD.WIDE R162, R4, 0x2, R162 ;  /* 0x0000000204a27825 */ /* 0x004fca00078e02a2 */
[----:B------:R0:W2:Y:S04]  /*17090*/  LDG.E.U16 R193, [R162.64] ;  /* 0x00000006a2c17981 */ /* 0x0000a8000c1e1500 */
[----:B0-----:R-:W2:Y:S01]  /*170a0*/  LDL.64 R162, [R1+0x190] ;  /* 0x0001900001a27983 */ /* 0x001ea20000100a00 */
[----:B---3--:R-:W-:-:S05]  /*170b0*/  IMAD.WIDE R160, R4, 0x2, R160 ;  /* 0x0000000204a07825 */ /* 0x008fca00078e02a0 */
[----:B------:R0:W3:Y:S04]  /*170c0*/  LDG.E.U16 R191, [R160.64] ;  /* 0x00000006a0bf7981 */ /* 0x0000e8000c1e1500 */
[----:B0-----:R-:W3:Y:S01]  /*170d0*/  LDL.64 R160, [R1+0x1b0] ;  /* 0x0001b00001a07983 */ /* 0x001ee20000100a00 */
[----:B----4-:R-:W-:-:S05]  /*170e0*/  IMAD.WIDE R178, R4, 0x2, R178 ;  /* 0x0000000204b27825 */ /* 0x010fca00078e02b2 */
[----:B------:R0:W4:Y:S02]  /*170f0*/  LDG.E.U16 R195, [R178.64] ;  /* 0x00000006b2c37981 */ /* 0x000124000c1e1500 */
[C---:B0-----:R-:W-:Y:S02]  /*17100*/  IMAD.WIDE R178, R4.reuse, 0x2, R42 ;  /* 0x0000000204b27825 */ /* 0x041fe400078e022a */
[----:B------:R-:W4:Y:S04]  /*17110*/  LDL.LU R43, [R1+0x140] ;  /* 0x00014000012b7983 */ /* 0x000f280000300800 */
[----:B------:R0:W4:Y:S04]  /*17120*/  LDG.E.U16 R201, [R178.64] ;  /* 0x00000006b2c97981 */ /* 0x000128000c1e1500 */
[----:B0-----:R-:W4:Y:S01]  /*17130*/  LDL.64 R178, [R1+0x1e8] ;  /* 0x0001e80001b27983 */ /* 0x001f220000100a00 */
[----:B--2---:R-:W-:-:S05]  /*17140*/  IMAD.WIDE R162, R4, 0x2, R162 ;  /* 0x0000000204a27825 */ /* 0x004fca00078e02a2 */
[----:B------:R0:W2:Y:S04]  /*17150*/  LDG.E.U16 R199, [R162.64] ;  /* 0x00000006a2c77981 */ /* 0x0000a8000c1e1500 */
[----:B0-----:R-:W2:Y:S01]  /*17160*/  LDL.64 R162, [R1+0x208] ;  /* 0x0002080001a27983 */ /* 0x001ea20000100a00 */
[----:B---3--:R-:W-:-:S05]  /*17170*/  IMAD.WIDE R160, R4, 0x2, R160 ;  /* 0x0000000204a07825 */ /* 0x008fca00078e02a0 */
[----:B------:R0:W3:Y:S04]  /*17180*/  LDG.E.U16 R197, [R160.64] ;  /* 0x00000006a0c57981 */ /* 0x0000e8000c1e1500 */
[----:B0-----:R-:W3:Y:S01]  /*17190*/  LDL.64 R160, [R1+0x228] ;  /* 0x0002280001a07983 */ /* 0x001ee20000100a00 */
[----:B--2---:R-:W-:-:S05]  /*171a0*/  IMAD.WIDE R162, R4, 0x2, R162 ;  /* 0x0000000204a27825 */ /* 0x004fca00078e02a2 */
[----:B------:R0:W2:Y:S04]  /*171b0*/  LDG.E.U16 R205, [R162.64] ;  /* 0x00000006a2cd7981 */ /* 0x0000a8000c1e1500 */
[----:B0-----:R-:W2:Y:S01]  /*171c0*/  LDL.64 R162, [R1+0x1a8] ;  /* 0x0001a80001a27983 */ /* 0x001ea20000100a00 */
[----:B---3--:R-:W-:-:S05]  /*171d0*/  IMAD.WIDE R160, R4, 0x2, R160 ;  /* 0x0000000204a07825 */ /* 0x008fca00078e02a0 */
[----:B-1----:R0:W3:Y:S04]  /*171e0*/  LDG.E.U16 R203, [R160.64] ;  /* 0x00000006a0cb7981 */ /* 0x0020e8000c1e1500 */
[----:B0-----:R-:W3:Y:S01]  /*171f0*/  LDL.64 R160, [R1+0x1c8] ;  /* 0x0001c80001a07983 */ /* 0x001ee20000100a00 */
[----:B----4-:R-:W-:-:S03]  /*17200*/  IMAD.WIDE R178, R4, 0x2, R178 ;  /* 0x0000000204b27825 */ /* 0x010fc600078e02b2 */
[----:B------:R-:W4:Y:S04]  /*17210*/  LDL.LU R42, [R1+0x13c] ;  /* 0x00013c00012a7983 */ /* 0x000f280000300800 */
[----:B------:R0:W4:Y:S01]  /*17220*/  LDG.E.U16 R178, [R178.64] ;  /* 0x00000006b2b27981 */ /* 0x000122000c1e1500 */
[----:B------:R-:W-:Y:S01]  /*17230*/  SGXT.U32 R222, R222, 0x3 ;  /* 0x00000003dede781a */ /* 0x000fe20000000000 */
[----:B--2---:R-:W-:-:S05]  /*17240*/  IMAD.WIDE R162, R4, 0x2, R162 ;  /* 0x0000000204a27825 */ /* 0x004fca00078e02a2 */
[----:B------:R1:W2:Y:S04]  /*17250*/  LDG.E.U16 R209, [R162.64] ;  /* 0x00000006a2d17981 */ /* 0x0002a8000c1e1500 */
[----:B-1----:R-:W2:Y:S01]  /*17260*/  LDL.64 R162, [R1+0x168] ;  /* 0x0001680001a27983 */ /* 0x002ea20000100a00 */
[----:B---3--:R-:W-:-:S05]  /*17270*/  IMAD.WIDE R160, R4, 0x2, R160 ;  /* 0x0000000204a07825 */ /* 0x008fca00078e02a0 */
[----:B0-----:R0:W3:Y:S04]  /*17280*/  LDG.E.U16 R179, [R160.64] ;  /* 0x00000006a0b37981 */ /* 0x0010e8000c1e1500 */
[----:B0-----:R-:W2:Y:S01]  /*17290*/  LDL.64 R160, [R1+0x188] ;  /* 0x0001880001a07983 */ /* 0x001ea20000100a00 */
[----:B------:R-:W-:Y:S01]  /*172a0*/  LOP3.LUT R222, R222, 0x10, RZ, 0xfc, !PT ;  /* 0x00000010dede7812 */ /* 0x000fe200078efcff */
[----:B------:R-:W-:-:S04]  /*172b0*/  FMUL R110, R64, R110 ;  /* 0x0000006e406e7220 */ /* 0x000fc80000400000 */
[----:B------:R-:W-:Y:S02]  /*172c0*/  IMAD.SHL.U32 R222, R222, 0x20, RZ ;  /* 0x00000020dede7824 */ /* 0x000fe400078e00ff */
[C---:B------:R-:W-:Y:S02]  /*172d0*/  FMUL R111, R64.reuse, R111 ;  /* 0x0000006f406f7220 */ /* 0x040fe40000400000 */
[C---:B------:R-:W-:Y:S02]  /*172e0*/  FMUL R114, R64.reuse, R114 ;  /* 0x0000007240727220 */ /* 0x040fe40000400000 */
[C---:B------:R-:W-:Y:S02]  /*172f0*/  FMUL R115, R64.reuse, R115 ;  /* 0x0000007340737220 */ /* 0x040fe40000400000 */
[C---:B------:R-:W-:Y:S02]  /*17300*/  FMUL R118, R64.reuse, R118 ;  /* 0x0000007640767220 */ /* 0x040fe40000400000 */
[----:B------:R-:W-:-:S02]  /*17310*/  FMUL R119, R64, R119 ;  /* 0x0000007740777220 */ /* 0x000fc40000400000 */
[C---:B------:R-:W-:Y:S02]  /*17320*/  FMUL R122, R64.reuse, R122 ;  /* 0x0000007a407a7220 */ /* 0x040fe40000400000 */
[C---:B------:R-:W-:Y:S02]  /*17330*/  FMUL R123, R64.reuse, R123 ;  /* 0x0000007b407b7220 */ /* 0x040fe40000400000 */
[C---:B------:R-:W-:Y:S02]  /*17340*/  FMUL R126, R64.reuse, R126 ;  /* 0x0000007e407e7220 */ /* 0x040fe40000400000 */
[----:B------:R-:W-:Y:S02]  /*17350*/  FMUL R127, R64, R127 ;  /* 0x0000007f407f7220 */ /* 0x000fe40000400000 */
[----:B------:R-:W0:Y:S02]  /*17360*/  LDS R64, [R222] ;  /* 0x00000000de407984 */ /* 0x000e240000000800 */
[----:B0-----:R-:W-:-:S05]  /*17370*/  FFMA R43, R65, R43, R64 ;  /* 0x0000002b412b7223 */ /* 0x001fca0000000040 */
[----:B------:R0:W-:Y:S04]  /*17380*/  STL [R1+0x140], R43 ;  /* 0x0001402b01007387 */ /* 0x0001e80000100800 */
[----:B0-----:R-:W3:Y:S04]  /*17390*/  LDL.LU R43, [R1+0x20] ;  /* 0x00002000012b7983 */ /* 0x001ee80000300800 */
[----:B------:R-:W3:Y:S04]  /*173a0*/  LDL.LU R228, [R1+0x24] ;  /* 0x0000240001e47983 */ /* 0x000ee80000300800 */
[----:B------:R-:W0:Y:S01]  /*173b0*/  S2R R222, SR_TID.X ;  /* 0x0000000000de7919 */ /* 0x000e220000002100 */
[----:B--2---:R-:W-:-:S05]  /*173c0*/  IMAD.WIDE R160, R4, 0x2, R160 ;  /* 0x0000000204a07825 */ /* 0x004fca00078e02a0 */
[----:B------:R1:W2:Y:S02]  /*173d0*/  LDG.E.U16 R211, [R160.64] ;  /* 0x00000006a0d37981 */ /* 0x0002a4000c1e1500 */
[----:B-1----:R-:W-:-:S05]  /*173e0*/  IMAD.WIDE R160, R4, 0x2, R162 ;  /* 0x0000000204a07825 */ /* 0x002fca00078e02a2 */
[----:B------:R1:W2:Y:S02]  /*173f0*/  LDG.E.U16 R217, [R160.64] ;  /* 0x00000006a0d97981 */ /* 0x0002a4000c1e1500 */
[----:B-1----:R-:W-:Y:S02]  /*17400*/  FMUL R160, R65, R24 ;  /* 0x0000001841a07220 */ /* 0x002fe40000400000 */
[----:B------:R-:W2:Y:S01]  /*17410*/  LDL.LU R24, [R1+0x138] ;  /* 0x0001380001187983 */ /* 0x000ea20000300800 */
[----:B0-----:R-:W-:-:S04]  /*17420*/  SHF.R.U32.HI R222, RZ, 0x2, R222 ;  /* 0x00000002ffde7819 */ /* 0x001fc800000116de */
[----:B------:R-:W-:-:S04]  /*17430*/  SGXT.U32 R222, R222, 0x3 ;  /* 0x00000003dede781a */ /* 0x000fc80000000000 */
[----:B------:R-:W-:-:S04]  /*17440*/  LOP3.LUT R222, R222, 0x18, RZ, 0xfc, !PT ;  /* 0x00000018dede7812 */ /* 0x000fc800078efcff */
[----:B------:R-:W-:Y:S01]  /*17450*/  SHF.L.U32 R222, R222, 0x5, RZ ;  /* 0x00000005dede7819 */ /* 0x000fe200000006ff */
[C---:B------:R-:W-:Y:S02]  /*17460*/  FMUL R100, R66.reuse, R100 ;  /* 0x0000006442647220 */ /* 0x040fe40000400000 */
        /* <DEDUP_REMOVED lines=8> */
[C---:B------:R-:W-:Y:S02]  /*174f0*/  FMUL R117, R66.reuse, R117 ;  /* 0x0000007542757220 */ /* 0x040fe40000400000 */
[C---:B------:R-:W-:Y:S02]  /*17500*/  FMUL R120, R66.reuse, R120 ;  /* 0x0000007842787220 */ /* 0x040fe40000400000 */
[----:B------:R-:W-:-:S02]  /*17510*/  FMUL R121, R66, R121 ;  /* 0x0000007942797220 */ /* 0x000fc40000400000 */
[C---:B------:R-:W-:Y:S02]  /*17520*/  FMUL R124, R66.reuse, R124 ;  /* 0x0000007c427c7220 */ /* 0x040fe40000400000 */
[----:B------:R-:W-:Y:S02]  /*17530*/  FMUL R125, R66, R125 ;  /* 0x0000007d427d7220 */ /* 0x000fe40000400000 */
[----:B------:R0:W4:Y:S04]  /*17540*/  LDS R66, [R222] ;  /* 0x00000000de427984 */ /* 0x0001280000000800 */
[----:B0-----:R-:W0:Y:S01]  /*17550*/  S2R R222, SR_TID.X ;  /* 0x0000000000de7919 */ /* 0x001e220000002100 */
[----:B------:R-:W-:Y:S01]  /*17560*/  FMUL R64, R65, R12 ;  /* 0x0000000c41407220 */ /* 0x000fe20000400000 */
[----:B0-----:R-:W-:-:S04]  /*17570*/  SHF.R.U32.HI R222, RZ, 0x2, R222 ;  /* 0x00000002ffde7819 */ /* 0x001fc800000116de */
[----:B------:R-:W-:-:S04]  /*17580*/  SGXT.U32 R222, R222, 0x3 ;  /* 0x00000003dede781a */ /* 0x000fc80000000000 */
[----:B------:R-:W-:-:S04]  /*17590*/  LOP3.LUT R222, R222, 0x20, RZ, 0xfc, !PT ;  /* 0x00000020dede7812 */ /* 0x000fc800078efcff */
[----:B------:R-:W-:-:S05]  /*175a0*/  SHF.L.U32 R222, R222, 0x5, RZ ;  /* 0x00000005dede7819 */ /* 0x000fca00000006ff */
[----:B------:R-:W2:Y:S01]  /*175b0*/  LDS R12, [R222] ;  /* 0x00000000de0c7984 */ /* 0x000ea20000000800 */
[----:B----4-:R-:W-:-:S05]  /*175c0*/  FFMA R42, R67, R42, R66 ;  /* 0x0000002a432a7223 */ /* 0x010fca0000000042 */
[----:B------:R0:W-:Y:S04]  /*175d0*/  STL [R1+0x13c], R42 ;  /* 0x00013c2a01007387 */ /* 0x0001e80000100800 */
[----:B------:R-:W4:Y:S01]  /*175e0*/  LDL.LU R44, [R1+0x128] ;  /* 0x00012800012c7983 */ /* 0x000f220000300800 */
[----:B--2---:R-:W-:-:S05]  /*175f0*/  FFMA R24, R5, R24, R12 ;  /* 0x0000001805187223 */ /* 0x004fca000000000c */
[----:B------:R-:W-:Y:S04]  /*17600*/  STL [R1+0x138], R24 ;  /* 0x0001381801007387 */ /* 0x000fe80000100800 */
[----:B------:R-:W2:Y:S04]  /*17610*/  LDL.LU R77, [R1+0x11c] ;  /* 0x00011c00014d7983 */ /* 0x000ea80000300800 */
[----:B0-----:R-:W2:Y:S04]  /*17620*/  LDL.LU R42, [R1+0x110] ;  /* 0x00011000012a7983 */ /* 0x001ea80000300800 */
[----:B------:R-:W0:Y:S04]  /*17630*/  S2R R222, SR_TID.X ;  /* 0x0000000000de7919 */ /* 0x000e280000002100 */
[----:B------:R-:W1:Y:S01]  /*17640*/  S2R R235, SR_TID.X ;  /* 0x0000000000eb7919 */ /* 0x000e620000002100 */
[----:B------:R-:W-:-:S02]  /*17650*/  FMUL R161, R65, R25 ;  /* 0x0000001941a17220 */ /* 0x000fc40000400000 */
[----:B------:R-:W-:Y:S01]  /*17660*/  FMUL R136, R65, R136 ;  /* 0x0000008841887220 */ /* 0x000fe20000400000 */
[----:B------:R-:W2:Y:S01]  /*17670*/  LDL.LU R88, [R1+0x104] ;  /* 0x0001040001587983 */ /* 0x000ea20000300800 */
[--C-:B0-----:R-:W-:Y:S02]  /*17680*/  SHF.R.U32.HI R87, RZ, 0x2, R222.reuse ;  /* 0x00000002ff577819 */ /* 0x101fe400000116de */
[----:B------:R-:W-:Y:S02]  /*17690*/  SHF.R.U32.HI R222, RZ, 0x2, R222 ;  /* 0x00000002ffde7819 */ /* 0x000fe400000116de */
[----:B-1----:R-:W-:Y:S02]  /*176a0*/  SHF.R.U32.HI R235, RZ, 0x2, R235 ;  /* 0x00000002ffeb7819 */ /* 0x002fe400000116eb */
[----:B------:R-:W-:Y:S02]  /*176b0*/  SGXT.U32 R222, R222, 0x3 ;  /* 0x00000003dede781a */ /* 0x000fe40000000000 */
[----:B------:R-:W-:-:S02]  /*176c0*/  SGXT.U32 R235, R235, 0x3 ;  /* 0x00000003ebeb781a */ /* 0x000fc40000000000 */
[----:B------:R-:W-:Y:S02]  /*176d0*/  SGXT.U32 R87, R87, 0x3 ;  /* 0x000000035757781a */ /* 0x000fe40000000000 */
[----:B------:R-:W-:Y:S02]  /*176e0*/  LOP3.LUT R222, R222, 0x28, RZ, 0xfc, !PT ;  /* 0x00000028dede7812 */ /* 0x000fe400078efcff */
[----:B------:R-:W-:Y:S02]  /*176f0*/  LOP3.LUT R235, R235, 0x38, RZ, 0xfc, !PT ;  /* 0x00000038ebeb7812 */ /* 0x000fe400078efcff */
[----:B------:R-:W-:Y:S01]  /*17700*/  LOP3.LUT R87, R87, 0x30, RZ, 0xfc, !PT ;  /* 0x0000003057577812 */ /* 0x000fe200078efcff */
[----:B------:R-:W-:Y:S01]  /*17710*/  IMAD.SHL.U32 R222, R222, 0x20, RZ ;  /* 0x00000020dede7824 */ /* 0x000fe200078e00ff */
[----:B------:R-:W-:Y:S02]  /*17720*/  SHF.L.U32 R235, R235, 0x5, RZ ;  /* 0x00000005ebeb7819 */ /* 0x000fe400000006ff */
[----:B------:R-:W-:Y:S01]  /*17730*/  SHF.L.U32 R87, R87, 0x5, RZ ;  /* 0x0000000557577819 */ /* 0x000fe200000006ff */
[----:B------:R-:W-:-:S02]  /*17740*/  FMUL R137, R65, R137 ;  /* 0x0000008941897220 */ /* 0x000fc40000400000 */
[C---:B------:R-:W-:Y:S01]  /*17750*/  FMUL R140, R65.reuse, R140 ;  /* 0x0000008c418c7220 */ /* 0x040fe20000400000 */
[----:B------:R-:W-:Y:S01]  /*17760*/  LDS R222, [R222] ;  /* 0x00000000dede7984 */ /* 0x000fe20000000800 */
[C---:B------:R-:W-:Y:S02]  /*17770*/  FMUL R141, R65.reuse, R141 ;  /* 0x0000008d418d7220 */ /* 0x040fe40000400000 */
[C---:B------:R-:W-:Y:S01]  /*17780*/  FMUL R144, R65.reuse, R144 ;  /* 0x0000009041907220 */ /* 0x040fe20000400000 */
[----:B------:R0:W-:Y:S01]  /*17790*/  LDS R239, [R87] ;  /* 0x0000000057ef7984 */ /* 0x0001e20000000800 */
[C---:B------:R-:W-:Y:S02]  /*177a0*/  FMUL R145, R65.reuse, R145 ;  /* 0x0000009141917220 */ /* 0x040fe40000400000 */
[C---:B------:R-:W-:Y:S01]  /*177b0*/  FMUL R164, R65.reuse, R164 ;  /* 0x000000a441a47220 */ /* 0x040fe20000400000 */
[----:B------:R-:W-:Y:S01]  /*177c0*/  LDS R235, [R235] ;  /* 0x00000000ebeb7984 */ /* 0x000fe20000000800 */
[----:B------:R-:W-:-:S02]  /*177d0*/  FMUL R165, R65, R165 ;  /* 0x000000a541a57220 */ /* 0x000fc40000400000 */
[C---:B------:R-:W-:Y:S01]  /*177e0*/  FMUL R180, R65.reuse, R180 ;  /* 0x000000b441b47220 */ /* 0x040fe20000400000 */
[----:B------:R-:W-:Y:S01]  /*177f0*/  BAR.SYNC.DEFER_BLOCKING 0x0 ;  /* 0x0000000000007b1d */ /* 0x000fe20000010000 */
[C---:B------:R-:W-:Y:S02]  /*17800*/  FMUL R181, R65.reuse, R181 ;  /* 0x000000b541b57220 */ /* 0x040fe40000400000 */
[C---:B------:R-:W-:Y:S02]  /*17810*/  FMUL R212, R65.reuse, R212 ;  /* 0x000000d441d47220 */ /* 0x040fe40000400000 */
[C---:B------:R-:W-:Y:S02]  /*17820*/  FMUL R213, R65.reuse, R213 ;  /* 0x000000d541d57220 */ /* 0x040fe40000400000 */
[----:B------:R-:W-:Y:S01]  /*17830*/  FMUL R65, R65, R13 ;  /* 0x0000000d41417220 */ /* 0x000fe20000400000 */
[----:B---3--:R-:W-:Y:S02]  /*17840*/  F2FP.PACK_AB R13, R43, R228 ;  /* 0x000000e42b0d723e */ /* 0x008fe400000000ff */
[----:B------:R-:W3:Y:S01]  /*17850*/  LDL.LU R43, [R1+0xf8] ;  /* 0x0000f800012b7983 */ /* 0x000ee20000300800 */
[----:B------:R-:W-:-:S03]  /*17860*/  F2FP.PACK_AB R18, R18, R168 ;  /* 0x000000a81212723e */ /* 0x000fc600000000ff */
[----:B------:R-:W3:Y:S01]  /*17870*/  LDL.LU R228, [R1+0xec] ;  /* 0x0000ec0001e47983 */ /* 0x000ee20000300800 */
[----:B------:R-:W-:-:S03]  /*17880*/  F2FP.PACK_AB R19, R19, R169 ;  /* 0x000000a91313723e */ /* 0x000fc600000000ff */
[----:B0-----:R-:W3:Y:S01]  /*17890*/  LDL.LU R87, [R1+0xe0] ;  /* 0x0000e00001577983 */ /* 0x001ee20000300800 */
[----:B------:R-:W-:-:S03]  /*178a0*/  F2FP.PACK_AB R20, R20, R159 ;  /* 0x0000009f1414723e */ /* 0x000fc600000000ff */
[----:B------:R-:W3:Y:S01]  /*178b0*/  LDL.LU R12, [R1+0xd4] ;  /* 0x0000d400010c7983 */ /* 0x000ee20000300800 */
        /* <DEDUP_REMOVED lines=22> */
[C---:B------:R-:W-:Y:S01]  /*17a20*/  FMUL R162, R67.reuse, R26 ;  /* 0x0000001a43a27220 */ /* 0x040fe20000400000 */
[----:B------:R-:W-:Y:S02]  /*17a30*/  F2FP.PACK_AB R16, R16, R36 ;  /* 0x000000241010723e */ /* 0x000fe400000000ff */
[----:B------:R-:W3:Y:S01]  /*17a40*/  LDL.LU R38, [R1+0x58] ;  /* 0x0000580001267983 */ /* 0x000ee20000300800 */
[C---:B------:R-:W-:Y:S02]  /*17a50*/  FMUL R163, R67.reuse, R27 ;  /* 0x0000001b43a37220 */ /* 0x040fe40000400000 */
[C---:B------:R-:W-:Y:S01]  /*17a60*/  FMUL R138, R67.reuse, R138 ;  /* 0x0000008a438a7220 */ /* 0x040fe20000400000 */
[----:B------:R-:W3:Y:S01]  /*17a70*/  LDL.LU R39, [R1+0x50] ;  /* 0x0000500001277983 */ /* 0x000ee20000300800 */
[C---:B------:R-:W-:Y:S02]  /*17a80*/  FMUL R139, R67.reuse, R139 ;  /* 0x0000008b438b7220 */ /* 0x040fe40000400000 */
[C---:B------:R-:W-:Y:S01]  /*17a90*/  FMUL R142, R67.reuse, R142 ;  /* 0x0000008e438e7220 */ /* 0x040fe20000400000 */
[----:B------:R-:W3:Y:S01]  /*17aa0*/  LDL.LU R37, [R1+0x48] ;  /* 0x0000480001257983 */ /* 0x000ee20000300800 */
[----:B------:R-:W-:-:S02]  /*17ab0*/  FMUL R143, R67, R143 ;  /* 0x0000008f438f7220 */ /* 0x000fc40000400000 */
[C---:B------:R-:W-:Y:S01]  /*17ac0*/  FMUL R146, R67.reuse, R146 ;  /* 0x0000009243927220 */ /* 0x040fe20000400000 */
[----:B------:R-:W3:Y:S01]  /*17ad0*/  LDL.LU R36, [R1+0x40] ;  /* 0x0000400001247983 */ /* 0x000ee20000300800 */
        /* <DEDUP_REMOVED lines=9> */
[----:B------:R-:W3:Y:S04]  /*17b70*/  LDL.LU R15, [R1+0x3c] ;  /* 0x00003c00010f7983 */ /* 0x000ee80000300800 */
[----:B------:R-:W3:Y:S04]  /*17b80*/  LDL.LU R14, [R1+0x38] ;  /* 0x00003800010e7983 */ /* 0x000ee80000300800 */
[----:B------:R-:W3:Y:S04]  /*17b90*/  LDL.LU R27, [R1+0x34] ;  /* 0x00003400011b7983 */ /* 0x000ee80000300800 */
[----:B------:R-:W3:Y:S04]  /*17ba0*/  LDL.LU R26, [R1+0x30] ;  /* 0x00003000011a7983 */ /* 0x000ee80000300800 */
[----:B------:R-:W3:Y:S04]  /*17bb0*/  LDL.LU R25, [R1+0x2c] ;  /* 0x00002c0001197983 */ /* 0x000ee80000300800 */
[----:B------:R-:W3:Y:S04]  /*17bc0*/  LDL.LU R24, [R1+0x28] ;  /* 0x0000280001187983 */ /* 0x000ee80000300800 */
[----:B----4-:R0:W-:Y:S04]  /*17bd0*/  STS.U16 [R2], R44 ;  /* 0x0000002c02007388 */ /* 0x0101e80000000400 */
[----:B0-----:R-:W4:Y:S04]  /*17be0*/  LDL.LU R44, [R1+0x13b8] ;  /* 0x0013b800012c7983 */ /* 0x001f280000300800 */
[----:B--2---:R0:W-:Y:S04]  /*17bf0*/  STS.U16 [R2+0x800], R77 ;  /* 0x0008004d02007388 */ /* 0x0041e80000000400 */
[----:B------:R1:W-:Y:S04]  /*17c00*/  STS.U16 [R2+0x1000], R42 ;  /* 0x0010002a02007388 */ /* 0x0003e80000000400 */
[----:B0-----:R-:W2:Y:S04]  /*17c10*/  LDL.LU R77, [R1+0x13b4] ;  /* 0x0013b400014d7983 */ /* 0x001ea80000300800 */
[----:B-1----:R-:W2:Y:S04]  /*17c20*/  LDL.LU R42, [R1+0x13b0] ;  /* 0x0013b000012a7983 */ /* 0x002ea80000300800 */
[----:B------:R0:W-:Y:S04]  /*17c30*/  STS.U16 [R2+0x1800], R88 ;  /* 0x0018005802007388 */ /* 0x0001e80000000400 */
[----:B------:R-:W-:Y:S04]  /*17c40*/  STS.U16 [R2+0xf000], R78 ;  /* 0x00f0004e02007388 */ /* 0x000fe80000000400 */
[----:B0-----:R-:W4:Y:S04]  /*17c50*/  LDL.LU R88, [R1+0x13ac] ;  /* 0x0013ac0001587983 */ /* 0x001f280000300800 */
        /* <DEDUP_REMOVED lines=9> */
[----:B---3--:R0:W-:Y:S04]  /*17cf0*/  STS.U16 [R2+0x2000], R43 ;  /* 0x0020002b02007388 */ /* 0x0081e80000000400 */
[----:B------:R1:W-:Y:S04]  /*17d00*/  STS.U16 [R2+0x2800], R228 ;  /* 0x002800e402007388 */ /* 0x0003e80000000400 */
[----:B------:R3:W-:Y:S04]  /*17d10*/  STS.U16 [R2+0x3000], R87 ;  /* 0x0030005702007388 */ /* 0x0007e80000000400 */
[----:B0-----:R-:W4:Y:S04]  /*17d20*/  LDL.LU R43, [R1+0x13a8] ;  /* 0x0013a800012b7983 */ /* 0x001f280000300800 */
[----:B-1----:R-:W4:Y:S04]  /*17d30*/  LDL.LU R228, [R1+0x13a4] ;  /* 0x0013a40001e47983 */ /* 0x002f280000300800 */
[----:B---3--:R-:W3:Y:S04]  /*17d40*/  LDL.LU R87, [R1+0x13a0] ;  /* 0x0013a00001577983 */ /* 0x008ee80000300800 */
        /* <DEDUP_REMOVED lines=29> */
[----:B--2---:R0:W-:Y:S04]  /*17f20*/  STS.U16 [R2+0xe800], R42 ;  /* 0x00e8002a02007388 */ /* 0x0041e80000000400 */
[----:B0-----:R-:W2:Y:S04]  /*17f30*/  LDL.LU R42, [R1+0x139c] ;  /* 0x00139c00012a7983 */ /* 0x001ea80000300800 */
[----:B------:R-:W2:Y:S04]  /*17f40*/  LDL.LU R78, [R1+0x1398] ;  /* 0x00139800014e7983 */ /* 0x000ea80000300800 */
        /* <DEDUP_REMOVED lines=38> */
[----:B------:R0:W-:Y:S04]  /*181b0*/  STS.U16 [R2+0x9000], R32 ;  /* 0x0090002002007388 */ /* 0x0001e80000000400 */
        /* <DEDUP_REMOVED lines=17> */
[----:B--2---:R-:W-:Y:S04]  /*182d0*/  STS.U16 [R32+0x200], R252 ;  /* 0x000200fc20007388 */ /* 0x004fe80000000400 */
        /* <DEDUP_REMOVED lines=22> */
[----:B------:R1:W-:Y:S04]  /*18440*/  STS.U16 [R32+0xba00], R80 ;  /* 0x00ba005020007388 */ /* 0x0003e80000000400 */
[----:B------:R2:W-:Y:S04]  /*18450*/  STS.U16 [R32+0xc200], R152 ;  /* 0x00c2009820007388 */ /* 0x0005e80000000400 */
[----:B0-----:R-:W3:Y:S04]  /*18460*/  LDL.LU R153, [R1+0x1354] ;  /* 0x0013540001997983 */ /* 0x001ee80000300800 */
[----:B-1----:R-:W3:Y:S04]  /*18470*/  LDL.LU R80, [R1+0x1350] ;  /* 0x0013500001507983 */ /* 0x002ee80000300800 */
[----:B--2---:R-:W2:Y:S04]  /*18480*/  LDL.LU R152, [R1+0x134c] ;  /* 0x00134c0001987983 */ /* 0x004ea80000300800 */
[----:B------:R0:W-:Y:S04]  /*18490*/  STS.U16 [R32+0xca00], R79 ;  /* 0x00ca004f20007388 */ /* 0x0001e80000000400 */
[----:B------:R1:W-:Y:S04]  /*184a0*/  STS.U16 [R32+0xd200], R223 ;  /* 0x00d200df20007388 */ /* 0x0003e80000000400 */
[----:B------:R4:W-:Y:S04]  /*184b0*/  STS.U16 [R32+0xda00], R78 ;  /* 0x00da004e20007388 */ /* 0x0009e80000000400 */
[----:B0-----:R-:W2:Y:S04]  /*184c0*/  LDL.LU R79, [R1+0x1348] ;  /* 0x00134800014f7983 */ /* 0x001ea80000300800 */
[----:B-1----:R-:W2:Y:S04]  /*184d0*/  LDL.LU R223, [R1+0x1344] ;  /* 0x0013440001df7983 */ /* 0x002ea80000300800 */
[----:B----4-:R-:W4:Y:S04]  /*184e0*/  LDL.LU R78, [R1+0x1340] ;  /* 0x00134000014e7983 */ /* 0x010f280000300800 */
[----:B------:R0:W-:Y:S04]  /*184f0*/  STS.U16 [R32+0xe200], R228 ;  /* 0x00e200e420007388 */ /* 0x0001e80000000400 */
[----:B------:R1:W-:Y:S04]  /*18500*/  STS.U16 [R32+0xea00], R77 ;  /* 0x00ea004d20007388 */ /* 0x0003e80000000400 */
[----:B------:R1:W-:Y:S04]  /*18510*/  STS.U16 [R32+0xf200], R62 ;  /* 0x00f2003e20007388 */ /* 0x0003e80000000400 */
[----:B0-----:R-:W2:Y:S04]  /*18520*/  LDL.LU R228, [R1+0x133c] ;  /* 0x00133c0001e47983 */ /* 0x001ea80000300800 */
[----:B-1----:R-:W2:Y:S04]  /*18530*/  LDL.LU R77, [R1+0x1338] ;  /* 0x00133800014d7983 */ /* 0x002ea80000300800 */
[----:B------:R-:W2:Y:S04]  /*18540*/  LDL.LU R62, [R1+0x1334] ;  /* 0x00133400013e7983 */ /* 0x000ea80000300800 */
        /* <DEDUP_REMOVED lines=24> */
[----:B------:R-:W2:Y:S04]  /*186d0*/  LDL.LU R39, [R1+0x120] ;  /* 0x0001200001277983 */ /* 0x000ea80000300800 */
[----:B------:R-:W3:Y:S04]  /*186e0*/  LDL.LU R37, [R1+0x114] ;  /* 0x0001140001257983 */ /* 0x000ee80000300800 */
[----:B------:R-:W4:Y:S04]  /*186f0*/  LDL.LU R36, [R1+0x108] ;  /* 0x0001080001247983 */ /* 0x000f280000300800 */
[----:B------:R-:W4:Y:S04]  /*18700*/  LDL.LU R15, [R1+0xfc] ;  /* 0x0000fc00010f7983 */ /* 0x000f280000300800 */
[----:B------:R-:W4:Y:S04]  /*18710*/  LDL.LU R14, [R1+0xf0] ;  /* 0x0000f000010e7983 */ /* 0x000f280000300800 */
[----:B------:R-:W4:Y:S04]  /*18720*/  LDL.LU R27, [R1+0xe4] ;  /* 0x0000e400011b7983 */ /* 0x000f280000300800 */
[----:B------:R-:W4:Y:S04]  /*18730*/  LDL.LU R26, [R1+0xd8] ;  /* 0x0000d800011a7983 */ /* 0x000f280000300800 */
[----:B------:R-:W4:Y:S04]  /*18740*/  LDL.LU R25, [R1+0xcc] ;  /* 0x0000cc0001197983 */ /* 0x000f280000300800 */
[----:B------:R-:W4:Y:S04]  /*18750*/  LDL.LU R24, [R1+0xc0] ;  /* 0x0000c00001187983 */ /* 0x000f280000300800 */
[----:B------:R0:W-:Y:S04]  /*18760*/  STS.U16 [R32+0x15a00], R70 ;  /* 0x015a004620007388 */ /* 0x0001e80000000400 */
[----:B------:R1:W-:Y:S04]  /*18770*/  STS.U16 [R32+0x16200], R68 ;  /* 0x0162004420007388 */ /* 0x0003e80000000400 */
[----:B------:R1:W-:Y:S04]  /*18780*/  STS.U16 [R32+0x16a00], R225 ;  /* 0x016a00e120007388 */ /* 0x0003e80000000400 */
[----:B0-----:R-:W4:Y:S04]  /*18790*/  LDL.LU R70, [R1+0x1300] ;  /* 0x0013000001467983 */ /* 0x001f280000300800 */
[----:B-1----:R-:W4:Y:S04]  /*187a0*/  LDL.LU R68, [R1+0x12fc] ;  /* 0x0012fc0001447983 */ /* 0x002f280000300800 */
[----:B------:R-:W4:Y:S04]  /*187b0*/  LDL.LU R225, [R1+0x12f8] ;  /* 0x0012f80001e17983 */ /* 0x000f280000300800 */
[----:B------:R0:W-:Y:S04]  /*187c0*/  STS.U16 [R32+0x17200], R69 ;  /* 0x0172004520007388 */ /* 0x0001e80000000400 */
        /* <DEDUP_REMOVED lines=10> */
[----:B------:R-:W-:-:S03]  /*18870*/  LOP3.LUT R12, R2, 0x40, RZ, 0x3c, !PT ;  /* 0x00000040020c7812 */ /* 0x000fc600078e3cff */
        /* <DEDUP_REMOVED lines=9> */
[----:B---3--:R-:W-:Y:S04]  /*18910*/  STS.U16 [R12+0xc00], R37 ;  /* 0x000c00250c007388 */ /* 0x008fe80000000400 */
[----:B----4-:R-:W-:Y:S04]  /*18920*/  STS.U16 [R12+0x1400], R36 ;  /* 0x001400240c007388 */ /* 0x010fe80000000400 */
        /* <DEDUP_REMOVED lines=10> */
[----:B-1----:R-:W4:Y:S04]  /*189d0*/  LDL.LU R68, [R1+0x12ec] ;  /* 0x0012ec0001447983 */ /* 0x002f280000300800 */
[----:B--2---:R-:W2:Y:S04]  /*189e0*/  LDL.LU R226, [R1+0x12e8] ;  /* 0x0012e80001e27983 */ /* 0x004ea80000300800 */
        /* <DEDUP_REMOVED lines=30> */
[----:B0-----:R-:W3:Y:S04]  /*18bd0*/  LDL.LU R228, [R1+0x12cc] ;  /* 0x0012cc0001e47983 */ /* 0x001ee80000300800 */
[----:B------:R0:W-:Y:S04]  /*18be0*/  STS.U16 [R12+0x12400], R51 ;  /* 0x012400330c007388 */ /* 0x0001e80000000400 */
[----:B-1----:R-:W3:Y:S04]  /*18bf0*/  LDL.LU R223, [R1+0x12c8] ;  /* 0x0012c80001df7983 */ /* 0x002ee80000300800 */
[----:B------:R1:W-:Y:S04]  /*18c00*/  STS.U16 [R12+0x12c00], R52 ;  /* 0x012c00340c007388 */ /* 0x0003e80000000400 */
[----:B------:R-:W3:Y:S04]  /*18c10*/  LDL.LU R152, [R1+0x12c4] ;  /* 0x0012c40001987983 */ /* 0x000ee80000300800 */
        /* <DEDUP_REMOVED lines=18> */
[----:B------:R-:W-:Y:S04]  /*18d40*/  STS.U16 [R12+0x17c00], R250 ;  /* 0x017c00fa0c007388 */ /* 0x000fe80000000400 */
        /* <DEDUP_REMOVED lines=12> */
[----:B0-----:R-:W3:Y:S04]  /*18e10*/  LDL.LU R51, [R1+0x1284] ;  /* 0x0012840001337983 */ /* 0x001ee80000300800 */
[----:B------:R-:W-:Y:S04]  /*18e20*/  STS.U16 [R12+0x1b400], R190 ;  /* 0x01b400be0c007388 */ /* 0x000fe80000000400 */
[----:B-1----:R-:W3:Y:S04]  /*18e30*/  LDL.LU R52, [R1+0x1280] ;  /* 0x0012800001347983 */ /* 0x002ee80000300800 */
[----:B------:R-:W-:Y:S01]  /*18e40*/  STS.U16 [R12+0x1bc00], R186 ;  /* 0x01bc00ba0c007388 */ /* 0x000fe20000000400 */
[----:B------:R-:W-:-:S03]  /*18e50*/  LOP3.LUT R9, R2, 0x60, RZ, 0x3c, !PT ;  /* 0x0000006002097812 */ /* 0x000fc600078e3cff */
        /* <DEDUP_REMOVED lines=17> */
[----:B--2---:R0:W-:Y:S04]  /*18f70*/  STS.U16 [R9+0x600], R62 ;  /* 0x0006003e09007388 */ /* 0x0041e80000000400 */
        /* <DEDUP_REMOVED lines=13> */
[----:B---3--:R3:W-:Y:S04]  /*19050*/  STS.U16 [R9+0x4600], R69 ;  /* 0x0046004509007388 */ /* 0x0087e80000000400 */
[----:B0-----:R-:W2:Y:S04]  /*19060*/  LDL.LU R226, [R1+0x1240] ;  /* 0x0012400001e27983 */ /* 0x001ea80000300800 */
[----:B-1----:R-:W2:Y:S04]  /*19070*/  LDL.LU R68, [R1+0x123c] ;  /* 0x00123c0001447983 */ /* 0x002ea80000300800 */
[----:B---3--:R-:W3:Y:S04]  /*19080*/  LDL.LU R69, [R1+0x1238] ;  /* 0x0012380001457983 */ /* 0x008ee80000300800 */
        /* <DEDUP_REMOVED lines=57> */
[----:B0-----:R-:W4:Y:S04]  /*19420*/  LDL.LU R96, [R1+0x11c8] ;  /* 0x0011c80001607983 */ /* 0x001f280000300800 */
[----:B-1----:R-:W4:Y:S04]  /*19430*/  LDL.LU R97, [R1+0x11c4] ;  /* 0x0011c40001617983 */ /* 0x002f280000300800 */
[----:B------:R-:W4:Y:S04]  /*19440*/  LDL.LU R98, [R1+0x11c0] ;  /* 0x0011c00001627983 */ /* 0x000f280000300800 */
[----:B------:R0:W-:Y:S04]  /*19450*/  STS.U16 [R9+0x13e00], R99 ;  /* 0x013e006309007388 */ /* 0x0001e80000000400 */
[----:B------:R1:W-:Y:S04]  /*19460*/  STS.U16 [R9+0x14600], R0 ;  /* 0x0146000009007388 */ /* 0x0003e80000000400 */
[----:B------:R1:W-:Y:S04]  /*19470*/  STS.U16 [R9+0x14e00], R224 ;  /* 0x014e00e009007388 */ /* 0x0003e80000000400 */
[----:B0-----:R-:W4:Y:S04]  /*19480*/  LDL.LU R99, [R1+0x11bc] ;  /* 0x0011bc0001637983 */ /* 0x001f280000300800 */
[----:B-1----:R-:W4:Y:S04]  /*19490*/  LDL.LU R0, [R1+0x11b8] ;  /* 0x0011b80001007983 */ /* 0x002f280000300800 */
[----:B------:R0:W5:Y:S04]  /*194a0*/  LDL.LU R224, [R1+0x11b4] ;  /* 0x0011b40001e07983 */ /* 0x0001680000300800 */
[----:B------:R1:W-:Y:S04]  /*194b0*/  STS.U16 [R9+0x15600], R221 ;  /* 0x015600dd09007388 */ /* 0x0003e80000000400 */
[----:B------:R0:W-:Y:S04]  /*194c0*/  STS.U16 [R9+0x15e00], R220 ;  /* 0x015e00dc09007388 */ /* 0x0001e80000000400 */
[----:B------:R0:W-:Y:S04]  /*194d0*/  STS.U16 [R9+0x16600], R7 ;  /* 0x0166000709007388 */ /* 0x0001e80000000400 */
[----:B-1----:R1:W5:Y:S04]  /*194e0*/  LDL.LU R221, [R1+0x11b0] ;  /* 0x0011b00001dd7983 */ /* 0x0023680000300800 */
[----:B0-----:R1:W5:Y:S04]  /*194f0*/  LDL.LU R220, [R1+0x11ac] ;  /* 0x0011ac0001dc7983 */ /* 0x0013680000300800 */
[----:B------:R1:W5:Y:S04]  /*19500*/  LDL.LU R7, [R1+0x11a8] ;  /* 0x0011a80001077983 */ /* 0x0003680000300800 */
[----:B------:R0:W-:Y:S04]  /*19510*/  STS.U16 [R9+0x16e00], R6 ;  /* 0x016e000609007388 */ /* 0x0001e80000000400 */
[----:B------:R1:W-:Y:S04]  /*19520*/  STS.U16 [R9+0x17600], R3 ;  /* 0x0176000309007388 */ /* 0x0003e80000000400 */
[----:B0-----:R0:W5:Y:S04]  /*19530*/  LDL.LU R6, [R1+0x11a4] ;  /* 0x0011a40001067983 */ /* 0x0011680000300800 */
[----:B-1----:R0:W5:Y:S04]  /*19540*/  LDL.LU R3, [R1+0x11a0] ;  /* 0x0011a00001037983 */ /* 0x0021680000300800 */
[----:B------:R-:W4:Y:S04]  /*19550*/  LDL R232, [R1+0x9a4] ;  /* 0x0009a40001e87983 */ /* 0x000f280000100800 */
[----:B------:R-:W4:Y:S04]  /*19560*/  LDL R230, [R1+0x9a0] ;  /* 0x0009a00001e67983 */ /* 0x000f280000100800 */
[----:B------:R-:W4:Y:S04]  /*19570*/  LDL R229, [R1+0x99c] ;  /* 0x00099c0001e57983 */ /* 0x000f280000100800 */
[----:B------:R-:W-:Y:S04]  /*19580*/  STS.U16 [R9+0x17e00], R249 ;  /* 0x017e00f909007388 */ /* 0x000fe80000000400 */
[----:B------:R-:W-:Y:S04]  /*19590*/  STS.U16 [R9+0x18600], R245 ;  /* 0x018600f509007388 */ /* 0x000fe80000000400 */
[----:B------:R-:W1:Y:S04]  /*195a0*/  S2R R24, SR_TID.X ;  /* 0x0000000000187919 */ /* 0x000e680000002100 */
        /* <DEDUP_REMOVED lines=14> */
[----:B------:R-:W-:Y:S04]  /*19690*/  STS.U16 [R9+0x1fe00], R217 ;  /* 0x01fe00d909007388 */ /* 0x000fe80000000400 */
[----:B------:R-:W-:Y:S04]  /*196a0*/  STS [R228+0x30000], R16 ;  /* 0x03000010e4007388 */ /* 0x000fe80000000800 */
        /* <DEDUP_REMOVED lines=15> */
[----:B------:R-:W-:Y:S01]  /*197a0*/  BAR.SYNC.DEFER_BLOCKING 0x0 ;  /* 0x0000000000007b1d */ /* 0x000fe20000010000 */
[C---:B-1----:R-:W-:Y:S01]  /*197b0*/  LOP3.LUT R233, R24.reuse, 0x7, RZ, 0xc0, !PT ;  /* 0x0000000718e97812 */ /* 0x042fe200078ec0ff */
[----:B------:R-:W-:-:S03]  /*197c0*/  IMAD.SHL.U32 R236, R24, 0x100, RZ ;  /* 0x0000010018ec7824 */ /* 0x000fc600078e00ff */
[----:B------:R-:W-:-:S04]  /*197d0*/  SHF.L.U32 R233, R233, 0x4, RZ ;  /* 0x00000004e9e97819 */ /* 0x000fc800000006ff */
[----:B------:R-:W-:-:S04]  /*197e0*/  LOP3.LUT R233, R233, 0xf00, R236, 0xf8, !PT ;  /* 0x00000f00e9e97812 */ /* 0x000fc800078ef8ec */
[----:B------:R-:W-:Y:S01]  /*197f0*/  LOP3.LUT R233, R233, 0x10, R24, 0x78, !PT ;  /* 0x00000010e9e97812 */ /* 0x000fe200078e7818 */
[----:B------:R-:W-:Y:S04]  /*19800*/  LDSM.16.M88.4 R128, [R223] ;  /* 0x00000000df80783b */ /* 0x000fe80000000200 */
[----:B------:R-:W-:Y:S04]  /*19810*/  LDSM.16.M88.4 R36, [R223+0x4000] ;  /* 0x00400000df24783b */ /* 0x000fe80000000200 */
[----:B------:R-:W-:Y:S04]  /*19820*/  LDSM.16.M88.4 R32, [R223+0x8000] ;  /* 0x00800000df20783b */ /* 0x000fe80000000200 */
[----:B------:R-:W-:Y:S04]  /*19830*/  LDSM.16.M88.4 R28, [R223+0xc000] ;  /* 0x00c00000df1c783b */ /* 0x000fe80000000200 */
[----:B------:R-:W-:Y:S04]  /*19840*/  LDSM.16.M88.4 R24, [R223+0x10000] ;  /* 0x01000000df18783b */ /* 0x000fe80000000200 */
[----:B------:R-:W-:Y:S04]  /*19850*/  LDSM.16.M88.4 R20, [R223+0x14000] ;  /* 0x01400000df14783b */ /* 0x000fe80000000200 */
[----:B------:R-:W-:Y:S04]  /*19860*/  LDSM.16.M88.4 R16, [R223+0x18000] ;  /* 0x01800000df10783b */ /* 0x000fe80000000200 */
[----:B------:R-:W-:Y:S04]  /*19870*/  LDSM.16.M88.4 R12, [R223+0x1c000] ;  /* 0x01c00000df0c783b */ /* 0x000fe80000000200 */
[----:B------:R-:W1:Y:S04]  /*19880*/  LDSM.16.M88.4 R156, [R233+0x31000] ;  /* 0x03100000e99c783b */ /* 0x000e680000000200 */
[----:B------:R-:W4:Y:S04]  /*19890*/  LDSM.16.M88.4 R168, [R233+0x30000] ;  /* 0x03000000e9a8783b */ /* 0x000f280000000200 */
[----:B------:R-:W4:Y:S04]  /*198a0*/  LDSM.16.M88.4 R8, [R233+0x32000] ;  /* 0x03200000e908783b */ /* 0x000f280000000200 */
[----:B------:R-:W4:Y:S01]  /*198b0*/  LDSM.16.M88.4 R172, [R233+0x33000] ;  /* 0x03300000e9ac783b */ /* 0x000f220000000200 */
[----:B--2---:R-:W-:-:S02]  /*198c0*/  FMUL R208, R226, R68 ;  /* 0x00000044e2d07220 */ /* 0x004fc40000400000 */
[----:B---3--:R-:W-:Y:S02]  /*198d0*/  FMUL R209, R226, R69 ;  /* 0x00000045e2d17220 */ /* 0x008fe40000400000 */
[C---:B------:R-:W-:Y:S02]  /*198e0*/  FMUL R210, R225.reuse, R70 ;  /* 0x00000046e1d27220 */ /* 0x040fe40000400000 */
[----:B0-----:R-:W-:Y:S01]  /*198f0*/  FMUL R211, R225, R71 ;  /* 0x00000047e1d37220 */ /* 0x001fe20000400000 */
[C---:B-1----:R-:W-:Y:S08]  /*19900*/  HMMA.16816.F32 R160, R156.reuse, R128, R160 ;  /* 0x000000809ca0723c */ /* 0x042ff000000018a0 */
[C---:B------:R-:W-:Y:S08]  /*19910*/  HMMA.16816.F32 R136, R156.reuse, R36, R136 ;  /* 0x000000249c88723c */ /* 0x040ff00000001888 */
[C---:B------:R-:W-:Y:S08]  /*19920*/  HMMA.16816.F32 R140, R156.reuse, R32, R140 ;  /* 0x000000209c8c723c */ /* 0x040ff0000000188c */
[C---:B------:R-:W-:Y:S08]  /*19930*/  HMMA.16816.F32 R144, R156.reuse, R28, R144 ;  /* 0x0000001c9c90723c */ /* 0x040ff00000001890 */
[C---:B------:R-:W-:Y:S08]  /*19940*/  HMMA.16816.F32 R164, R156.reuse, R24, R164 ;  /* 0x000000189ca4723c */ /* 0x040ff000000018a4 */
[C---:B------:R-:W-:Y:S08]  /*19950*/  HMMA.16816.F32 R180, R156.reuse, R20, R180 ;  /* 0x000000149cb4723c */ /* 0x040ff000000018b4 */
[C---:B------:R-:W-:Y:S08]  /*19960*/  HMMA.16816.F32 R212, R156.reuse, R16, R212 ;  /* 0x000000109cd4723c */ /* 0x040ff000000018d4 */
[----:B------:R-:W-:Y:S01]  /*19970*/  HMMA.16816.F32 R64, R156, R12, R64 ;  /* 0x0000000c9c40723c */ /* 0x000fe20000001840 */
[----:B----4-:R-:W0:Y:S04]  /*19980*/  LDSM.16.M88.4 R68, [R232+0x30000] ;  /* 0x03000000e844783b */ /* 0x010e280000000200 */
[----:B------:R-:W1:Y:S03]  /*19990*/  LDSM.16.M88.4 R156, [R232+0x31000] ;  /* 0x03100000e89c783b */ /* 0x000e660000000200 */
[C---:B------:R-:W-:Y:S01]  /*199a0*/  HMMA.16816.F32 R100, R168.reuse, R128, R100 ;  /* 0x00000080a864723c */ /* 0x040fe20000001864 */
[----:B------:R-:W2:Y:S04]  /*199b0*/  LDSM.16.M88.4 R216, [R232+0x32000] ;  /* 0x03200000e8d8783b */ /* 0x000ea80000000200 */
[----:B------:R-:W3:Y:S03]  /*199c0*/  LDSM.16.M88.4 R176, [R232+0x33000] ;  /* 0x03300000e8b0783b */ /* 0x000ee60000000200 */
[C---:B------:R-:W-:Y:S08]  /*199d0*/  HMMA.16816.F32 R104, R168.reuse, R36, R104 ;  /* 0x00000024a868723c */ /* 0x040ff00000001868 */
[C---:B------:R-:W-:Y:S08]  /*199e0*/  HMMA.16816.F32 R108, R168.reuse, R32, R108 ;  /* 0x00000020a86c723c */ /* 0x040ff0000000186c */
[C---:B------:R-:W-:Y:S08]  /*199f0*/  HMMA.16816.F32 R112, R168.reuse, R28, R112 ;  /* 0x0000001ca870723c */ /* 0x040ff00000001870 */
[C---:B------:R-:W-:Y:S08]  /*19a00*/  HMMA.16816.F32 R116, R168.reuse, R24, R116 ;  /* 0x00000018a874723c */ /* 0x040ff00000001874 */
[C---:B------:R-:W-:Y:S08]  /*19a10*/  HMMA.16816.F32 R120, R168.reuse, R20, R120 ;  /* 0x00000014a878723c */ /* 0x040ff00000001878 */
[C---:B------:R-:W-:Y:S08]  /*19a20*/  HMMA.16816.F32 R124, R168.reuse, R16, R124 ;  /* 0x00000010a87c723c */ /* 0x040ff0000000187c */
[----:B------:R-:W-:Y:S01]  /*19a30*/  HMMA.16816.F32 R148, R168, R12, R148 ;  /* 0x0000000ca894723c */ /* 0x000fe20000001894 */
[----:B------:R-:W-:Y:S01]  /*19a40*/  FMUL R152, R5, R152 ;  /* 0x0000009805987220 */ /* 0x000fe20000400000 */
[----:B------:R-:W-:Y:S01]  /*19a50*/  LOP3.LUT R231, R223, 0x40, RZ, 0x3c, !PT ;  /* 0x00000040dfe77812 */ /* 0x000fe200078e3cff */
[----:B------:R-:W-:Y:S01]  /*19a60*/  FMUL R153, R5, R153 ;  /* 0x0000009905997220 */ /* 0x000fe20000400000 */
[----:B------:R-:W-:Y:S01]  /*19a70*/  LDSM.16.M88.4 R168, [R230+0x30000] ;  /* 0x03000000e6a8783b */ /* 0x000fe20000000200 */
[----:B------:R-:W-:-:S02]  /*19a80*/  FMUL R154, R227, R154 ;  /* 0x0000009ae39a7220 */ /* 0x000fc40000400000 */
[----:B------:R-:W-:Y:S02]  /*19a90*/  FMUL R155, R227, R155 ;  /* 0x0000009be39b7220 */ /* 0x000fe40000400000 */
[C---:B------:R-:W-:Y:S02]  /*19aa0*/  FMUL R40, R5.reuse, R40 ;  /* 0x0000002805287220 */ /* 0x040fe40000400000 */
[----:B------:R-:W-:Y:S02]  /*19ab0*/  FMUL R41, R5, R41 ;  /* 0x0000002905297220 */ /* 0x000fe40000400000 */
[C---:B------:R-:W-:Y:S02]  /*19ac0*/  FMUL R42, R227.reuse, R42 ;  /* 0x0000002ae32a7220 */ /* 0x040fe40000400000 */
[----:B------:R-:W-:Y:S02]  /*19ad0*/  FMUL R43, R227, R43 ;  /* 0x0000002be32b7220 */ /* 0x000fe40000400000 */
        /* <DEDUP_REMOVED lines=25> */
[C---:B------:R-:W-:Y:S02]  /*19c70*/  FMUL R205, R226.reuse, R73 ;  /* 0x00000049e2cd7220 */ /* 0x040fe40000400000 */
[C---:B------:R-:W-:Y:S02]  /*19c80*/  FMUL R206, R225.reuse, R74 ;  /* 0x0000004ae1ce7220 */ /* 0x040fe40000400000 */
[C---:B------:R-:W-:Y:S02]  /*19c90*/  FMUL R207, R225.reuse, R75 ;  /* 0x0000004be1cf7220 */ /* 0x040fe40000400000 */
        /* <DEDUP_REMOVED lines=23> */
[----:B------:R-:W-:Y:S01]  /*19e10*/  FMUL R99, R225, R99 ;  /* 0x00000063e1637220 */ /* 0x000fe20000400000 */
[C---:B------:R-:W-:Y:S01]  /*19e20*/  HMMA.16816.F32 R152, R8.reuse, R128, R152 ;  /* 0x000000800898723c */ /* 0x040fe20000001898 */
[----:B------:R-:W-:Y:S04]  /*19e30*/  LDSM.16.M88.4 R72, [R231+0x4000] ;  /* 0x00400000e748783b */ /* 0x000fe80000000200 */
[----:B------:R-:W-:Y:S03]  /*19e40*/  LDSM.16.M88.4 R76, [R231+0x8000] ;  /* 0x00800000e74c783b */ /* 0x000fe60000000200 */
[C---:B------:R-:W-:Y:S01]  /*19e50*/  HMMA.16816.F32 R40, R8.reuse, R36, R40 ;  /* 0x000000240828723c */ /* 0x040fe20000001828 */
[----:B------:R-:W-:Y:S04]  /*19e60*/  LDSM.16.M88.4 R80, [R231+0xc000] ;  /* 0x00c00000e750783b */ /* 0x000fe80000000200 */
[----:B------:R-:W-:Y:S03]  /*19e70*/  LDSM.16.M88.4 R84, [R231+0x10000] ;  /* 0x01000000e754783b */ /* 0x000fe60000000200 */
[C---:B------:R-:W-:Y:S01]  /*19e80*/  HMMA.16816.F32 R44, R8.reuse, R32, R44 ;  /* 0x00000020082c723c */ /* 0x040fe2000000182c */
[----:B------:R-:W-:Y:S04]  /*19e90*/  LDSM.16.M88.4 R88, [R231+0x14000] ;  /* 0x01400000e758783b */ /* 0x000fe80000000200 */
[----:B------:R-:W-:Y:S03]  /*19ea0*/  LDSM.16.M88.4 R92, [R231+0x18000] ;  /* 0x01800000e75c783b */ /* 0x000fe60000000200 */
[C---:B------:R-:W-:Y:S08]  /*19eb0*/  HMMA.16816.F32 R48, R8.reuse, R28, R48 ;  /* 0x0000001c0830723c */ /* 0x040ff00000001830 */
[C---:B------:R-:W-:Y:S08]  /*19ec0*/  HMMA.16816.F32 R52, R8.reuse, R24, R52 ;  /* 0x000000180834723c */ /* 0x040ff00000001834 */
[C---:B------:R-:W-:Y:S08]  /*19ed0*/  HMMA.16816.F32 R56, R8.reuse, R20, R56 ;  /* 0x000000140838723c */ /* 0x040ff00000001838 */
[C---:B------:R-:W-:Y:S08]  /*19ee0*/  HMMA.16816.F32 R60, R8.reuse, R16, R60 ;  /* 0x00000010083c723c */ /* 0x040ff0000000183c */
[----:B------:R-:W-:Y:S08]  /*19ef0*/  HMMA.16816.F32 R8, R8, R12, R132 ;  /* 0x0000000c0808723c */ /* 0x000ff00000001884 */
[C---:B------:R-:W-:Y:S08]  /*19f00*/  HMMA.16816.F32 R208, R172.reuse, R128, R208 ;  /* 0x00000080acd0723c */ /* 0x040ff000000018d0 */
[C---:B------:R-:W-:Y:S08]  /*19f10*/  HMMA.16816.F32 R204, R172.reuse, R36, R204 ;  /* 0x00000024accc723c */ /* 0x040ff000000018cc */
[C---:B------:R-:W-:Y:S08]  /*19f20*/  HMMA.16816.F32 R200, R172.reuse, R32, R200 ;  /* 0x00000020acc8723c */ /* 0x040ff000000018c8 */
[C---:B------:R-:W-:Y:S08]  /*19f30*/  HMMA.16816.F32 R196, R172.reuse, R28, R196 ;  /* 0x0000001cacc4723c */ /* 0x040ff000000018c4 */
[C---:B------:R-:W-:Y:S08]  /*19f40*/  HMMA.16816.F32 R192, R172.reuse, R24, R192 ;  /* 0x00000018acc0723c */ /* 0x040ff000000018c0 */
[C---:B------:R-:W-:Y:S08]  /*19f50*/  HMMA.16816.F32 R188, R172.reuse, R20, R188 ;  /* 0x00000014acbc723c */ /* 0x040ff000000018bc */
[C---:B------:R-:W-:Y:S08]  /*19f60*/  HMMA.16816.F32 R184, R172.reuse, R16, R184 ;  /* 0x00000010acb8723c */ /* 0x040ff000000018b8 */
[----:B------:R-:W-:Y:S01]  /*19f70*/  HMMA.16816.F32 R172, R172, R12, R96 ;  /* 0x0000000cacac723c */ /* 0x000fe20000001860 */
[----:B------:R-:W-:Y:S07]  /*19f80*/  LDSM.16.M88.4 R96, [R231+0x1c000] ;  /* 0x01c00000e760783b */ /* 0x000fee0000000200 */
[C---:B0-----:R-:W-:Y:S08]  /*19f90*/  HMMA.16816.F32 R100, R68.reuse, R130, R100 ;  /* 0x000000824464723c */ /* 0x041ff00000001864 */
[C---:B------:R-:W-:Y:S08]  /*19fa0*/  HMMA.16816.F32 R104, R68.reuse, R38, R104 ;  /* 0x000000264468723c */ /* 0x040ff00000001868 */
[C---:B------:R-:W-:Y:S08]  /*19fb0*/  HMMA.16816.F32 R108, R68.reuse, R34, R108 ;  /* 0x00000022446c723c */ /* 0x040ff0000000186c */
[C---:B------:R-:W-:Y:S08]  /*19fc0*/  HMMA.16816.F32 R112, R68.reuse, R30, R112 ;  /* 0x0000001e4470723c */ /* 0x040ff00000001870 */
[C---:B------:R-:W-:Y:S08]  /*19fd0*/  HMMA.16816.F32 R116, R68.reuse, R26, R116 ;  /* 0x0000001a4474723c */ /* 0x040ff00000001874 */
[C---:B------:R-:W-:Y:S08]  /*19fe0*/  HMMA.16816.F32 R120, R68.reuse, R22, R120 ;  /* 0x000000164478723c */ /* 0x040ff00000001878 */
[C---:B------:R-:W-:Y:S08]  /*19ff0*/  HMMA.16816.F32 R124, R68.reuse, R18, R124 ;  /* 0x00000012447c723c */ /* 0x040ff0000000187c */
[----:B------:R-:W-:Y:S01]  /*1a000*/  HMMA.16816.F32 R148, R68, R14, R148 ;  /* 0x0000000e4494723c */ /* 0x000fe20000001894 */
[----:B------:R-:W-:Y:S07]  /*1a010*/  LDSM.16.M88.4 R68, [R231] ;  /* 0x00000000e744783b */ /* 0x000fee0000000200 */
[C---:B-1----:R-:W-:Y:S01]  /*1a020*/  HMMA.16816.F32 R132, R156.reuse, R130, R160 ;  /* 0x000000829c84723c */ /* 0x042fe200000018a0 */
[----:B------:R-:W0:Y:S07]  /*1a030*/  LDSM.16.M88.4 R160, [R230+0x31000] ;  /* 0x03100000e6a0783b */ /* 0x000e2e0000000200 */
[C---:B------:R-:W-:Y:S08]  /*1a040*/  HMMA.16816.F32 R136, R156.reuse, R38, R136 ;  /* 0x000000269c88723c */ /* 0x040ff00000001888 */
[C---:B------:R-:W-:Y:S08]  /*1a050*/  HMMA.16816.F32 R140, R156.reuse, R34, R140 ;  /* 0x000000229c8c723c */ /* 0x040ff0000000188c */
[C---:B------:R-:W-:Y:S08]  /*1a060*/  HMMA.16816.F32 R144, R156.reuse, R30, R144 ;  /* 0x0000001e9c90723c */ /* 0x040ff00000001890 */
[C---:B------:R-:W-:Y:S08]  /*1a070*/  HMMA.16816.F32 R164, R156.reuse, R26, R164 ;  /* 0x0000001a9ca4723c */ /* 0x040ff000000018a4 */
[C---:B------:R-:W-:Y:S08]  /*1a080*/  HMMA.16816.F32 R180, R156.reuse, R22, R180 ;  /* 0x000000169cb4723c */ /* 0x040ff000000018b4 */
[C---:B------:R-:W-:Y:S08]  /*1a090*/  HMMA.16816.F32 R212, R156.reuse, R18, R212 ;  /* 0x000000129cd4723c */ /* 0x040ff000000018d4 */
[----:B------:R-:W-:Y:S01]  /*1a0a0*/  HMMA.16816.F32 R64, R156, R14, R64 ;  /* 0x0000000e9c40723c */ /* 0x000fe20000001840 */
[----:B------:R-:W1:Y:S07]  /*1a0b0*/  LDSM.16.M88.4 R156, [R230+0x32000] ;  /* 0x03200000e69c783b */ /* 0x000e6e0000000200 */
[C---:B--2---:R-:W-:Y:S08]  /*1a0c0*/  HMMA.16816.F32 R152, R216.reuse, R130, R152 ;  /* 0x00000082d898723c */ /* 0x044ff00000001898 */
        /* <DEDUP_REMOVED lines=8> */
[C---:B---3--:R-:W-:Y:S01]  /*1a150*/  HMMA.16816.F32 R128, R176.reuse, R130, R208 ;  /* 0x00000082b080723c */ /* 0x048fe200000018d0 */
[----:B------:R-:W-:Y:S07]  /*1a160*/  LDSM.16.M88.4 R208, [R231+0x4080] ;  /* 0x00408000e7d0783b */ /* 0x000fee0000000200 */
[C---:B------:R-:W-:Y:S01]  /*1a170*/  HMMA.16816.F32 R36, R176.reuse, R38, R204 ;  /* 0x00000026b024723c */ /* 0x040fe200000018cc */
        /* <DEDUP_REMOVED lines=11> */
[----:B------:R-:W-:Y:S01]  /*1a230*/  HMMA.16816.F32 R12, R176, R14, R172 ;  /* 0x0000000eb00c723c */ /* 0x000fe200000018ac */
[----:B------:R-:W2:Y:S04]  /*1a240*/  LDSM.16.M88.4 R176, [R230+0x33000] ;  /* 0x03300000e6b0783b */ /* 0x000ea80000000200 */
[----:B------:R-:W-:Y:S03]  /*1a250*/  LDSM.16.M88.4 R172, [R229+0x30000] ;  /* 0x03000000e5ac783b */ /* 0x000fe60000000200 */
        /* <DEDUP_REMOVED lines=8> */
[----:B------:R-:W0:Y:S07]  /*1a2e0*/  LDSM.16.M88.4 R64, [R229+0x32000] ;  /* 0x03200000e540783b */ /* 0x000e2e0000000200 */
        /* <DEDUP_REMOVED lines=8> */
[----:B------:R-:W3:Y:S07]  /*1a370*/  LDSM.16.M88.4 R168, [R229+0x31000] ;  /* 0x03100000e5a8783b */ /* 0x000eee0000000200 */
        /* <DEDUP_REMOVED lines=31> */
[----:B------:R-:W-:Y:S08]  /*1a570*/  HMMA.16816.F32 R148, R172, R98, R148 ;  /* 0x00000062ac94723c */ /* 0x000ff00000001894 */
[C---:B---3--:R-:W-:Y:S08]  /*1a580*/  HMMA.16816.F32 R136, R168.reuse, R74, R136 ;  /* 0x0000004aa888723c */ /* 0x048ff00000001888 */
[C---:B------:R-:W-:Y:S08]  /*1a590*/  HMMA.16816.F32 R140, R168.reuse, R78, R140 ;  /* 0x0000004ea88c723c */ /* 0x040ff0000000188c */
[C---:B------:R-:W-:Y:S08]  /*1a5a0*/  HMMA.16816.F32 R144, R168.reuse, R82, R144 ;  /* 0x00000052a890723c */ /* 0x040ff00000001890 */
[C---:B------:R-:W-:Y:S08]  /*1a5b0*/  HMMA.16816.F32 R164, R168.reuse, R86, R164 ;  /* 0x00000056a8a4723c */ /* 0x040ff000000018a4 */
[C---:B------:R-:W-:Y:S08]  /*1a5c0*/  HMMA.16816.F32 R180, R168.reuse, R90, R180 ;  /* 0x0000005aa8b4723c */ /* 0x040ff000000018b4 */
[C---:B------:R-:W-:Y:S08]  /*1a5d0*/  HMMA.16816.F32 R212, R168.reuse, R94, R212 ;  /* 0x0000005ea8d4723c */ /* 0x040ff000000018d4 */
[-C--:B------:R-:W-:Y:S08]  /*1a5e0*/  HMMA.16816.F32 R160, R168, R98.reuse, R160 ;  /* 0x00000062a8a0723c */ /* 0x080ff000000018a0 */
[----:B------:R-:W-:Y:S01]  /*1a5f0*/  HMMA.16816.F32 R64, R64, R98, R156 ;  /* 0x000000624040723c */ /* 0x000fe2000000189c */
[----:B------:R-:W-:Y:S07]  /*1a600*/  LDSM.16.M88.4 R156, [R233+0x30080] ;  /* 0x03008000e99c783b */ /* 0x000fee0000000200 */
[-C--:B------:R-:W-:Y:S01]  /*1a610*/  HMMA.16816.F32 R100, R172, R70.reuse, R100 ;  /* 0x00000046ac64723c */ /* 0x080fe20000001864 */
[----:B------:R-:W-:Y:S07]  /*1a620*/  LDSM.16.M88.4 R172, [R233+0x32080] ;  /* 0x03208000e9ac783b */ /* 0x000fee0000000200 */
[----:B------:R-:W-:Y:S01]  /*1a630*/  HMMA.16816.F32 R132, R168, R70, R132 ;  /* 0x00000046a884723c */ /* 0x000fe20000001884 */
[----:B------:R-:W-:Y:S07]  /*1a640*/  LDSM.16.M88.4 R168, [R233+0x33080] ;  /* 0x03308000e9a8783b */ /* 0x000fee0000000200 */
[C---:B-1----:R-:W-:Y:S01]  /*1a650*/  HMMA.16816.F32 R72, R8.reuse, R74, R36 ;  /* 0x0000004a0848723c */ /* 0x042fe20000001824 */
[----:B------:R-:W0:Y:S07]  /*1a660*/  LDSM.16.M88.4 R36, [R223+0x80] ;  /* 0x00008000df24783b */ /* 0x000e2e0000000200 */
[C---:B------:R-:W-:Y:S01]  /*1a670*/  HMMA.16816.F32 R76, R8.reuse, R78, R32 ;  /* 0x0000004e084c723c */ /* 0x040fe20000001820 */
[----:B------:R-:W1:Y:S07]  /*1a680*/  LDSM.16.M88.4 R32, [R223+0x4080] ;  /* 0x00408000df20783b */ /* 0x000e6e0000000200 */
[C---:B------:R-:W-:Y:S01]  /*1a690*/  HMMA.16816.F32 R80, R8.reuse, R82, R28 ;  /* 0x000000520850723c */ /* 0x040fe2000000181c */
[----:B------:R-:W2:Y:S07]  /*1a6a0*/  LDSM.16.M88.4 R28, [R223+0x8080] ;  /* 0x00808000df1c783b */ /* 0x000eae0000000200 */
[C---:B------:R-:W-:Y:S01]  /*1a6b0*/  HMMA.16816.F32 R84, R8.reuse, R86, R24 ;  /* 0x000000560854723c */ /* 0x040fe20000001818 */
[----:B------:R-:W3:Y:S07]  /*1a6c0*/  LDSM.16.M88.4 R24, [R223+0xc080] ;  /* 0x00c08000df18783b */ /* 0x000eee0000000200 */
[C---:B------:R-:W-:Y:S01]  /*1a6d0*/  HMMA.16816.F32 R88, R8.reuse, R90, R20 ;  /* 0x0000005a0858723c */ /* 0x040fe20000001814 */
[----:B------:R-:W4:Y:S07]  /*1a6e0*/  LDSM.16.M88.4 R20, [R223+0x10080] ;  /* 0x01008000df14783b */ /* 0x000f2e0000000200 */
[C---:B------:R-:W-:Y:S01]  /*1a6f0*/  HMMA.16816.F32 R92, R8.reuse, R94, R16 ;  /* 0x0000005e085c723c */ /* 0x040fe20000001810 */
[----:B------:R-:W3:Y:S07]  /*1a700*/  LDSM.16.M88.4 R16, [R223+0x14080] ;  /* 0x01408000df10783b */ /* 0x000eee0000000200 */
[C---:B------:R-:W-:Y:S01]  /*1a710*/  HMMA.16816.F32 R96, R8.reuse, R98, R12 ;  /* 0x000000620860723c */ /* 0x040fe2000000180c */
[----:B------:R-:W4:Y:S07]  /*1a720*/  LDSM.16.M88.4 R12, [R223+0x18080] ;  /* 0x01808000df0c783b */ /* 0x000f2e0000000200 */
[----:B------:R-:W-:Y:S01]  /*1a730*/  HMMA.16816.F32 R68, R8, R70, R128 ;  /* 0x000000460844723c */ /* 0x000fe20000001880 */
[----:B------:R-:W4:Y:S04]  /*1a740*/  LDSM.16.M88.4 R8, [R223+0x1c080] ;  /* 0x01c08000df08783b */ /* 0x000f280000000200 */
[----:B------:R-:W4:Y:S03]  /*1a750*/  LDSM.16.M88.4 R128, [R232+0x30080] ;  /* 0x03008000e880783b */ /* 0x000f260000000200 */
[C---:B0-----:R-:W-:Y:S08]  /*1a760*/  HMMA.16816.F32 R100, R156.reuse, R36, R100 ;  /* 0x000000249c64723c */ /* 0x041ff00000001864 */
[C---:B-1----:R-:W-:Y:S08]  /*1a770*/  HMMA.16816.F32 R104, R156.reuse, R32, R104 ;  /* 0x000000209c68723c */ /* 0x042ff00000001868 */
[C---:B--2---:R-:W-:Y:S08]  /*1a780*/  HMMA.16816.F32 R108, R156.reuse, R28, R108 ;  /* 0x0000001c9c6c723c */ /* 0x044ff0000000186c */
[C---:B---3--:R-:W-:Y:S08]  /*1a790*/  HMMA.16816.F32 R112, R156.reuse, R24, R112 ;  /* 0x000000189c70723c */ /* 0x048ff00000001870 */
[C---:B----4-:R-:W-:Y:S08]  /*1a7a0*/  HMMA.16816.F32 R116, R156.reuse, R20, R116 ;  /* 0x000000149c74723c */ /* 0x050ff00000001874 */
        /* <DEDUP_REMOVED lines=20> */
[----:B------:R-:W-:Y:S01]  /*1a8f0*/  HMMA.16816.F32 R128, R128, R10, R148 ;  /* 0x0000000a8080723c */ /* 0x000fe20000001894 */
[----:B------:R-:W2:Y:S07]  /*1a900*/  LDSM.16.M88.4 R148, [R232+0x32080] ;  /* 0x03208000e894783b */ /* 0x000eae0000000200 */
[-C--:B------:R-:W-:Y:S08]  /*1a910*/  HMMA.16816.F32 R44, R172, R28.reuse, R44 ;  /* 0x0000001cac2c723c */ /* 0x080ff0000000182c */
[----:B------:R-:W-:Y:S08]  /*1a920*/  HMMA.16816.F32 R76, R168, R28, R76 ;  /* 0x0000001ca84c723c */ /* 0x000ff0000000184c */
[-C--:B0-----:R-:W-:Y:S11]  /*1a930*/  HMMA.16816.F32 R140, R156, R30.reuse, R140 ;  /* 0x0000001e9c8c723c */ /* 0x081ff6000000188c */
[----:B------:R-:W-:Y:S05]  /*1a940*/  @!UPT UIADD3 URZ, URZ, URZ, URZ ;  /* 0x0000003f3f3ff290 */ /* 0x000fea000fffe03f */
[-C--:B-1----:R-:W-:Y:S08]  /*1a950*/  HMMA.16816.F32 R76, R176, R30.reuse, R76 ;  /* 0x0000001eb04c723c */ /* 0x082ff0000000184c */
[----:B--2---:R-:W-:Y:S01]  /*1a960*/  HMMA.16816.F32 R44, R148, R30, R44 ;  /* 0x0000001e942c723c */ /* 0x004fe2000000182c */
[----:B------:R-:W2:Y:S04]  /*1a970*/  LDL.LU R30, [R1+0x134] ;  /* 0x00013400011e7983 */ /* 0x000ea80000300800 */
[----:B------:R-:W3:Y:S03]  /*1a980*/  LDL.LU R28, [R1+0x130] ;  /* 0x00013000011c7983 */ /* 0x000ee60000300800 */
[C---:B------:R-:W-:Y:S01]  /*1a990*/  HMMA.16816.F32 R152, R172.reuse, R36, R152 ;  /* 0x00000024ac98723c */ /* 0x040fe20000001898 */
[----:B------:R-:W4:Y:S07]  /*1a9a0*/  LDL.LU R29, [R1+0x12c] ;  /* 0x00012c00011d7983 */ /* 0x000f2e0000300800 */
[C---:B------:R-:W-:Y:S08]  /*1a9b0*/  HMMA.16816.F32 R40, R172.reuse, R32, R40 ;  /* 0x00000020ac28723c */ /* 0x040ff00000001828 */
[C---:B------:R-:W-:Y:S08]  /*1a9c0*/  HMMA.16816.F32 R48, R172.reuse, R24, R48 ;  /* 0x00000018ac30723c */ /* 0x040ff00000001830 */
[C---:B------:R-:W-:Y:S08]  /*1a9d0*/  HMMA.16816.F32 R52, R172.reuse, R20, R52 ;  /* 0x00000014ac34723c */ /* 0x040ff00000001834 */
[C---:B------:R-:W-:Y:S08]  /*1a9e0*/  HMMA.16816.F32 R56, R172.reuse, R16, R56 ;  /* 0x00000010ac38723c */ /* 0x040ff00000001838 */
[C---:B------:R-:W-:Y:S08]  /*1a9f0*/  HMMA.16816.F32 R60, R172.reuse, R12, R60 ;  /* 0x0000000cac3c723c */ /* 0x040ff0000000183c */
[----:B------:R-:W-:Y:S01]  /*1aa00*/  HMMA.16816.F32 R64, R172, R8, R64 ;  /* 0x00000008ac40723c */ /* 0x000fe20000001840 */
[----:B------:R-:W-:Y:S01]  /*1aa10*/  MOV R5, 0x80 ;  /* 0x0000008000057802 */ /* 0x000fe20000000f00 */
[----:B------:R-:W-:Y:S06]  /*1aa20*/  LDSM.16.M88.4 R172, [R230+0x30080] ;  /* 0x03008000e6ac783b */ /* 0x000fec0000000200 */
        /* <DEDUP_REMOVED lines=16> */
[C---:B------:R-:W-:Y:S08]  /*1ab30*/  HMMA.16816.F32 R152, R148.reuse, R38, R152 ;  /* 0x000000269498723c */ /* 0x040ff00000001898 */
[C---:B------:R-:W-:Y:S08]  /*1ab40*/  HMMA.16816.F32 R40, R148.reuse, R34, R40 ;  /* 0x000000229428723c */ /* 0x040ff00000001828 */
[C---:B------:R-:W-:Y:S08]  /*1ab50*/  HMMA.16816.F32 R48, R148.reuse, R26, R48 ;  /* 0x0000001a9430723c */ /* 0x040ff00000001830 */
[C---:B------:R-:W-:Y:S08]  /*1ab60*/  HMMA.16816.F32 R52, R148.reuse, R22, R52 ;  /* 0x000000169434723c */ /* 0x040ff00000001834 */
[C---:B------:R-:W-:Y:S08]  /*1ab70*/  HMMA.16816.F32 R56, R148.reuse, R18, R56 ;  /* 0x000000129438723c */ /* 0x040ff00000001838 */
[C---:B------:R-:W-:Y:S08]  /*1ab80*/  HMMA.16816.F32 R60, R148.reuse, R14, R60 ;  /* 0x0000000e943c723c */ /* 0x040ff0000000183c */
[----:B------:R-:W-:Y:S08]  /*1ab90*/  HMMA.16816.F32 R64, R148, R10, R64 ;  /* 0x0000000a9440723c */ /* 0x000ff00000001840 */
[C---:B------:R-:W-:Y:S01]  /*1aba0*/  HMMA.16816.F32 R80, R176.reuse, R26, R80 ;  /* 0x0000001ab050723c */ /* 0x040fe20000001850 */
[----:B------:R-:W0:Y:S07]  /*1abb0*/  LDSM.16.M88.4 R24, [R230+0x33080] ;  /* 0x03308000e618783b */ /* 0x000e2e0000000200 */
[C---:B------:R-:W-:Y:S01]  /*1abc0*/  HMMA.16816.F32 R92, R176.reuse, R14, R92 ;  /* 0x0000000eb05c723c */ /* 0x040fe2000000185c */
[----:B------:R-:W0:Y:S07]  /*1abd0*/  LDSM.16.M88.4 R12, [R229+0x31080] ;  /* 0x03108000e50c783b */ /* 0x000e2e0000000200 */
[C---:B------:R-:W-:Y:S01]  /*1abe0*/  HMMA.16816.F32 R88, R176.reuse, R18, R88 ;  /* 0x00000012b058723c */ /* 0x040fe20000001858 */
[----:B------:R-:W1:Y:S07]  /*1abf0*/  LDSM.16.M88.4 R16, [R229+0x32080] ;  /* 0x03208000e510783b */ /* 0x000e6e0000000200 */
[C---:B------:R-:W-:Y:S08]  /*1ac00*/  HMMA.16816.F32 R68, R176.reuse, R38, R68 ;  /* 0x00000026b044723c */ /* 0x040ff00000001844 */
[C---:B------:R-:W-:Y:S08]  /*1ac10*/  HMMA.16816.F32 R72, R176.reuse, R34, R72 ;  /* 0x00000022b048723c */ /* 0x040ff00000001848 */
[C---:B------:R-:W-:Y:S01]  /*1ac20*/  HMMA.16816.F32 R84, R176.reuse, R22, R84 ;  /* 0x00000016b054723c */ /* 0x040fe20000001854 */
[C---:B------:R-:W-:Y:S01]  /*1ac30*/  IMAD R0, R5.reuse, c[0x0][0x1a4], R0 ;  /* 0x0000690005007a24 */ /* 0x040fe200078e0200 */
[----:B------:R-:W-:Y:S06]  /*1ac40*/  LDSM.16.M88.4 R20, [R229+0x33080] ;  /* 0x03308000e514783b */ /* 0x000fec0000000200 */
[----:B------:R-:W-:Y:S01]  /*1ac50*/  HMMA.16816.F32 R96, R176, R10, R96 ;  /* 0x0000000ab060723c */ /* 0x000fe20000001860 */
[----:B------:R-:W-:Y:S01]  /*1ac60*/  IMAD R4, R5, c[0x0][0x1b4], R4 ;  /* 0x00006d0005047a24 */ /* 0x000fe200078e0204 */
[----:B------:R-:W2:Y:S06]  /*1ac70*/  LDSM.16.M88.4 R8, [R229+0x30080] ;  /* 0x03008000e508783b */ /* 0x000eac0000000200 */
[-C--:B0-----:R-:W-:Y:S08]  /*1ac80*/  HMMA.16816.F32 R132, R216, R168.reuse, R132 ;  /* 0x000000a8d884723c */ /* 0x081ff00000001884 */
        /* <DEDUP_REMOVED lines=8> */
[----:B---3--:R-:W-:-:S02]  /*1ad10*/  FFMA R28, R226, R28, R239 ;  /* 0x0000001ce21c7223 */ /* 0x008fc400000000ef */
[----:B--2---:R-:W-:-:S03]  /*1ad20*/  FFMA R30, R227, R30, R222 ;  /* 0x0000001ee31e7223 */ /* 0x004fc600000000de */
[----:B------:R-:W-:Y:S02]  /*1ad30*/  STL [R1+0x130], R28 ;  /* 0x0001301c01007387 */ /* 0x000fe40000100800 */
[C---:B------:R-:W-:Y:S02]  /*1ad40*/  HMMA.16816.F32 R68, R24.reuse, R168, R68 ;  /* 0x000000a81844723c */ /* 0x040fe40000001844 */
[----:B------:R-:W-:Y:S04]  /*1ad50*/  STL [R1+0x134], R30 ;  /* 0x0001341e01007387 */ /* 0x000fe80000100800 */
[----:B------:R-:W2:Y:S02]  /*1ad60*/  LDL R5, [R1+0x18] ;  /* 0x0000180001057983 */ /* 0x000ea40000100800 */
[C---:B------:R-:W-:Y:S08]  /*1ad70*/  HMMA.16816.F32 R72, R24.reuse, R208, R72 ;  /* 0x000000d01848723c */ /* 0x040ff00000001848 */
[C---:B------:R-:W-:Y:S08]  /*1ad80*/  HMMA.16816.F32 R76, R24.reuse, R204, R76 ;  /* 0x000000cc184c723c */ /* 0x040ff0000000184c */
[C---:B------:R-:W-:Y:S08]  /*1ad90*/  HMMA.16816.F32 R80, R24.reuse, R200, R80 ;  /* 0x000000c81850723c */ /* 0x040ff00000001850 */
[C---:B------:R-:W-:Y:S08]  /*1ada0*/  HMMA.16816.F32 R84, R24.reuse, R196, R84 ;  /* 0x000000c41854723c */ /* 0x040ff00000001854 */
[C---:B------:R-:W-:Y:S08]  /*1adb0*/  HMMA.16816.F32 R88, R24.reuse, R192, R88 ;  /* 0x000000c01858723c */ /* 0x040ff00000001858 */
[C---:B------:R-:W-:Y:S08]  /*1adc0*/  HMMA.16816.F32 R92, R24.reuse, R188, R92 ;  /* 0x000000bc185c723c */ /* 0x040ff0000000185c */
[----:B------:R-:W-:Y:S08]  /*1add0*/  HMMA.16816.F32 R96, R24, R184, R96 ;  /* 0x000000b81860723c */ /* 0x000ff00000001860 */
[-C--:B------:R-:W-:Y:S08]  /*1ade0*/  HMMA.16816.F32 R24, R12, R170.reuse, R132 ;  /* 0x000000aa0c18723c */ /* 0x080ff00000001884 */
        /* <DEDUP_REMOVED lines=8> */
[----:B------:R-:W3:Y:S01]  /*1ae70*/  LDL R16, [R1+0x1c] ;  /* 0x00001c0001107983 */ /* 0x000ee20000100800 */
[----:B----4-:R-:W-:-:S05]  /*1ae80*/  FFMA R29, R225, R29, R235 ;  /* 0x0000001de11d7223 */ /* 0x010fca00000000eb */
[----:B------:R-:W-:Y:S04]  /*1ae90*/  STL [R1+0x12c], R29 ;  /* 0x00012c1d01007387 */ /* 0x000fe80000100800 */
[----:B---3--:R0:W-:Y:S04]  /*1aea0*/  STL [R1+0x90], R16 ;  /* 0x0000901001007387 */ /* 0x0081e80000100800 */
[----:B0-----:R-:W3:Y:S04]  /*1aeb0*/  LDL R16, [R1+0x14] ;  /* 0x0000140001107983 */ /* 0x001ee80000100800 */
[----:B--2---:R0:W-:Y:S04]  /*1aec0*/  STL [R1+0x8c], R5 ;  /* 0x00008c0501007387 */ /* 0x0041e80000100800 */
[----:B0-----:R-:W2:Y:S04]  /*1aed0*/  LDL R5, [R1+0x10] ;  /* 0x0000100001057983 */ /* 0x001ea80000100800 */
[----:B---3--:R0:W-:Y:S04]  /*1aee0*/  STL [R1+0x94], R16 ;  /* 0x0000941001007387 */ /* 0x0081e80000100800 */
[----:B0-----:R-:W3:Y:S04]  /*1aef0*/  LDL R16, [R1+0xc] ;  /* 0x00000c0001107983 */ /* 0x001ee80000100800 */
[----:B--2---:R0:W-:Y:S04]  /*1af00*/  STL [R1+0x98], R5 ;  /* 0x0000980501007387 */ /* 0x0041e80000100800 */
[----:B0-----:R-:W2:Y:S04]  /*1af10*/  LDL R5, [R1+0x8] ;  /* 0x0000080001057983 */ /* 0x001ea80000100800 */
[----:B------:R-:W0:Y:S04]  /*1af20*/  S2R R28, SR_CTAID.X ;  /* 0x00000000001c7919 */ /* 0x000e280000002500 */
[----:B---3--:R1:W-:Y:S04]  /*1af30*/  STL [R1+0x9c], R16 ;  /* 0x00009c1001007387 */ /* 0x0083e80000100800 */
[----:B-1----:R-:W3:Y:S04]  /*1af40*/  LDL R16, [R1+0x4] ;  /* 0x0000040001107983 */ /* 0x002ee80000100800 */
[----:B--2---:R1:W-:Y:S04]  /*1af50*/  STL [R1+0xa0], R5 ;  /* 0x0000a00501007387 */ /* 0x0043e80000100800 */
[----:B-1----:R-:W2:Y:S01]  /*1af60*/  LDL R5, [R1] ;  /* 0x0000000001057983 */ /* 0x002ea20000100800 */
[C---:B------:R-:W-:Y:S03]  /*1af70*/  HMMA.16816.F32 R100, R172.reuse, R168, R100 ;  /* 0x000000a8ac64723c */ /* 0x040fe60000001864 */
[----:B------:R-:W1:Y:S05]  /*1af80*/  S2R R222, SR_TID.X ;  /* 0x0000000000de7919 */ /* 0x000e6a0000002100 */
[----:B------:R-:W-:Y:S01]  /*1af90*/  HMMA.16816.F32 R104, R172, R208, R104 ;  /* 0x000000d0ac68723c */ /* 0x000fe20000001868 */
[----:B0-----:R-:W-:-:S07]  /*1afa0*/  SHF.L.U32 R28, R28, 0x6, RZ ;  /* 0x000000061c1c7819 */ /* 0x001fce00000006ff */
[----:B------:R-:W-:Y:S01]  /*1afb0*/  HMMA.16816.F32 R108, R172, R204, R108 ;  /* 0x000000ccac6c723c */ /* 0x000fe2000000186c */
[----:B------:R-:W-:-:S07]  /*1afc0*/  UIADD3 UR4, UR4, 0x80, URZ ;  /* 0x0000008004047890 */ /* 0x000fce000fffe03f */
        /* <DEDUP_REMOVED lines=9> */
[----:B------:R-:W-:Y:S08]  /*1b060*/  HMMA.16816.F32 R212, R216, R188, R212 ;  /* 0x000000bcd8d4723c */ /* 0x000ff000000018d4 */
[-C--:B------:R-:W-:Y:S08]  /*1b070*/  HMMA.16816.F32 R128, R172, R184.reuse, R128 ;  /* 0x000000b8ac80723c */ /* 0x080ff00000001880 */
[----:B------:R-:W-:Y:S01]  /*1b080*/  HMMA.16816.F32 R160, R216, R184, R160 ;  /* 0x000000b8d8a0723c */ /* 0x000fe200000018a0 */
[----:B------:R-:W-:-:S04]  /*1b090*/  IADD3 R28, R28, 0x40, RZ ;  /* 0x000000401c1c7810 */ /* 0x000fc80007ffe0ff */
[----:B------:R-:W-:Y:S02]  /*1b0a0*/  ISETP.LE.AND P2, PT, R28, UR4, PT ;  /* 0x000000041c007c0c */ /* 0x000fe4000bf43270 */
[----:B-1----:R-:W-:Y:S01]  /*1b0b0*/  LOP3.LUT R222, R222, 0xff, RZ, 0xc0, !PT ;  /* 0x000000ffdede7812 */ /* 0x002fe200078ec0ff */
[----:B------:R-:W-:Y:S04]  /*1b0c0*/  HMMA.16816.F32 R100, R8, R170, R100 ;  /* 0x000000aa0864723c */ /* 0x000fe80000001864 */
[----:B------:R-:W-:-:S04]  /*1b0d0*/  IMAD.SHL.U32 R222, R222, 0x2, RZ ;  /* 0x00000002dede7824 */ /* 0x000fc800078e00ff */
        /* <DEDUP_REMOVED lines=13> */
[----:B------:R-:W-:Y:S08]  /*1b1b0*/  HMMA.16816.F32 R12, R12, R186, R160 ;  /* 0x000000ba0c0c723c */ /* 0x000ff000000018a0 */
[C---:B------:R-:W-:Y:S08]  /*1b1c0*/  HMMA.16816.F32 R68, R20.reuse, R170, R68 ;  /* 0x000000aa1444723c */ /* 0x040ff00000001844 */
[C---:B------:R-:W-:Y:S08]  /*1b1d0*/  HMMA.16816.F32 R72, R20.reuse, R210, R72 ;  /* 0x000000d21448723c */ /* 0x040ff00000001848 */
[C---:B------:R-:W-:Y:S08]  /*1b1e0*/  HMMA.16816.F32 R76, R20.reuse, R206, R76 ;  /* 0x000000ce144c723c */ /* 0x040ff0000000184c */
[C---:B------:R-:W-:Y:S01]  /*1b1f0*/  HMMA.16816.F32 R80, R20.reuse, R202, R80 ;  /* 0x000000ca1450723c */ /* 0x040fe20000001850 */
[----:B---3--:R0:W-:Y:S04]  /*1b200*/  STL [R1+0xa4], R16 ;  /* 0x0000a41001007387 */ /* 0x0081e80000100800 */
[----:B--2---:R0:W-:Y:S03]  /*1b210*/  STL [R1+0xa8], R5 ;  /* 0x0000a80501007387 */ /* 0x0041e60000100800 */
[C---:B------:R-:W-:Y:S08]  /*1b220*/  HMMA.16816.F32 R84, R20.reuse, R198, R84 ;  /* 0x000000c61454723c */ /* 0x040ff00000001854 */
[C---:B------:R-:W-:Y:S08]  /*1b230*/  HMMA.16816.F32 R88, R20.reuse, R194, R88 ;  /* 0x000000c21458723c */ /* 0x040ff00000001858 */
[C---:B------:R-:W-:Y:S08]  /*1b240*/  HMMA.16816.F32 R92, R20.reuse, R190, R92 ;  /* 0x000000be145c723c */ /* 0x040ff0000000185c */
[----:B------:R-:W-:Y:S01]  /*1b250*/  HMMA.16816.F32 R96, R20, R186, R96 ;  /* 0x000000ba1460723c */ /* 0x000fe20000001860 */
[----:B0-----:R-:W-:Y:S01]  /*1b260*/  @P2 CALL.REL.NOINC `(.L_x_0) ;  /* 0x0000001000002944 */ /* 0x001fe20003c00000 */
[----:B------:R-:W-:Y:S06]  /*1b270*/  BRA `(.L_x_19) ;  /* 0xfffef32000007947 */ /* 0x000fec000383ffff */
.L_x_0:
[----:B------:R-:W2:Y:S04]  /*1b280*/  LDL.LU R16, [R1+0x134] ;  /* 0x0001340001107983 */ /* 0x000ea80000300800 */
[----:B------:R-:W3:Y:S04]  /*1b290*/  LDL.LU R5, [R1+0x130] ;  /* 0x0001300001057983 */ /* 0x000ee80000300800 */
[----:B------:R-:W4:Y:S01]  /*1b2a0*/  LDL.LU R17, [R1+0x12c] ;  /* 0x00012c0001117983 */ /* 0x000f220000300800 */
[----:B------:R-:W-:Y:S01]  /*1b2b0*/  MOV R4, R8 ;  /* 0x0000000800047202 */ /* 0x000fe20000000f00 */
[----:B------:R-:W-:Y:S01]  /*1b2c0*/  IMAD.MOV.U32 R35, RZ, RZ, R54 ;  /* 0x000000ffff237224 */ /* 0x000fe200078e0036 */
[----:B------:R-:W-:Y:S01]  /*1b2d0*/  MOV R156, R69 ;  /* 0x00000045009c7202 */ /* 0x000fe20000000f00 */
[----:B------:R-:W4:Y:S01]  /*1b2e0*/  LDL.LU R34, [R1+0x148] ;  /* 0x0001480001227983 */ /* 0x000f220000300800 */
[----:B------:R-:W-:Y:S01]  /*1b2f0*/  IMAD.MOV.U32 R150, RZ, RZ, R63 ;  /* 0x000000ffff967224 */ /* 0x000fe200078e003f */
[----:B------:R-:W-:Y:S01]  /*1b300*/  MOV R69, R91 ;  /* 0x0000005b00457202 */ /* 0x000fe20000000f00 */
[----:B------:R-:W-:Y:S01]  /*1b310*/  IMAD.MOV.U32 R158, RZ, RZ, R72 ;  /* 0x000000ffff9e7224 */ /* 0x000fe200078e0048 */
[----:B------:R-:W4:Y:S01]  /*1b320*/  LDL.LU R128, [R1+0x144] ;  /* 0x0001440001807983 */ /* 0x000f220000300800 */
[----:B-----5:R-:W-:Y:S01]  /*1b330*/  MOV R6, R44 ;  /* 0x0000002c00067202 */ /* 0x020fe20000000f00 */
[----:B------:R-:W-:Y:S01]  /*1b340*/  IMAD.MOV.U32 R161, RZ, RZ, R77 ;  /* 0x000000ffffa17224 */ /* 0x000fe200078e004d */
[----:B------:R-:W-:Y:S01]  /*1b350*/  MOV R22, R52 ;  /* 0x0000003400167202 */ /* 0x000fe20000000f00 */
[----:B------:R-:W4:Y:S01]  /*1b360*/  LDL.LU R130, [R1+0x140] ;  /* 0x0001400001827983 */ /* 0x000f220000300800 */
[----:B------:R-:W-:Y:S01]  /*1b370*/  MOV R159, R73 ;  /* 0x00000049009f7202 */ /* 0x000fe20000000f00 */
        /* <DEDUP_REMOVED lines=10> */
[----:B------:R-:W0:Y:S01]  /*1b420*/  S2R R240, SR_CTAID.X ;  /* 0x0000000000f07919 */ /* 0x000e220000002500 */
[----:B------:R-:W-:Y:S01]  /*1b430*/  MOV R129, R55 ;  /* 0x0000003700817202 */ /* 0x000fe20000000f00 */
[----:B------:R-:W-:Y:S01]  /*1b440*/  IMAD.MOV.U32 R32, RZ, RZ, R60 ;  /* 0x000000ffff207224 */ /* 0x000fe200078e003c */
[----:B------:R-:W-:Y:S01]  /*1b450*/  MOV R131, R58 ;  /* 0x0000003a00837202 */ /* 0x000fe20000000f00 */
[----:B------:R-:W1:Y:S01]  /*1b460*/  S2R R169, SR_TID.X ;  /* 0x0000000000a97919 */ /* 0x000e620000002100 */
[----:B------:R-:W-:-:S02]  /*1b470*/  MOV R148, R59 ;  /* 0x0000003b00947202 */ /* 0x000fc40000000f00 */
[----:B------:R-:W-:Y:S01]  /*1b480*/  MOV R149, R62 ;  /* 0x0000003e00957202 */ /* 0x000fe20000000f00 */
[----:B------:R-:W1:Y:S01]  /*1b490*/  S2R R242, SR_CTAID.Y ;  /* 0x0000000000f27919 */ /* 0x000e620000002600 */
[----:B------:R-:W-:Y:S02]  /*1b4a0*/  MOV R33, R61 ;  /* 0x0000003d00217202 */ /* 0x000fe40000000f00 */
[----:B------:R-:W-:Y:S01]  /*1b4b0*/  MOV R23, R53 ;  /* 0x0000003500177202 */ /* 0x000fe20000000f00 */
[----:B------:R-:W1:Y:S01]  /*1b4c0*/  S2R R18, SR_TID.X ;  /* 0x0000000000127919 */ /* 0x000e620000002100 */
[----:B------:R-:W-:-:S03]  /*1b4d0*/  MOV R30, R56 ;  /* 0x00000038001e7202 */ /* 0x000fc60000000f00 */
[----:B------:R-:W2:Y:S04]  /*1b4e0*/  S2R R66, SR_TID.X ;  /* 0x0000000000427919 */ /* 0x000ea80000002100 */
[----:B------:R-:W4:Y:S01]  /*1b4f0*/  LDL.LU R252, [R1+0x1c] ;  /* 0x00001c0001fc7983 */ /* 0x000f220000300800 */
[----:B0-----:R-:W-:-:S03]  /*1b500*/  SHF.L.U32 R240, R240, 0x6, RZ ;  /* 0x00000006f0f07819 */ /* 0x001fc600000006ff */
[----:B------:R-:W4:Y:S01]  /*1b510*/  LDL.LU R251, [R1+0x18] ;  /* 0x0000180001fb7983 */ /* 0x000f220000300800 */
[----:B-1----:R-:W-:-:S03]  /*1b520*/  LOP3.LUT R240, R240, 0x3f, R169, 0xf8, !PT ;  /* 0x0000003ff0f07812 */ /* 0x002fc600078ef8a9 */
[----:B------:R-:W4:Y:S01]  /*1b530*/  LDL.LU R250, [R1+0x14] ;  /* 0x0000140001fa7983 */ /* 0x000f220000300800 */
[----:B------:R-:W-:Y:S01]  /*1b540*/  IMAD R2, R242, c[0x0][0x1c0], RZ ;  /* 0x00007000f2027a24 */ /* 0x000fe200078e02ff */
[C---:B------:R-:W-:Y:S01]  /*1b550*/  LOP3.LUT R244, R169.reuse, 0x1c, RZ, 0xc0, !PT ;  /* 0x0000001ca9f47812 */ /* 0x040fe200078ec0ff */
[----:B------:R-:W-:Y:S01]  /*1b560*/  IMAD R8, R240, c[0x0][0x1c4], RZ ;  /* 0x00007100f0087a24 */ /* 0x000fe200078e02ff */
[----:B------:R-:W-:Y:S01]  /*1b570*/  LOP3.LUT R232, R169, 0x18, RZ, 0xc0, !PT ;  /* 0x00000018a9e87812 */ /* 0x000fe200078ec0ff */
[----:B------:R-:W-:Y:S01]  /*1b580*/  IMAD.SHL.U32 R0, R2, 0x2, RZ ;  /* 0x0000000202007824 */ /* 0x000fe200078e00ff */
[----:B------:R-:W-:Y:S01]  /*1b590*/  LOP3.LUT R20, R18, 0xe0, RZ, 0xc0, !PT ;  /* 0x000000e012147812 */ /* 0x000fe200078ec0ff */
[----:B------:R-:W-:Y:S01]  /*1b5a0*/  IMAD.HI R2, R2, 0x2, RZ ;  /* 0x0000000202027827 */ /* 0x000fe200078e02ff */
[----:B------:R-:W-:Y:S01]  /*1b5b0*/  LOP3.LUT R19, R18, 0x3, RZ, 0xc0, !PT ;  /* 0x0000000312137812 */ /* 0x000fe200078ec0ff */
[----:B------:R-:W4:Y:S01]  /*1b5c0*/  LDL.LU R249, [R1+0x10] ;  /* 0x0000100001f97983 */ /* 0x000f220000300800 */
[----:B------:R-:W-:-:S02]  /*1b5d0*/  SHF.L.U32 R20, R20, 0x6, RZ ;  /* 0x0000000614147819 */ /* 0x000fc400000006ff */
[----:B------:R-:W-:Y:S01]  /*1b5e0*/  SHF.L.U32 R54, R244, 0x2, RZ ;  /* 0x00000002f4367819 */ /* 0x000fe200000006ff */
[----:B------:R-:W4:Y:S01]  /*1b5f0*/  LDL.LU R248, [R1+0xc] ;  /* 0x00000c0001f87983 */ /* 0x000f220000300800 */
[----:B------:R-:W-:Y:S01]  /*1b600*/  LOP3.LUT R18, R18, 0xff, RZ, 0xc0, !PT ;  /* 0x000000ff12127812 */ /* 0x000fe200078ec0ff */
[----:B------:R-:W-:Y:S01]  /*1b610*/  IMAD R3, R19, 0x20, R20 ;  /* 0x0000002013037824 */ /* 0x000fe200078e0214 */
[----:B------:R-:W-:Y:S01]  /*1b620*/  MOV R19, R46 ;  /* 0x0000002e00137202 */ /* 0x000fe20000000f00 */
[----:B------:R-:W4:Y:S01]  /*1b630*/  LDL.LU R247, [R1+0x8] ;  /* 0x0000080001f77983 */ /* 0x000f220000300800 */
[----:B------:R-:W-:Y:S01]  /*1b640*/  ISETP.GE.U32.AND P0, PT, R18, 0x40, PT ;  /* 0x000000401200780c */ /* 0x000fe20003f06070 */
[----:B------:R-:W-:Y:S01]  /*1b650*/  IMAD.MOV.U32 R18, RZ, RZ, R48 ;  /* 0x000000ffff127224 */ /* 0x000fe200078e0030 */
[----:B------:R-:W-:Y:S01]  /*1b660*/  MOV R20, R49 ;  /* 0x0000003100147202 */ /* 0x000fe20000000f00 */
[----:B------:R-:W4:Y:S04]  /*1b670*/  LDL.LU R246, [R1+0x4] ;  /* 0x0000040001f67983 */ /* 0x000f280000300800 */
[----:B------:R-:W4:Y:S04]  /*1b680*/  LDL.LU R245, [R1] ;  /* 0x0000000001f57983 */ /* 0x000f280000300800 */
[----:B------:R-:W-:Y:S01]  /*1b690*/  BAR.SYNC.DEFER_BLOCKING 0x0 ;  /* 0x0000000000007b1d */ /* 0x000fe20000010000 */
[----:B--2---:R-:W-:-:S02]  /*1b6a0*/  MOV R38, R16 ;  /* 0x0000001000267202 */ /* 0x004fc40000000f00 */
[----:B------:R-:W-:Y:S02]  /*1b6b0*/  MOV R16, R9 ;  /* 0x0000000900107202 */ /* 0x000fe40000000f00 */
[C---:B------:R-:W-:Y:S01]  /*1b6c0*/  SHF.L.U32 R9, R8.reuse, 0x1, RZ ;  /* 0x0000000108097819 */ /* 0x040fe200000006ff */
[----:B------:R-:W-:Y:S02]  /*1b6d0*/  IMAD.MOV.U32 R65, RZ, RZ, R38 ;  /* 0x000000ffff417224 */ /* 0x000fe400078e0026 */
[----:B---3--:R-:W-:Y:S01]  /*1b6e0*/  IMAD.MOV.U32 R36, RZ, RZ, R5 ;  /* 0x000000ffff247224 */ /* 0x008fe200078e0005 */
[----:B------:R-:W-:Y:S01]  /*1b6f0*/  IADD3 R0, P1, P2, R9, c[0x0][0x178], R0 ;  /* 0x00005e0009007a10 */ /* 0x000fe20007a3e000 */
[----:B------:R-:W-:Y:S01]  /*1b700*/  IMAD.HI R9, R8, 0x2, RZ ;  /* 0x0000000208097827 */ /* 0x000fe200078e02ff */
[----:B----4-:R-:W-:Y:S02]  /*1b710*/  MOV R64, R17 ;  /* 0x0000001100407202 */ /* 0x010fe40000000f00 */
[----:B------:R-:W-:Y:S01]  /*1b720*/  MOV R91, R65 ;  /* 0x00000041005b7202 */ /* 0x000fe20000000f00 */
[----:B------:R-:W-:Y:S01]  /*1b730*/  FMUL R37, R34, 8388608 ;  /* 0x4b00000022257820 */ /* 0x000fe20000400000 */
[----:B------:R-:W-:Y:S01]  /*1b740*/  IADD3.X R2, R9, c[0x0][0x17c], R2, P1, P2 ;  /* 0x00005f0009027a10 */ /* 0x000fe20000fe4402 */
[----:B------:R-:W-:Y:S01]  /*1b750*/  IMAD.MOV.U32 R65, RZ, RZ, R99 ;  /* 0x000000ffff417224 */ /* 0x000fe200078e0063 */
[----:B------:R-:W-:Y:S01]  /*1b760*/  MOV R63, R64 ;  /* 0x00000040003f7202 */ /* 0x000fe20000000f00 */
[----:B------:R-:W-:Y:S01]  /*1b770*/  IMAD.MOV.U32 R5, RZ, RZ, R42 ;  /* 0x000000ffff057224 */ /* 0x000fe200078e002a */
[----:B------:R-:W-:Y:S01]  /*1b780*/  FSETP.GEU.AND P6, PT, R128, 1.175494350822287508e-38, PT ;  /* 0x008000008000780b */ /* 0x000fe20003fce000 */
[C---:B------:R-:W-:Y:S01]  /*1b790*/  FMUL R39, R130.reuse, 8388608 ;  /* 0x4b00000082277820 */ /* 0x040fe20000400000 */
[----:B------:R-:W-:-:S02]  /*1b7a0*/  FSETP.GEU.AND P1, PT, R130, 1.175494350822287508e-38, PT ;  /* 0x008000008200780b */ /* 0x000fc40003f2e000 */
[----:B------:R-:W-:Y:S02]  /*1b7b0*/  LOP3.LUT R99, R3, R54, RZ, 0x3c, !PT ;  /* 0x0000003603637212 */ /* 0x000fe400078e3cff */
[----:B------:R-:W-:Y:S02]  /*1b7c0*/  FSEL R39, R39, R130, !P1 ;  /* 0x0000008227277208 */ /* 0x000fe40004800000 */
[----:B------:R-:W-:Y:S01]  /*1b7d0*/  FSEL R54, RZ, -23, P1 ;  /* 0xc1b80000ff367808 */ /* 0x000fe20000800000 */
[C---:B------:R-:W-:Y:S01]  /*1b7e0*/  FMUL R44, R163.reuse, 8388608 ;  /* 0x4b000000a32c7820 */ /* 0x040fe20000400000 */
[----:B------:R-:W-:Y:S01]  /*1b7f0*/  FSETP.GEU.AND P3, PT, R163, 1.175494350822287508e-38, PT ;  /* 0x00800000a300780b */ /* 0x000fe20003f6e000 */
[----:B------:R-:W-:Y:S01]  /*1b800*/  FMUL R8, R157, 8388608 ;  /* 0x4b0000009d087820 */ /* 0x000fe20000400000 */
[----:B------:R-:W-:Y:S01]  /*1b810*/  FSETP.GT.AND P1, PT, |R63|, 8.50705917302346158658e+37, PT ;  /* 0x7e8000003f00780b */ /* 0x000fe20003f24200 */
[----:B------:R-:W-:Y:S01]  /*1b820*/  FMUL R9, R128, 8388608 ;  /* 0x4b00000080097820 */ /* 0x000fe20000400000 */
[----:B------:R-:W-:-:S02]  /*1b830*/  FSETP.GEU.AND P2, PT, R157, 1.175494350822287508e-38, PT ;  /* 0x008000009d00780b */ /* 0x000fc40003f4e000 */
[----:B------:R-:W-:Y:S02]  /*1b840*/  FSEL R44, R44, R163, !P3 ;  /* 0x000000a32c2c7208 */ /* 0x000fe40005800000 */
[----:B------:R-:W-:Y:S02]  /*1b850*/  FSEL R234, RZ, -23, P3 ;  /* 0xc1b80000ffea7808 */ /* 0x000fe40001800000 */
[C---:B------:R-:W-:Y:S02]  /*1b860*/  FSETP.GEU.AND P3, PT, |R63|.reuse, 1.175494350822287508e-38, PT ;  /* 0x008000003f00780b */ /* 0x040fe40003f6e200 */
[----:B------:R-:W-:Y:S02]  /*1b870*/  MOV R17, R43 ;  /* 0x0000002b00117202 */ /* 0x000fe40000000f00 */
[----:B------:R-:W-:Y:S01]  /*1b880*/  FSEL R43, R8, R157, !P2 ;  /* 0x0000009d082b7208 */ /* 0x000fe20005000000 */
[----:B------:R-:W-:Y:S01]  /*1b890*/  FMUL R8, R63, 8388608 ;  /* 0x4b0000003f087820 */ /* 0x000fe20000400000 */
[----:B------:R-:W-:-:S02]  /*1b8a0*/  FSEL R38, R9, R128, !P6 ;  /* 0x0000008009267208 */ /* 0x000fc40007000000 */
[----:B------:R-:W-:Y:S02]  /*1b8b0*/  FSEL R52, RZ, -23, P6 ;  /* 0xc1b80000ff347808 */ /* 0x000fe40003000000 */
[----:B------:R-:W-:Y:S02]  /*1b8c0*/  FSETP.GEU.AND P6, PT, R63, 1.175494350822287508e-38, PT ;  /* 0x008000003f00780b */ /* 0x000fe40003fce000 */
[----:B------:R-:W-:Y:S01]  /*1b8d0*/  MOV R73, R36 ;  /* 0x0000002400497202 */ /* 0x000fe20000000f00 */
[----:B------:R-:W-:Y:S01]  /*1b8e0*/  @P1 FMUL R65, R65, 0.25 ;  /* 0x3e80000041411820 */ /* 0x000fe20000400000 */
[----:B------:R-:W-:Y:S01]  /*1b8f0*/  FSEL R8, R8, R63, !P6 ;  /* 0x0000003f08087208 */ /* 0x000fe20007000000 */
[----:B------:R-:W-:Y:S01]  /*1b900*/  @P1 FMUL R98, R98, 0.25 ;  /* 0x3e80000062621820 */ /* 0x000fe20000400000 */
[----:B------:R-:W-:Y:S01]  /*1b910*/  FSEL R233, RZ, -23, P2 ;  /* 0xc1b80000ffe97808 */ /* 0x000fe20001000000 */
[----:B------:R-:W-:Y:S01]  /*1b920*/  @P1 FMUL R95, R95, 0.25 ;  /* 0x3e8000005f5f1820 */ /* 0x000fe20000400000 */
[----:B------:R-:W-:Y:S01]  /*1b930*/  FSETP.GT.AND P2, PT, |R73|, 8.50705917302346158658e+37, PT ;  /* 0x7e8000004900780b */ /* 0x000fe20003f44200 */
[----:B------:R-:W-:-:S02]  /*1b940*/  @P1 FMUL R94, R94, 0.25 ;  /* 0x3e8000005e5e1820 */ /* 0x000fc40000400000 */
[----:B------:R-:W-:Y:S02]  /*1b950*/  @P1 FMUL R69, R69, 0.25 ;  /* 0x3e80000045451820 */ /* 0x000fe40000400000 */
[----:B------:R-:W-:Y:S02]  /*1b960*/  @P1 FMUL R90, R90, 0.25 ;  /* 0x3e8000005a5a1820 */ /* 0x000fe40000400000 */
[----:B------:R-:W-:Y:S02]  /*1b970*/  @P1 FMUL R87, R87, 0.25 ;  /* 0x3e80000057571820 */ /* 0x000fe40000400000 */
[----:B------:R-:W-:Y:S02]  /*1b980*/  @P1 FMUL R86, R86, 0.25 ;  /* 0x3e80000056561820 */ /* 0x000fe40000400000 */
[----:B------:R-:W-:Y:S02]  /*1b990*/  @P1 FMUL R83, R83, 0.25 ;  /* 0x3e80000053531820 */ /* 0x000fe40000400000 */
[----:B------:R-:W-:-:S02]  /*1b9a0*/  @P1 FMUL R82, R82, 0.25 ;  /* 0x3e80000052521820 */ /* 0x000fc40000400000 */
[----:B------:R-:W-:Y:S02]  /*1b9b0*/  @P1 FMUL R79, R79, 0.25 ;  /* 0x3e8000004f4f1820 */ /* 0x000fe40000400000 */
[----:B------:R-:W-:Y:S02]  /*1b9c0*/  @P1 FMUL R63, R63, 0.25 ;  /* 0x3e8000003f3f1820 */ /* 0x000fe40000400000 */
[----:B------:R-:W-:Y:S02]  /*1b9d0*/  @P1 FMUL R78, R78, 0.25 ;  /* 0x3e8000004e4e1820 */ /* 0x000fe40000400000 */
[----:B------:R-:W-:Y:S02]  /*1b9e0*/  @P1 FMUL R75, R75, 0.25 ;  /* 0x3e8000004b4b1820 */ /* 0x000fe40000400000 */
[----:B------:R-:W-:Y:S02]  /*1b9f0*/  @P1 FMUL R74, R74, 0.25 ;  /* 0x3e8000004a4a1820 */ /* 0x000fe40000400000 */
[----:B------:R-:W-:-:S02]  /*1ba00*/  @P1 FMUL R71, R71, 0.25 ;  /* 0x3e80000047471820 */ /* 0x000fc40000400000 */
[----:B------:R-:W-:Y:S01]  /*1ba10*/  @P1 FMUL R70, R70, 0.25 ;  /* 0x3e80000046461820 */ /* 0x000fe20000400000 */
[----:B------:R-:W-:Y:S01]  /*1ba20*/  FSETP.GEU.AND P5, PT, R34, 1.175494350822287508e-38, PT ;  /* 0x008000002200780b */ /* 0x000fe20003fae000 */
[----:B------:R-:W-:Y:S02]  /*1ba30*/  @!P3 FMUL R63, R63, 16777216 ;  /* 0x4b8000003f3fb820 */ /* 0x000fe40000400000 */
[----:B------:R-:W-:Y:S02]  /*1ba40*/  @!P3 FMUL R65, R65, 16777216 ;  /* 0x4b8000004141b820 */ /* 0x000fe40000400000 */
[----:B------:R-:W-:Y:S02]  /*1ba50*/  @!P3 FMUL R98, R98, 16777216 ;  /* 0x4b8000006262b820 */ /* 0x000fe40000400000 */
[----:B------:R-:W-:Y:S02]  /*1ba60*/  @!P3 FMUL R95, R95, 16777216 ;  /* 0x4b8000005f5fb820 */ /* 0x000fe40000400000 */
[----:B------:R-:W-:-:S02]  /*1ba70*/  @!P3 FMUL R94, R94, 16777216 ;  /* 0x4b8000005e5eb820 */ /* 0x000fc40000400000 */
[----:B------:R-:W-:Y:S02]  /*1ba80*/  @!P3 FMUL R69, R69, 16777216 ;  /* 0x4b8000004545b820 */ /* 0x000fe40000400000 */
        /* <DEDUP_REMOVED lines=10> */
[----:B------:R-:W-:Y:S01]  /*1bb30*/  @!P3 FMUL R70, R70, 16777216 ;  /* 0x4b8000004646b820 */ /* 0x000fe20000400000 */
[C---:B------:R-:W-:Y:S01]  /*1bb40*/  FSETP.GEU.AND P3, PT, |R73|.reuse, 1.175494350822287508e-38, PT ;  /* 0x008000004900780b */ /* 0x040fe20003f6e200 */
[----:B------:R-:W-:Y:S01]  /*1bb50*/  FMUL R36, R73, 8388608 ;  /* 0x4b00000049247820 */ /* 0x000fe20000400000 */
[----:B------:R-:W-:-:S02]  /*1bb60*/  FSEL R37, R37, R34, !P5 ;  /* 0x0000002225257208 */ /* 0x000fc40006800000 */
[----:B------:R-:W-:Y:S02]  /*1bb70*/  FSEL R50, RZ, -23, P5 ;  /* 0xc1b80000ff327808 */ /* 0x000fe40002800000 */
[----:B------:R-:W-:Y:S01]  /*1bb80*/  FSETP.GEU.AND P5, PT, R73, 1.175494350822287508e-38, PT ;  /* 0x008000004900780b */ /* 0x000fe20003fae000 */
[----:B------:R-:W-:Y:S01]  /*1bb90*/  @P2 FMUL R97, R97, 0.25 ;  /* 0x3e80000061612820 */ /* 0x000fe20000400000 */
[----:B------:R-:W-:Y:S01]  /*1bba0*/  FSETP.GT.AND P1, PT, |R91|, 8.50705917302346158658e+37, PT ;  /* 0x7e8000005b00780b */ /* 0x000fe20003f24200 */
[----:B------:R-:W-:Y:S01]  /*1bbb0*/  @P2 FMUL R96, R96, 0.25 ;  /* 0x3e80000060602820 */ /* 0x000fe20000400000 */
[----:B------:R-:W-:Y:S01]  /*1bbc0*/  FSEL R36, R36, R73, !P5 ;  /* 0x0000004924247208 */ /* 0x000fe20006800000 */
        /* <DEDUP_REMOVED lines=14> */
[----:B------:R-:W-:Y:S01]  /*1bcb0*/  @P2 FMUL R151, R151, 0.25 ;  /* 0x3e80000097972820 */ /* 0x000fe20000400000 */
[----:B------:R-:W-:Y:S01]  /*1bcc0*/  IADD3 R45, R36, -0x3f3504f3, RZ ;  /* 0xc0cafb0d242d7810 */ /* 0x000fe20007ffe0ff */
        /* <DEDUP_REMOVED lines=16> */
[----:B------:R-:W-:Y:S01]  /*1bdd0*/  @!P3 FMUL R151, R151, 16777216 ;  /* 0x4b8000009797b820 */ /* 0x000fe20000400000 */
[C---:B------:R-:W-:Y:S01]  /*1bde0*/  FSETP.GEU.AND P3, PT, |R91|.reuse, 1.175494350822287508e-38, PT ;  /* 0x008000005b00780b */ /* 0x040fe20003f6e200 */
[----:B------:R-:W-:Y:S01]  /*1bdf0*/  FMUL R42, R91, 8388608 ;  /* 0x4b0000005b2a7820 */ /* 0x000fe20000400000 */
[----:B------:R-:W-:Y:S02]  /*1be00*/  LOP3.LUT R45, R45, 0xff800000, RZ, 0xc0, !PT ;  /* 0xff8000002d2d7812 */ /* 0x000fe400078ec0ff */
[----:B------:R-:W-:Y:S01]  /*1be10*/  FSETP.GEU.AND P4, PT, R91, 1.175494350822287508e-38, PT ;  /* 0x008000005b00780b */ /* 0x000fe20003f8e000 */
[----:B------:R-:W-:Y:S01]  /*1be20*/  MUFU.RCP R72, R63 ;  /* 0x0000003f00487308 */ /* 0x000fe20000001000 */
[----:B------:R-:W-:-:S02]  /*1be30*/  @P1 FMUL R135, R135, 0.25 ;  /* 0x3e80000087871820 */ /* 0x000fc40000400000 */
[----:B------:R-:W-:Y:S01]  /*1be40*/  FSEL R42, R42, R91, !P4 ;  /* 0x0000005b2a2a7208 */ /* 0x000fe20006000000 */
[----:B------:R-:W-:-:S04]  /*1be50*/  @P1 FMUL R134, R134, 0.25 ;  /* 0x3e80000086861820 */ /* 0x000fc80000400000 */
[----:B------:R-:W0:Y:S01]  /*1be60*/  I2F R61, R45 ;  /* 0x0000002d003d7306 */ /* 0x000e220000201400 */
[----:B------:R-:W-:Y:S01]  /*1be70*/  @P1 FMUL R150, R150, 0.25 ;  /* 0x3e80000096961820 */ /* 0x000fe20000400000 */
[----:B------:R-:W-:Y:S01]  /*1be80*/  FSETP.GT.AND P2, PT, |R163|, 8.50705917302346158658e+37, PT ;  /* 0x7e800000a300780b */ /* 0x000fe20003f44200 */
        /* <DEDUP_REMOVED lines=13> */
[----:B------:R-:W-:Y:S01]  /*1bf60*/  @P1 FMUL R154, R154, 0.25 ;  /* 0x3e8000009a9a1820 */ /* 0x000fe20000400000 */
[----:B------:R-:W-:Y:S01]  /*1bf70*/  IADD3 R47, R44, -0x3f3504f3, RZ ;  /* 0xc0cafb0d2c2f7810 */ /* 0x000fe20007ffe0ff */
        /* <DEDUP_REMOVED lines=16> */
[----:B------:R-:W-:Y:S01]  /*1c080*/  @!P3 FMUL R154, R154, 16777216 ;  /* 0x4b8000009a9ab820 */ /* 0x000fe20000400000 */
[----:B------:R-:W-:Y:S02]  /*1c090*/  FSETP.GEU.AND P3, PT, |R163|, 1.175494350822287508e-38, PT ;  /* 0x00800000a300780b */ /* 0x000fe40003f6e200 */
[----:B------:R-:W-:Y:S02]  /*1c0a0*/  FSEL R238, RZ, -23, P5 ;  /* 0xc1b80000ffee7808 */ /* 0x000fe40002800000 */
[----:B------:R-:W-:Y:S01]  /*1c0b0*/  LOP3.LUT R47, R47, 0xff800000, RZ, 0xc0, !PT ;  /* 0xff8000002f2f7812 */ /* 0x000fe200078ec0ff */
[----:B------:R-:W-:Y:S02]  /*1c0c0*/  @P2 FMUL R133, R133, 0.25 ;  /* 0x3e80000085852820 */ /* 0x000fe40000400000 */
[----:B0-----:R-:W-:Y:S01]  /*1c0d0*/  FFMA.FTZ R238, R61, 1.1920928955078125e-07, R238 ;  /* 0x340000003dee7823 */ /* 0x001fe200000100ee */
[----:B------:R-:W0:Y:S01]  /*1c0e0*/  I2F R59, R47 ;  /* 0x0000002f003b7306 */ /* 0x000e220000201400 */
[----:B------:R-:W-:Y:S01]  /*1c0f0*/  FMUL R61, R72, R86 ;  /* 0x00000056483d7220 */ /* 0x000fe20000400000 */
[----:B------:R-:W-:Y:S01]  /*1c100*/  FSETP.GT.AND P1, PT, |R157|, 8.50705917302346158658e+37, PT ;  /* 0x7e8000009d00780b */ /* 0x000fe20003f24200 */
[----:B------:R-:W-:-:S02]  /*1c110*/  @P2 FMUL R132, R132, 0.25 ;  /* 0x3e80000084842820 */ /* 0x000fc40000400000 */
[----:B------:R-:W-:Y:S02]  /*1c120*/  @P2 FMUL R33, R33, 0.25 ;  /* 0x3e80000021212820 */ /* 0x000fe40000400000 */
[----:B------:R-:W-:Y:S01]  /*1c130*/  @P2 FMUL R32, R32, 0.25 ;  /* 0x3e80000020202820 */ /* 0x000fe20000400000 */
[----:B------:R-:W1:Y:S01]  /*1c140*/  MUFU.RCP R86, R73 ;  /* 0x0000004900567308 */ /* 0x000e620000001000 */
        /* <DEDUP_REMOVED lines=31> */
[----:B------:R-:W-:-:S04]  /*1c340*/  IADD3 R49, R42, -0x3f3504f3, RZ ;  /* 0xc0cafb0d2a317810 */ /* 0x000fc80007ffe0ff */
[----:B------:R-:W-:Y:S01]  /*1c350*/  LOP3.LUT R49, R49, 0xff800000, RZ, 0xc0, !PT ;  /* 0xff80000031317812 */ /* 0x000fe200078ec0ff */
[----:B------:R-:W2:Y:S01]  /*1c360*/  S2R R64, SR_TID.X ;  /* 0x0000000000407919 */ /* 0x000ea20000002100 */
[----:B------:R-:W-:Y:S01]  /*1c370*/  @P1 FMUL R15, R15, 0.25 ;  /* 0x3e8000000f0f1820 */ /* 0x000fe20000400000 */
[----:B------:R-:W-:Y:S01]  /*1c380*/  FSETP.GT.AND P2, PT, |R130|, 8.50705917302346158658e+37, PT ;  /* 0x7e8000008200780b */ /* 0x000fe20003f44200 */
[----:B------:R-:W3:Y:S01]  /*1c390*/  I2F R58, R49 ;  /* 0x00000031003a7306 */ /* 0x000ee20000201400 */
        /* <DEDUP_REMOVED lines=16> */
[----:B0-----:R-:W-:Y:S02]  /*1c4a0*/  FFMA.FTZ R234, R59, 1.1920928955078125e-07, R234 ;  /* 0x340000003bea7823 */ /* 0x001fe400000100ea */
[----:B------:R-:W-:Y:S02]  /*1c4b0*/  FMUL R59, R72, R87 ;  /* 0x00000057483b7220 */ /* 0x000fe40000400000 */
[----:B-1----:R-:W-:Y:S02]  /*1c4c0*/  FMUL R87, R86, R156 ;  /* 0x0000009c56577220 */ /* 0x002fe40000400000 */
[----:B------:R-:W0:Y:S01]  /*1c4d0*/  MUFU.RCP R156, R91 ;  /* 0x0000005b009c7308 */ /* 0x000e220000001000 */
        /* <DEDUP_REMOVED lines=17> */
[C---:B------:R-:W-:Y:S02]  /*1c5f0*/  FSETP.GEU.AND P3, PT, |R130|.reuse, 1.175494350822287508e-38, PT ;  /* 0x008000008200780b */ /* 0x040fe40003f6e200 */
[----:B------:R-:W-:Y:S01]  /*1c600*/  FSEL R235, RZ, -23, P4 ;  /* 0xc1b80000ffeb7808 */ /* 0x000fe20002000000 */
[----:B------:R-:W-:Y:S01]  /*1c610*/  @P2 FMUL R130, R130, 0.25 ;  /* 0x3e80000082822820 */ /* 0x000fe20000400000 */
[----:B------:R-:W-:Y:S01]  /*1c620*/  FSETP.GT.AND P1, PT, |R128|, 8.50705917302346158658e+37, PT ;  /* 0x7e8000008000780b */ /* 0x000fe20003f24200 */
[----:B------:R-:W-:Y:S02]  /*1c630*/  @P2 FMUL R13, R13, 0.25 ;  /* 0x3e8000000d0d2820 */ /* 0x000fe40000400000 */
[----:B---3--:R-:W-:-:S02]  /*1c640*/  FFMA.FTZ R235, R58, 1.1920928955078125e-07, R235 ;  /* 0x340000003aeb7823 */ /* 0x008fc400000100eb */
[----:B------:R-:W-:Y:S02]  /*1c650*/  FMUL R58, R72, R69 ;  /* 0x00000045483a7220 */ /* 0x000fe40000400000 */
        /* <DEDUP_REMOVED lines=15> */
[----:B------:R-:W-:Y:S02]  /*1c750*/  FMUL R69, R72, R74 ;  /* 0x0000004a48457220 */ /* 0x000fe40000400000 */
[----:B------:R-:W-:Y:S01]  /*1c760*/  @!P3 FMUL R130, R130, 16777216 ;  /* 0x4b8000008282b820 */ /* 0x000fe20000400000 */
[----:B------:R-:W-:Y:S01]  /*1c770*/  FSETP.GT.AND P2, PT, |R34|, 8.50705917302346158658e+37, PT ;  /* 0x7e8000002200780b */ /* 0x000fe20003f44200 */
[----:B------:R-:W-:-:S02]  /*1c780*/  IMAD.SHL.U32 R9, R169, 0x2000, RZ ;  /* 0x00002000a9097824 */ /* 0x000fc400078e00ff */
[----:B------:R-:W-:Y:S01]  /*1c790*/  FMUL R74, R86, R96 ;  /* 0x00000060564a7220 */ /* 0x000fe20000400000 */
[----:B------:R-:W1:Y:S01]  /*1c7a0*/  MUFU.RCP R163, R163 ;  /* 0x000000a300a37308 */ /* 0x000e620000001000 */
[C---:B0-----:R-:W-:Y:S02]  /*1c7b0*/  FMUL R96, R156.reuse, R131 ;  /* 0x000000839c607220 */ /* 0x041fe40000400000 */
[----:B------:R-:W-:Y:S02]  /*1c7c0*/  FMUL R131, R156, R5 ;  /* 0x000000059c837220 */ /* 0x000fe40000400000 */
[----:B------:R-:W-:Y:S02]  /*1c7d0*/  @!P3 FMUL R13, R13, 16777216 ;  /* 0x4b8000000d0db820 */ /* 0x000fe40000400000 */
[----:B------:R-:W-:Y:S01]  /*1c7e0*/  @!P3 FMUL R12, R12, 16777216 ;  /* 0x4b8000000c0cb820 */ /* 0x000fe20000400000 */
[----:B------:R-:W0:Y:S01]  /*1c7f0*/  MUFU.RCP R5, R157 ;  /* 0x0000009d00057308 */ /* 0x000e220000001000 */
        /* <DEDUP_REMOVED lines=13> */
[----:B------:R-:W-:Y:S01]  /*1c8d0*/  @!P3 FMUL R24, R24, 16777216 ;  /* 0x4b8000001818b820 */ /* 0x000fe20000400000 */
[----:B------:R-:W-:Y:S01]  /*1c8e0*/  FSETP.GEU.AND P3, PT, |R128|, 1.175494350822287508e-38, PT ;  /* 0x008000008000780b */ /* 0x000fe20003f6e200 */
[----:B------:R-:W3:Y:S01]  /*1c8f0*/  MUFU.RCP R130, R130 ;  /* 0x0000008200827308 */ /* 0x000ee20000001000 */
[----:B------:R-:W-:Y:S02]  /*1c900*/  LOP3.LUT R9, R9, 0xc000, RZ, 0xc0, !PT ;  /* 0x0000c00009097812 */ /* 0x000fe400078ec0ff */
[----:B--2---:R-:W-:Y:S02]  /*1c910*/  LOP3.LUT R60, R64, 0x7f, RZ, 0xc0, !PT ;  /* 0x0000007f403c7812 */ /* 0x004fe400078ec0ff */
[----:B------:R-:W-:Y:S02]  /*1c920*/  FSETP.GEU.AND P4, PT, |R34|, 1.175494350822287508e-38, PT ;  /* 0x008000002200780b */ /* 0x000fe40003f8e200 */
[----:B------:R-:W-:Y:S02]  /*1c930*/  IADD3 R68, R37, -0x3f3504f3, RZ ;  /* 0xc0cafb0d25447810 */ /* 0x000fe40007ffe0ff */
[----:B------:R-:W-:Y:S01]  /*1c940*/  IADD3 R46, R39, -0x3f3504f3, RZ ;  /* 0xc0cafb0d272e7810 */ /* 0x000fe20007ffe0ff */
[----:B------:R-:W-:Y:S01]  /*1c950*/  IMAD R62, R60, 0x10, R9 ;  /* 0x000000103c3e7824 */ /* 0x000fe200078e0209 */
[----:B------:R-:W-:-:S02]  /*1c960*/  IADD3 R67, R38, -0x3f3504f3, RZ ;  /* 0xc0cafb0d26437810 */ /* 0x000fc40007ffe0ff */
[----:B------:R-:W-:Y:S02]  /*1c970*/  IADD3 R48, R43, -0x3f3504f3, RZ ;  /* 0xc0cafb0d2b307810 */ /* 0x000fe40007ffe0ff */
[----:B------:R-:W-:Y:S02]  /*1c980*/  IADD3 R51, R8, -0x3f3504f3, RZ ;  /* 0xc0cafb0d08337810 */ /* 0x000fe40007ffe0ff */
[----:B------:R-:W-:Y:S01]  /*1c990*/  LOP3.LUT R68, R68, 0xff800000, RZ, 0xc0, !PT ;  /* 0xff80000044447812 */ /* 0x000fe200078ec0ff */
[----:B------:R-:W-:Y:S01]  /*1c9a0*/  @P1 FMUL R128, R128, 0.25 ;  /* 0x3e80000080801820 */ /* 0x000fe20000400000 */
[----:B------:R-:W-:Y:S02]  /*1c9b0*/  LOP3.LUT R46, R46, 0xff800000, RZ, 0xc0, !PT ;  /* 0xff8000002e2e7812 */ /* 0x000fe400078ec0ff */
[----:B------:R-:W-:Y:S01]  /*1c9c0*/  LOP3.LUT R60, R66, 0x80, RZ, 0xc0, !PT ;  /* 0x00000080423c7812 */ /* 0x000fe200078ec0ff */
[----:B------:R-:W2:Y:S01]  /*1c9d0*/  I2F R53, R68 ;  /* 0x0000004400357306 */ /* 0x000ea20000201400 */
[----:B------:R-:W-:Y:S01]  /*1c9e0*/  LOP3.LUT R67, R67, 0xff800000, RZ, 0xc0, !PT ;  /* 0xff80000043437812 */ /* 0x000fe200078ec0ff */
[----:B------:R-:W-:Y:S01]  /*1c9f0*/  @P2 FMUL R34, R34, 0.25 ;  /* 0x3e80000022222820 */ /* 0x000fe20000400000 */
[----:B------:R-:W-:-:S02]  /*1ca00*/  LOP3.LUT R48, R48, 0xff800000, RZ, 0xc0, !PT ;  /* 0xff80000030307812 */ /* 0x000fc400078ec0ff */
[----:B------:R-:W-:Y:S01]  /*1ca10*/  LOP3.LUT R51, R51, 0xff800000, RZ, 0xc0, !PT ;  /* 0xff80000033337812 */ /* 0x000fe200078ec0ff */
[----:B------:R-:W-:Y:S01]  /*1ca20*/  FMUL R63, R72, R79 ;  /* 0x0000004f483f7220 */ /* 0x000fe20000400000 */
[----:B------:R-:W-:Y:S01]  /*1ca30*/  SHF.R.U32.HI R9, RZ, 0x2, R60 ;  /* 0x00000002ff097819 */ /* 0x000fe2000001163c */
[----:B------:R-:W4:Y:S01]  /*1ca40*/  I2F R57, R46 ;  /* 0x0000002e00397306 */ /* 0x000f220000201400 */
[----:B------:R-:W-:Y:S02]  /*1ca50*/  FMUL R79, R86, R88 ;  /* 0x00000058564f7220 */ /* 0x000fe40000400000 */
[----:B------:R-:W-:Y:S02]  /*1ca60*/  @!P3 FMUL R128, R128, 16777216 ;  /* 0x4b8000008080b820 */ /* 0x000fe40000400000 */
[----:B------:R-:W-:Y:S02]  /*1ca70*/  FMUL R88, R156, R135 ;  /* 0x000000879c587220 */ /* 0x000fe40000400000 */
[----:B-1----:R-:W-:Y:S01]  /*1ca80*/  FMUL R135, R163, R32 ;  /* 0x00000020a3877220 */ /* 0x002fe20000400000 */
[----:B------:R-:W1:Y:S01]  /*1ca90*/  I2F R55, R67 ;  /* 0x0000004300377306 */ /* 0x000e620000201400 */
[----:B------:R-:W-:-:S02]  /*1caa0*/  @!P4 FMUL R34, R34, 16777216 ;  /* 0x4b8000002222c820 */ /* 0x000fc40000400000 */
[C---:B0-----:R-:W-:Y:S02]  /*1cab0*/  FMUL R32, R5.reuse, R139 ;  /* 0x0000008b05207220 */ /* 0x041fe40000400000 */
[----:B------:R-:W-:-:S03]  /*1cac0*/  FMUL R139, R5, R27 ;  /* 0x0000001b058b7220 */ /* 0x000fc60000400000 */
[----:B------:R-:W0:Y:S01]  /*1cad0*/  I2F R56, R48 ;  /* 0x0000003000387306 */ /* 0x000e220000201400 */
[----:B---3--:R-:W-:-:S07]  /*1cae0*/  FMUL R27, R130, R13 ;  /* 0x0000000d821b7220 */ /* 0x008fce0000400000 */
[----:B------:R-:W3:Y:S01]  /*1caf0*/  I2F R60, R51 ;  /* 0x00000033003c7306 */ /* 0x000ee20000201400 */
[----:B------:R-:W-:Y:S02]  /*1cb00*/  SHF.L.U32 R64, R66, 0x2, RZ ;  /* 0x0000000242407819 */ /* 0x000fe400000006ff */
[----:B------:R-:W-:-:S05]  /*1cb10*/  SHF.L.U32 R3, R169, 0x4, RZ ;  /* 0x00000004a9037819 */ /* 0x000fca00000006ff */
[----:B------:R-:W0:Y:S01]  /*1cb20*/  MUFU.RCP R128, R128 ;  /* 0x0000008000807308 */ /* 0x000e220000001000 */
[----:B------:R-:W-:-:S07]  /*1cb30*/  FSEL R239, RZ, -23, P6 ;  /* 0xc1b80000ffef7808 */ /* 0x000fce0003000000 */
[----:B------:R0:W0:Y:S01]  /*1cb40*/  MUFU.RCP R13, R34 ;  /* 0x00000022000d7308 */ /* 0x0000220000001000 */
[----:B------:R-:W-:Y:S01]  /*1cb50*/  LOP3.LUT R64, R64, 0x80, RZ, 0xc0, !PT ;  /* 0x0000008040407812 */ /* 0x000fe200078ec0ff */
[----:B--2---:R-:W-:Y:S01]  /*1cb60*/  FFMA.FTZ R50, R53, 1.1920928955078125e-07, R50 ;  /* 0x3400000035327823 */ /* 0x004fe20000010032 */
[----:B------:R-:W-:Y:S01]  /*1cb70*/  LOP3.LUT R3, R3, 0x70, RZ, 0xc0, !PT ;  /* 0x0000007003037812 */ /* 0x000fe200078ec0ff */
[----:B------:R-:W-:Y:S02]  /*1cb80*/  @P1 FMUL R111, R111, 0.25 ;  /* 0x3e8000006f6f1820 */ /* 0x000fe40000400000 */
[----:B------:R-:W-:Y:S02]  /*1cb90*/  @P2 FMUL R4, R4, 0.25 ;  /* 0x3e80000004042820 */ /* 0x000fe40000400000 */
[----:B----4-:R-:W-:Y:S02]  /*1cba0*/  FFMA.FTZ R53, R57, 1.1920928955078125e-07, R54 ;  /* 0x3400000039357823 */ /* 0x010fe40000010036 */
[----:B------:R-:W-:-:S02]  /*1cbb0*/  @P2 FMUL R124, R124, 0.25 ;  /* 0x3e8000007c7c2820 */ /* 0x000fc40000400000 */
[----:B------:R-:W-:Y:S02]  /*1cbc0*/  @P2 FMUL R120, R120, 0.25 ;  /* 0x3e80000078782820 */ /* 0x000fe40000400000 */
[----:B------:R-:W-:Y:S02]  /*1cbd0*/  @P2 FMUL R116, R116, 0.25 ;  /* 0x3e80000074742820 */ /* 0x000fe40000400000 */
[----:B------:R-:W-:Y:S02]  /*1cbe0*/  @P2 FMUL R112, R112, 0.25 ;  /* 0x3e80000070702820 */ /* 0x000fe40000400000 */
[----:B------:R-:W-:Y:S02]  /*1cbf0*/  @P2 FMUL R108, R108, 0.25 ;  /* 0x3e8000006c6c2820 */ /* 0x000fe40000400000 */
[----:B------:R-:W-:Y:S02]  /*1cc00*/  @P2 FMUL R104, R104, 0.25 ;  /* 0x3e80000068682820 */ /* 0x000fe40000400000 */
[----:B------:R-:W-:Y:S01]  /*1cc10*/  @P2 FMUL R100, R100, 0.25 ;  /* 0x3e80000064642820 */ /* 0x000fe20000400000 */
[----:B------:R-:W-:Y:S01]  /*1cc20*/  IADD3 R3, R3, R64, RZ ;  /* 0x0000004003037210 */ /* 0x000fe20007ffe0ff */
[----:B------:R-:W-:Y:S01]  /*1cc30*/  FMUL R54, R72, R65 ;  /* 0x0000004148367220 */ /* 0x000fe20000400000 */
[----:B------:R-:W-:Y:S01]  /*1cc40*/  LOP3.LUT R9, R62, R9, RZ, 0x3c, !PT ;  /* 0x000000093e097212 */ /* 0x000fe200078e3cff */
[----:B-1----:R-:W-:-:S02]  /*1cc50*/  FFMA.FTZ R52, R55, 1.1920928955078125e-07, R52 ;  /* 0x3400000037347823 */ /* 0x002fc40000010034 */
[----:B0-----:R-:W-:Y:S02]  /*1cc60*/  FFMA.FTZ R233, R56, 1.1920928955078125e-07, R233 ;  /* 0x3400000038e97823 */ /* 0x001fe400000100e9 */
[----:B---3--:R-:W-:Y:S02]  /*1cc70*/  FFMA.FTZ R239, R60, 1.1920928955078125e-07, R239 ;  /* 0x340000003cef7823 */ /* 0x008fe400000100ef */
        /* <DEDUP_REMOVED lines=14> */
[----:B------:R-:W-:Y:S02]  /*1cd60*/  @!P3 FMUL R111, R111, 16777216 ;  /* 0x4b8000006f6fb820 */ /* 0x000fe40000400000 */
[----:B------:R-:W-:-:S02]  /*1cd70*/  @!P4 FMUL R4, R4, 16777216 ;  /* 0x4b8000000404c820 */ /* 0x000fc40000400000 */
        /* <DEDUP_REMOVED lines=8> */
[C---:B------:R-:W-:Y:S02]  /*1ce00*/  FMUL R91, R156.reuse, R134 ;  /* 0x000000869c5b7220 */ /* 0x040fe40000400000 */
[----:B------:R-:W-:Y:S02]  /*1ce10*/  FMUL R93, R156, R129 ;  /* 0x000000819c5d7220 */ /* 0x000fe40000400000 */
[----:B------:R-:W-:Y:S02]  /*1ce20*/  @!P4 FMUL R124, R124, 16777216 ;  /* 0x4b8000007c7cc820 */ /* 0x000fe40000400000 */
[----:B------:R-:W-:-:S02]  /*1ce30*/  @!P4 FMUL R120, R120, 16777216 ;  /* 0x4b8000007878c820 */ /* 0x000fc40000400000 */
[----:B------:R-:W-:Y:S02]  /*1ce40*/  @!P4 FMUL R116, R116, 16777216 ;  /* 0x4b8000007474c820 */ /* 0x000fe40000400000 */
[----:B------:R-:W-:Y:S02]  /*1ce50*/  @!P4 FMUL R112, R112, 16777216 ;  /* 0x4b8000007070c820 */ /* 0x000fe40000400000 */
[----:B------:R-:W-:Y:S02]  /*1ce60*/  @!P4 FMUL R108, R108, 16777216 ;  /* 0x4b8000006c6cc820 */ /* 0x000fe40000400000 */
[----:B------:R-:W-:Y:S02]  /*1ce70*/  @!P4 FMUL R104, R104, 16777216 ;  /* 0x4b8000006868c820 */ /* 0x000fe40000400000 */
[----:B------:R-:W-:Y:S02]  /*1ce80*/  @!P4 FMUL R100, R100, 16777216 ;  /* 0x4b8000006464c820 */ /* 0x000fe40000400000 */
        /* <DEDUP_REMOVED lines=27> */
[----:B------:R-:W-:Y:S02]  /*1d040*/  FMUL R29, R5, R146 ;  /* 0x00000092051d7220 */ /* 0x000fe40000400000 */
        /* <DEDUP_REMOVED lines=21> */
[----:B------:R-:W-:Y:S02]  /*1d1a0*/  FMUL R34, R128, R111 ;  /* 0x0000006f80227220 */ /* 0x000fe40000400000 */
[C---:B------:R-:W-:Y:S02]  /*1d1b0*/  FMUL R7, R13.reuse, R4 ;  /* 0x000000040d077220 */ /* 0x040fe40000400000 */
[C---:B------:R-:W-:Y:S02]  /*1d1c0*/  FMUL R6, R13.reuse, R120 ;  /* 0x000000780d067220 */ /* 0x040fe40000400000 */
[C---:B------:R-:W-:Y:S02]  /*1d1d0*/  FMUL R5, R13.reuse, R112 ;  /* 0x000000700d057220 */ /* 0x040fe40000400000 */
[C---:B------:R-:W-:Y:S02]  /*1d1e0*/  FMUL R4, R13.reuse, R104 ;  /* 0x000000680d047220 */ /* 0x040fe40000400000 */
[----:B------:R-:W-:-:S02]  /*1d1f0*/  FMUL R111, R13, R100 ;  /* 0x000000640d6f7220 */ /* 0x000fc40000400000 */
[C---:B------:R-:W-:Y:S02]  /*1d200*/  FMUL R108, R13.reuse, R108 ;  /* 0x0000006c0d6c7220 */ /* 0x040fe40000400000 */
[C---:B------:R-:W-:Y:S02]  /*1d210*/  FMUL R15, R13.reuse, R116 ;  /* 0x000000740d0f7220 */ /* 0x040fe40000400000 */
[----:B------:R-:W-:Y:S02]  /*1d220*/  FMUL R124, R13, R124 ;  /* 0x0000007c0d7c7220 */ /* 0x000fe40000400000 */
[C---:B------:R-:W-:Y:S02]  /*1d230*/  FMUL R147, R130.reuse, R164 ;  /* 0x000000a482937220 */ /* 0x040fe40000400000 */
[----:B------:R-:W-:Y:S02]  /*1d240*/  FMUL R164, R130, R141 ;  /* 0x0000008d82a47220 */ /* 0x000fe40000400000 */
        /* <DEDUP_REMOVED lines=8> */
[----:B------:R-:W-:Y:S01]  /*1d2d0*/  FMUL R141, R130, R140 ;  /* 0x0000008c828d7220 */ /* 0x000fe20000400000 */
[----:B------:R-:W-:Y:S01]  /*1d2e0*/  F2FP.PACK_AB R4, R4, R111 ;  /* 0x0000006f0404723e */ /* 0x000fe200000000ff */
[C---:B------:R-:W-:Y:S01]  /*1d2f0*/  FMUL R140, R130.reuse, R25 ;  /* 0x00000019828c7220 */ /* 0x040fe20000400000 */
[----:B------:R-:W-:Y:S01]  /*1d300*/  F2FP.PACK_AB R5, R5, R108 ;  /* 0x0000006c0505723e */ /* 0x000fe200000000ff */
[----:B------:R-:W-:Y:S01]  /*1d310*/  FMUL R138, R130, R12 ;  /* 0x0000000c828a7220 */ /* 0x000fe20000400000 */
[----:B------:R-:W-:Y:S01]  /*1d320*/  F2FP.PACK_AB R6, R6, R15 ;  /* 0x0000000f0606723e */ /* 0x000fe200000000ff */
[C---:B------:R-:W-:Y:S01]  /*1d330*/  FMUL R25, R130.reuse, R24 ;  /* 0x0000001882197220 */ /* 0x040fe20000400000 */
[----:B------:R-:W-:Y:S01]  /*1d340*/  F2FP.PACK_AB R7, R7, R124 ;  /* 0x0000007c0707723e */ /* 0x000fe200000000ff */
[----:B------:R-:W-:Y:S01]  /*1d350*/  FMUL R143, R130, R212 ;  /* 0x000000d4828f7220 */ /* 0x000fe20000400000 */
[----:B------:R-:W-:Y:S01]  /*1d360*/  LEA R99, R232, R99, 0xb ;  /* 0x00000063e8637211 */ /* 0x000fe200078e58ff */
[----:B------:R-:W-:-:S02]  /*1d370*/  FMUL R180, R130, R180 ;  /* 0x000000b482b47220 */ /* 0x000fc40000400000 */
[C---:B------:R-:W-:Y:S02]  /*1d380*/  FMUL R144, R130.reuse, R144 ;  /* 0x0000009082907220 */ /* 0x040fe40000400000 */
[----:B------:R-:W-:Y:S02]  /*1d390*/  FMUL R136, R130, R136 ;  /* 0x0000008882887220 */ /* 0x000fe40000400000 */
[C---:B------:R-:W-:Y:S02]  /*1d3a0*/  FMUL R15, R13.reuse, R16 ;  /* 0x000000100d0f7220 */ /* 0x040fe40000400000 */
[C---:B------:R-:W-:Y:S02]  /*1d3b0*/  FMUL R24, R13.reuse, R125 ;  /* 0x0000007d0d187220 */ /* 0x040fe40000400000 */
[C---:B------:R-:W-:Y:S02]  /*1d3c0*/  FMUL R14, R13.reuse, R121 ;  /* 0x000000790d0e7220 */ /* 0x040fe40000400000 */
[----:B------:R-:W-:-:S02]  /*1d3d0*/  FMUL R117, R13, R117 ;  /* 0x000000750d757220 */ /* 0x000fc40000400000 */
[C---:B------:R-:W-:Y:S02]  /*1d3e0*/  FMUL R12, R13.reuse, R105 ;  /* 0x000000690d0c7220 */ /* 0x040fe40000400000 */
[C---:B------:R-:W-:Y:S02]  /*1d3f0*/  FMUL R101, R13.reuse, R101 ;  /* 0x000000650d657220 */ /* 0x040fe40000400000 */
[C---:B------:R-:W-:Y:S02]  /*1d400*/  FMUL R113, R13.reuse, R113 ;  /* 0x000000710d717220 */ /* 0x040fe40000400000 */
[----:B------:R-:W-:Y:S01]  /*1d410*/  FMUL R100, R13, R109 ;  /* 0x0000006d0d647220 */ /* 0x000fe20000400000 */
[----:B------:R0:W-:Y:S01]  /*1d420*/  STS.128 [R99], R4 ;  /* 0x0000000463007388 */ /* 0x0001e20000000c00 */
[----:B------:R-:W-:Y:S02]  /*1d430*/  F2FP.PACK_AB R12, R12, R101 ;  /* 0x000000650c0c723e */ /* 0x000fe400000000ff */
[----:B------:R-:W-:-:S02]  /*1d440*/  F2FP.PACK_AB R14, R14, R117 ;  /* 0x000000750e0e723e */ /* 0x000fc400000000ff */
[----:B------:R-:W-:Y:S02]  /*1d450*/  F2FP.PACK_AB R13, R113, R100 ;  /* 0x00000064710d723e */ /* 0x000fe400000000ff */
[----:B------:R-:W-:Y:S01]  /*1d460*/  F2FP.PACK_AB R15, R15, R24 ;  /* 0x000000180f0f723e */ /* 0x000fe200000000ff */
[----:B------:R-:W-:Y:S01]  /*1d470*/  IMAD.IADD R68, R37, 0x1, -R68 ;  /* 0x0000000125447824 */ /* 0x000fe200078e0a44 */
[----:B0-----:R-:W-:Y:S02]  /*1d480*/  F2FP.PACK_AB R4, R136, R25 ;  /* 0x000000198804723e */ /* 0x001fe400000000ff */
[----:B------:R-:W-:Y:S02]  /*1d490*/  F2FP.PACK_AB R5, R144, R141 ;  /* 0x0000008d9005723e */ /* 0x000fe400000000ff */
[----:B------:R-:W-:Y:S02]  /*1d4a0*/  F2FP.PACK_AB R6, R180, R147 ;  /* 0x00000093b406723e */ /* 0x000fe400000000ff */
[----:B------:R-:W-:Y:S01]  /*1d4b0*/  F2FP.PACK_AB R7, R138, R143 ;  /* 0x0000008f8a07723e */ /* 0x000fe200000000ff */
[----:B------:R0:W-:Y:S01]  /*1d4c0*/  STS.128 [R99+0x400], R12 ;  /* 0x0004000c63007388 */ /* 0x0001e20000000c00 */
[----:B------:R-:W-:-:S03]  /*1d4d0*/  FADD R68, R68, -1 ;  /* 0xbf80000044447421 */ /* 0x000fc60000000000 */
[----:B------:R1:W-:Y:S01]  /*1d4e0*/  STS.128 [R99+0x100], R4 ;  /* 0x0001000463007388 */ /* 0x0003e20000000c00 */
[----:B------:R-:W-:Y:S02]  /*1d4f0*/  @P1 FMUL R11, R11, 0.25 ;  /* 0x3e8000000b0b1820 */ /* 0x000fe40000400000 */
[----:B------:R-:W-:Y:S02]  /*1d500*/  @P1 FMUL R122, R122, 0.25 ;  /* 0x3e8000007a7a1820 */ /* 0x000fe40000400000 */
[----:B------:R-:W-:Y:S01]  /*1d510*/  @P1 FMUL R118, R118, 0.25 ;  /* 0x3e80000076761820 */ /* 0x000fe20000400000 */
[----:B0-----:R-:W-:Y:S02]  /*1d520*/  F2FP.PACK_AB R12, R40, R153 ;  /* 0x00000099280c723e */ /* 0x001fe400000000ff */
[----:B------:R-:W-:Y:S02]  /*1d530*/  MOV R40, 0x3dc6b27f ;  /* 0x3dc6b27f00287802 */ /* 0x000fe40000000f00 */
[----:B-1----:R-:W-:-:S02]  /*1d540*/  F2FP.PACK_AB R4, R41, R162 ;  /* 0x000000a22904723e */ /* 0x002fc400000000ff */
[----:B------:R-:W-:Y:S02]  /*1d550*/  F2FP.PACK_AB R5, R158, R161 ;  /* 0x000000a19e05723e */ /* 0x000fe400000000ff */
[----:B------:R-:W-:Y:S02]  /*1d560*/  F2FP.PACK_AB R6, R149, R156 ;  /* 0x0000009c9506723e */ /* 0x000fe400000000ff */
[----:B------:R-:W-:Y:S01]  /*1d570*/  F2FP.PACK_AB R7, R133, R148 ;  /* 0x000000948507723e */ /* 0x000fe200000000ff */
[----:B------:R-:W-:-:S04]  /*1d580*/  @!P3 FMUL R11, R11, 16777216 ;  /* 0x4b8000000b0bb820 */ /* 0x000fc80000400000 */
[----:B------:R0:W-:Y:S01]  /*1d590*/  STS.128 [R99+0x600], R4 ;  /* 0x0006000463007388 */ /* 0x0001e20000000c00 */
[----:B------:R-:W-:Y:S02]  /*1d5a0*/  @!P3 FMUL R122, R122, 16777216 ;  /* 0x4b8000007a7ab820 */ /* 0x000fe40000400000 */
[----:B------:R-:W-:Y:S02]  /*1d5b0*/  @!P3 FMUL R118, R118, 16777216 ;  /* 0x4b8000007676b820 */ /* 0x000fe40000400000 */
[C---:B------:R-:W-:Y:S02]  /*1d5c0*/  FMUL R23, R128.reuse, R11 ;  /* 0x0000000b80177220 */ /* 0x040fe40000400000 */
[C---:B------:R-:W-:Y:S02]  /*1d5d0*/  FMUL R18, R128.reuse, R122 ;  /* 0x0000007a80127220 */ /* 0x040fe40000400000 */
[----:B------:R-:W-:Y:S02]  /*1d5e0*/  FMUL R11, R128, R118 ;  /* 0x00000076800b7220 */ /* 0x000fe40000400000 */
[----:B0-----:R-:W-:-:S04]  /*1d5f0*/  FFMA.FTZ R5, R68, R40, -0.16845393180847167969 ;  /* 0xbe2c7f3044057423 */ /* 0x001fc80000010028 */
[----:B------:R-:W-:Y:S01]  /*1d600*/  FFMA.FTZ R7, R68, R5, 0.1716887056827545166 ;  /* 0x3e2fcf2a44077423 */ /* 0x000fe20000010005 */
[----:B------:R-:W-:-:S03]  /*1d610*/  IADD3 R47, R44, -R47, RZ ;  /* 0x8000002f2c2f7210 */ /* 0x000fc60007ffe0ff */
[----:B------:R-:W-:Y:S01]  /*1d620*/  FFMA.FTZ R7, R68, R7, -0.17900948226451873779 ;  /* 0xbe374e4344077423 */ /* 0x000fe20000010007 */
[----:B------:R-:W-:Y:S02]  /*1d630*/  F2FP.PACK_AB R18, R18, R11 ;  /* 0x0000000b1212723e */ /* 0x000fe400000000ff */
[----:B------:R-:W-:Y:S01]  /*1d640*/  F2FP.PACK_AB R4, R84, R87 ;  /* 0x000000575404723e */ /* 0x000fe200000000ff */
[----:B------:R-:W-:Y:S01]  /*1d650*/  FFMA.FTZ R11, R68, R7, 0.20512372255325317383 ;  /* 0x3e520bf4440b7423 */ /* 0x000fe20000010007 */
[----:B------:R-:W-:Y:S02]  /*1d660*/  F2FP.PACK_AB R5, R80, R83 ;  /* 0x000000535005723e */ /* 0x000fe400000000ff */
[----:B------:R-:W-:Y:S02]  /*1d670*/  F2FP.PACK_AB R6, R76, R77 ;  /* 0x0000004d4c06723e */ /* 0x000fe400000000ff */
[----:B------:R-:W-:Y:S01]  /*1d680*/  F2FP.PACK_AB R7, R72, R73 ;  /* 0x000000494807723e */ /* 0x000fe200000000ff */
[----:B------:R-:W-:-:S02]  /*1d690*/  FADD R47, R47, -1 ;  /* 0xbf8000002f2f7421 */ /* 0x000fc40000000000 */
[----:B------:R-:W-:Y:S02]  /*1d6a0*/  @P1 FMUL R10, R10, 0.25 ;  /* 0x3e8000000a0a1820 */ /* 0x000fe40000400000 */
[----:B------:R-:W-:Y:S01]  /*1d6b0*/  @P1 FMUL R127, R127, 0.25 ;  /* 0x3e8000007f7f1820 */ /* 0x000fe20000400000 */
[----:B------:R0:W-:Y:S01]  /*1d6c0*/  STS.128 [R99+0x700], R4 ;  /* 0x0007000463007388 */ /* 0x0001e20000000c00 */
[----:B------:R-:W-:Y:S02]  /*1d6d0*/  IMAD.IADD R49, R42, 0x1, -R49 ;  /* 0x000000012a317824 */ /* 0x000fe400078e0a31 */
[----:B------:R-:W-:Y:S01]  /*1d6e0*/  @!P3 FMUL R10, R10, 16777216 ;  /* 0x4b8000000a0ab820 */ /* 0x000fe20000400000 */
[----:B------:R-:W-:Y:S01]  /*1d6f0*/  IADD3 R67, R38, -R67, RZ ;  /* 0x8000004326437210 */ /* 0x000fe20007ffe0ff */
[----:B------:R-:W-:Y:S02]  /*1d700*/  @!P3 FMUL R127, R127, 16777216 ;  /* 0x4b8000007f7fb820 */ /* 0x000fe40000400000 */
[----:B------:R-:W-:-:S02]  /*1d710*/  IMAD.IADD R46, R39, 0x1, -R46 ;  /* 0x00000001272e7824 */ /* 0x000fc400078e0a2e */
[----:B------:R-:W-:Y:S02]  /*1d720*/  FADD R49, R49, -1 ;  /* 0xbf80000031317421 */ /* 0x000fe40000000000 */
[C---:B------:R-:W-:Y:S02]  /*1d730*/  FMUL R19, R128.reuse, R10 ;  /* 0x0000000a80137220 */ /* 0x040fe40000400000 */
[C---:B0-----:R-:W-:Y:S02]  /*1d740*/  FFMA.FTZ R4, R47.reuse, R40, -0.16845393180847167969 ;  /* 0xbe2c7f302f047423 */ /* 0x041fe40000010028 */
[----:B------:R-:W-:Y:S02]  /*1d750*/  FMUL R10, R128, R127 ;  /* 0x0000007f800a7220 */ /* 0x000fe40000400000 */
[----:B------:R-:W-:Y:S02]  /*1d760*/  FFMA.FTZ R4, R47, R4, 0.1716887056827545166 ;  /* 0x3e2fcf2a2f047423 */ /* 0x000fe40000010004 */
[----:B------:R-:W-:-:S02]  /*1d770*/  FADD R46, R46, -1 ;  /* 0xbf8000002e2e7421 */ /* 0x000fc40000000000 */
[----:B------:R-:W-:Y:S02]  /*1d780*/  FFMA.FTZ R6, R49, R40, -0.16845393180847167969 ;  /* 0xbe2c7f3031067423 */ /* 0x000fe40000010028 */
[----:B------:R-:W-:Y:S02]  /*1d790*/  FADD R67, R67, -1 ;  /* 0xbf80000043437421 */ /* 0x000fe40000000000 */
[----:B------:R-:W-:Y:S01]  /*1d7a0*/  FFMA.FTZ R4, R47, R4, -0.17900948226451873779 ;  /* 0xbe374e432f047423 */ /* 0x000fe20000010004 */
[----:B------:R-:W-:Y:S01]  /*1d7b0*/  F2FP.PACK_AB R23, R23, R10 ;  /* 0x0000000a1717723e */ /* 0x000fe200000000ff */
[----:B------:R-:W-:Y:S02]  /*1d7c0*/  FFMA.FTZ R5, R46, R40, -0.16845393180847167969 ;  /* 0xbe2c7f302e057423 */ /* 0x000fe40000010028 */
[----:B------:R-:W-:Y:S02]  /*1d7d0*/  FFMA.FTZ R6, R49, R6, 0.1716887056827545166 ;  /* 0x3e2fcf2a31067423 */ /* 0x000fe40000010006 */
[----:B------:R-:W-:-:S02]  /*1d7e0*/  FFMA.FTZ R10, R67, R40, -0.16845393180847167969 ;  /* 0xbe2c7f30430a7423 */ /* 0x000fc40000010028 */
[----:B------:R-:W-:Y:S02]  /*1d7f0*/  FFMA.FTZ R4, R47, R4, 0.20512372255325317383 ;  /* 0x3e520bf42f047423 */ /* 0x000fe40000010004 */
[----:B------:R-:W-:Y:S02]  /*1d800*/  FFMA.FTZ R5, R46, R5, 0.1716887056827545166 ;  /* 0x3e2fcf2a2e057423 */ /* 0x000fe40000010005 */
[----:B------:R-:W-:Y:S02]  /*1d810*/  FFMA.FTZ R6, R49, R6, -0.17900948226451873779 ;  /* 0xbe374e4331067423 */ /* 0x000fe40000010006 */
[----:B------:R-:W-:Y:S02]  /*1d820*/  FFMA.FTZ R10, R67, R10, 0.1716887056827545166 ;  /* 0x3e2fcf2a430a7423 */ /* 0x000fe4000001000a */
[----:B------:R-:W-:Y:S02]  /*1d830*/  FFMA.FTZ R4, R47, R4, -0.24046532809734344482 ;  /* 0xbe763c8b2f047423 */ /* 0x000fe40000010004 */
[----:B------:R-:W-:-:S02]  /*1d840*/  FFMA.FTZ R11, R68, R11, -0.24046532809734344482 ;  /* 0xbe763c8b440b7423 */ /* 0x000fc4000001000b */
[----:B------:R-:W-:Y:S02]  /*1d850*/  FFMA.FTZ R5, R46, R5, -0.17900948226451873779 ;  /* 0xbe374e432e057423 */ /* 0x000fe40000010005 */
[----:B------:R-:W-:Y:S02]  /*1d860*/  FFMA.FTZ R6, R49, R6, 0.20512372255325317383 ;  /* 0x3e520bf431067423 */ /* 0x000fe40000010006 */
[----:B------:R-:W-:Y:S02]  /*1d870*/  FFMA.FTZ R10, R67, R10, -0.17900948226451873779 ;  /* 0xbe374e43430a7423 */ /* 0x000fe4000001000a */
[----:B------:R-:W-:Y:S02]  /*1d880*/  FFMA.FTZ R4, R47, R4, 0.28857114911079406738 ;  /* 0x3e93bf992f047423 */ /* 0x000fe40000010004 */
[----:B------:R-:W-:Y:S02]  /*1d890*/  FFMA.FTZ R11, R68, R11, 0.28857114911079406738 ;  /* 0x3e93bf99440b7423 */ /* 0x000fe4000001000b */
[----:B------:R-:W-:-:S02]  /*1d8a0*/  FFMA.FTZ R5, R46, R5, 0.20512372255325317383 ;  /* 0x3e520bf42e057423 */ /* 0x000fc40000010005 */
[----:B------:R-:W-:Y:S02]  /*1d8b0*/  FFMA.FTZ R6, R49, R6, -0.24046532809734344482 ;  /* 0xbe763c8b31067423 */ /* 0x000fe40000010006 */
[----:B------:R-:W-:Y:S02]  /*1d8c0*/  FFMA.FTZ R10, R67, R10, 0.20512372255325317383 ;  /* 0x3e520bf4430a7423 */ /* 0x000fe4000001000a */
[----:B------:R-:W-:Y:S02]  /*1d8d0*/  FFMA.FTZ R4, R47, R4, -0.36067417263984680176 ;  /* 0xbeb8aa492f047423 */ /* 0x000fe40000010004 */
[----:B------:R-:W-:Y:S01]  /*1d8e0*/  FFMA.FTZ R11, R68, R11, -0.36067417263984680176 ;  /* 0xbeb8aa49440b7423 */ /* 0x000fe2000001000b */
[----:B------:R-:W-:Y:S01]  /*1d8f0*/  IADD3 R48, R43, -R48, RZ ;  /* 0x800000302b307210 */ /* 0x000fe20007ffe0ff */
[----:B------:R-:W-:Y:S02]  /*1d900*/  FFMA.FTZ R5, R46, R5, -0.24046532809734344482 ;  /* 0xbe763c8b2e057423 */ /* 0x000fe40000010005 */
[----:B------:R-:W-:-:S02]  /*1d910*/  FFMA.FTZ R6, R49, R6, 0.28857114911079406738 ;  /* 0x3e93bf9931067423 */ /* 0x000fc40000010006 */
[----:B------:R-:W-:Y:S02]  /*1d920*/  FFMA.FTZ R10, R67, R10, -0.24046532809734344482 ;  /* 0xbe763c8b430a7423 */ /* 0x000fe4000001000a */
[----:B------:R-:W-:Y:S02]  /*1d930*/  FFMA.FTZ R4, R47, R4, 0.48089820146560668945 ;  /* 0x3ef6384a2f047423 */ /* 0x000fe40000010004 */
[----:B------:R-:W-:Y:S02]  /*1d940*/  FFMA.FTZ R11, R68, R11, 0.48089820146560668945 ;  /* 0x3ef6384a440b7423 */ /* 0x000fe4000001000b */
        /* <DEDUP_REMOVED lines=10> */
[----:B------:R-:W-:Y:S01]  /*1d9f0*/  ISETP.GE.U32.AND P1, PT, R37, 0x7f800000, PT ;  /* 0x7f8000002500780c */ /* 0x000fe20003f26070 */
[----:B------:R-:W-:Y:S02]  /*1da00*/  FFMA.FTZ R5, R46, R5, 0.28857114911079406738 ;  /* 0x3e93bf992e057423 */ /* 0x000fe40000010005 */
[----:B------:R-:W-:Y:S02]  /*1da10*/  FFMA.FTZ R6, R49, R6, -0.36067417263984680176 ;  /* 0xbeb8aa4931067423 */ /* 0x000fe40000010006 */
[----:B------:R-:W-:Y:S02]  /*1da20*/  FFMA.FTZ R10, R67, R10, 0.28857114911079406738 ;  /* 0x3e93bf99430a7423 */ /* 0x000fe4000001000a */
[----:B------:R-:W-:Y:S02]  /*1da30*/  FFMA.FTZ R4, R47, R4, -0.72134751081466674805 ;  /* 0xbf38aa3b2f047423 */ /* 0x000fe40000010004 */
[----:B------:R-:W-:-:S02]  /*1da40*/  FFMA.FTZ R11, R68, R11, -0.72134751081466674805 ;  /* 0xbf38aa3b440b7423 */ /* 0x000fc4000001000b */
[----:B------:R-:W-:Y:S02]  /*1da50*/  FADD R48, R48, -1 ;  /* 0xbf80000030307421 */ /* 0x000fe40000000000 */
[----:B------:R-:W-:Y:S02]  /*1da60*/  FFMA.FTZ R5, R46, R5, -0.36067417263984680176 ;  /* 0xbeb8aa492e057423 */ /* 0x000fe40000010005 */
[----:B------:R-:W-:Y:S02]  /*1da70*/  FFMA.FTZ R6, R49, R6, 0.48089820146560668945 ;  /* 0x3ef6384a31067423 */ /* 0x000fe40000010006 */
[----:B------:R-:W-:Y:S02]  /*1da80*/  FFMA.FTZ R10, R67, R10, -0.36067417263984680176 ;  /* 0xbeb8aa49430a7423 */ /* 0x000fe4000001000a */
[----:B------:R-:W-:Y:S02]  /*1da90*/  FMUL R4, R47, R4 ;  /* 0x000000042f047220 */ /* 0x000fe40000400000 */
[----:B------:R-:W-:-:S02]  /*1daa0*/  FMUL R11, R68, R11 ;  /* 0x0000000b440b7220 */ /* 0x000fc40000400000 */
[----:B------:R-:W-:Y:S02]  /*1dab0*/  FFMA.FTZ R7, R48, R40, -0.16845393180847167969 ;  /* 0xbe2c7f3030077423 */ /* 0x000fe40000010028 */
[----:B------:R-:W-:Y:S02]  /*1dac0*/  FFMA.FTZ R5, R46, R5, 0.48089820146560668945 ;  /* 0x3ef6384a2e057423 */ /* 0x000fe40000010005 */
[----:B------:R-:W-:Y:S02]  /*1dad0*/  FFMA.FTZ R6, R49, R6, -0.72134751081466674805 ;  /* 0xbf38aa3b31067423 */ /* 0x000fe40000010006 */
[----:B------:R-:W-:Y:S02]  /*1dae0*/  FFMA.FTZ R10, R67, R10, 0.48089820146560668945 ;  /* 0x3ef6384a430a7423 */ /* 0x000fe4000001000a */
[----:B------:R-:W-:Y:S02]  /*1daf0*/  FMUL R4, R47, R4 ;  /* 0x000000042f047220 */ /* 0x000fe40000400000 */
[----:B------:R-:W-:-:S02]  /*1db00*/  FMUL R11, R68, R11 ;  /* 0x0000000b440b7220 */ /* 0x000fc40000400000 */
[----:B------:R-:W-:Y:S01]  /*1db10*/  FFMA.FTZ R7, R48, R7, 0.1716887056827545166 ;  /* 0x3e2fcf2a30077423 */ /* 0x000fe20000010007 */
[----:B------:R-:W-:Y:S01]  /*1db20*/  ISETP.GE.U32.AND P2, PT, R38, 0x7f800000, PT ;  /* 0x7f8000002600780c */ /* 0x000fe20003f46070 */
[----:B------:R-:W-:Y:S02]  /*1db30*/  FFMA.FTZ R5, R46, R5, -0.72134751081466674805 ;  /* 0xbf38aa3b2e057423 */ /* 0x000fe40000010005 */
[----:B------:R-:W-:Y:S02]  /*1db40*/  FMUL R6, R49, R6 ;  /* 0x0000000631067220 */ /* 0x000fe40000400000 */
[----:B------:R-:W-:Y:S02]  /*1db50*/  IMAD.IADD R45, R36, 0x1, -R45 ;  /* 0x00000001242d7824 */ /* 0x000fe400078e0a2d */
[----:B------:R-:W-:Y:S02]  /*1db60*/  FFMA.FTZ R10, R67, R10, -0.72134751081466674805 ;  /* 0xbf38aa3b430a7423 */ /* 0x000fe4000001000a */
[----:B------:R-:W-:Y:S01]  /*1db70*/  FFMA.FTZ R47, R47, 1.4426950216293334961, R4 ;  /* 0x3fb8aa3b2f2f7823 */ /* 0x000fe20000010004 */
[----:B------:R-:W-:Y:S01]  /*1db80*/  @P1 MOV R4, 0x7f800000 ;  /* 0x7f80000000041802 */ /* 0x000fe20000000f00 */
[----:B------:R-:W-:-:S02]  /*1db90*/  FFMA.FTZ R11, R68, 1.4426950216293334961, R11 ;  /* 0x3fb8aa3b440b7823 */ /* 0x000fc4000001000b */
[----:B------:R-:W-:Y:S01]  /*1dba0*/  FFMA.FTZ R7, R48, R7, -0.17900948226451873779 ;  /* 0xbe374e4330077423 */ /* 0x000fe20000010007 */
[----:B------:R-:W-:Y:S01]  /*1dbb0*/  IADD3 R51, R8, -R51, RZ ;  /* 0x8000003308337210 */ /* 0x000fe20007ffe0ff */
[----:B------:R-:W-:Y:S02]  /*1dbc0*/  FMUL R5, R46, R5 ;  /* 0x000000052e057220 */ /* 0x000fe40000400000 */
[----:B------:R-:W-:Y:S02]  /*1dbd0*/  FMUL R6, R49, R6 ;  /* 0x0000000631067220 */ /* 0x000fe40000400000 */
[----:B------:R-:W-:Y:S02]  /*1dbe0*/  FADD R45, R45, -1 ;  /* 0xbf8000002d2d7421 */ /* 0x000fe40000000000 */
[----:B------:R-:W-:Y:S02]  /*1dbf0*/  FMUL R10, R67, R10 ;  /* 0x0000000a430a7220 */ /* 0x000fe40000400000 */
[----:B------:R-:W-:-:S02]  /*1dc00*/  FFMA.FTZ R7, R48, R7, 0.20512372255325317383 ;  /* 0x3e520bf430077423 */ /* 0x000fc40000010007 */
[----:B------:R-:W-:Y:S02]  /*1dc10*/  FADD R236, R50, R11 ;  /* 0x0000000b32ec7221 */ /* 0x000fe40000000000 */
[----:B------:R-:W-:Y:S02]  /*1dc20*/  @!P3 FMUL R107, R107, 16777216 ;  /* 0x4b8000006b6bb820 */ /* 0x000fe40000400000 */
[----:B------:R-:W-:Y:S02]  /*1dc30*/  @P1 FFMA.FTZ R236, R37, R4, +INF ;  /* 0x7f80000025ec1423 */ /* 0x000fe40000010004 */
[----:B------:R-:W-:Y:S02]  /*1dc40*/  @!P3 FMUL R126, R126, 16777216 ;  /* 0x4b8000007e7eb820 */ /* 0x000fe40000400000 */
[----:B------:R-:W-:Y:S02]  /*1dc50*/  @!P3 FMUL R114, R114, 16777216 ;  /* 0x4b8000007272b820 */ /* 0x000fe40000400000 */
[----:B------:R-:W-:-:S02]  /*1dc60*/  @!P3 FMUL R110, R110, 16777216 ;  /* 0x4b8000006e6eb820 */ /* 0x000fc40000400000 */
[----:B------:R-:W-:Y:S02]  /*1dc70*/  @!P3 FMUL R106, R106, 16777216 ;  /* 0x4b8000006a6ab820 */ /* 0x000fe40000400000 */
[----:B------:R-:W-:Y:S02]  /*1dc80*/  @!P3 FMUL R102, R102, 16777216 ;  /* 0x4b8000006666b820 */ /* 0x000fe40000400000 */
[----:B------:R-:W-:Y:S02]  /*1dc90*/  FMUL R5, R46, R5 ;  /* 0x000000052e057220 */ /* 0x000fe40000400000 */
[----:B------:R-:W-:Y:S02]  /*1dca0*/  FFMA.FTZ R6, R49, 1.4426950216293334961, R6 ;  /* 0x3fb8aa3b31067823 */ /* 0x000fe40000010006 */
[----:B------:R-:W-:Y:S02]  /*1dcb0*/  FFMA.FTZ R4, R45, R40, -0.16845393180847167969 ;  /* 0xbe2c7f302d047423 */ /* 0x000fe40000010028 */
[----:B------:R-:W-:-:S02]  /*1dcc0*/  FMUL R10, R67, R10 ;  /* 0x0000000a430a7220 */ /* 0x000fc40000400000 */
[----:B------:R-:W-:Y:S02]  /*1dcd0*/  FADD R51, R51, -1 ;  /* 0xbf80000033337421 */ /* 0x000fe40000000000 */
[----:B------:R-:W-:Y:S02]  /*1dce0*/  FFMA.FTZ R7, R48, R7, -0.24046532809734344482 ;  /* 0xbe763c8b30077423 */ /* 0x000fe40000010007 */
[C---:B------:R-:W-:Y:S02]  /*1dcf0*/  FMUL R20, R128.reuse, R107 ;  /* 0x0000006b80147220 */ /* 0x040fe40000400000 */
[C---:B------:R-:W-:Y:S02]  /*1dd00*/  FMUL R126, R128.reuse, R126 ;  /* 0x0000007e807e7220 */ /* 0x040fe40000400000 */
[C---:B------:R-:W-:Y:S02]  /*1dd10*/  FMUL R17, R128.reuse, R114 ;  /* 0x0000007280117220 */ /* 0x040fe40000400000 */
[----:B------:R-:W-:-:S02]  /*1dd20*/  FMUL R110, R128, R110 ;  /* 0x0000006e806e7220 */ /* 0x000fc40000400000 */
[C---:B------:R-:W-:Y:S02]  /*1dd30*/  FMUL R106, R128.reuse, R106 ;  /* 0x0000006a806a7220 */ /* 0x040fe40000400000 */
[----:B------:R-:W-:Y:S02]  /*1dd40*/  FMUL R107, R128, R102 ;  /* 0x00000066806b7220 */ /* 0x000fe40000400000 */
[----:B------:R-:W-:Y:S01]  /*1dd50*/  FFMA.FTZ R46, R46, 1.4426950216293334961, R5 ;  /* 0x3fb8aa3b2e2e7823 */ /* 0x000fe20000010005 */
[----:B------:R-:W-:Y:S01]  /*1dd60*/  @P2 MOV R5, 0x7f800000 ;  /* 0x7f80000000052802 */ /* 0x000fe20000000f00 */
[----:B------:R-:W-:Y:S02]  /*1dd70*/  FADD R235, R235, R6 ;  /* 0x00000006ebeb7221 */ /* 0x000fe40000000000 */
[----:B------:R-:W-:Y:S02]  /*1dd80*/  FFMA.FTZ R4, R45, R4, 0.1716887056827545166 ;  /* 0x3e2fcf2a2d047423 */ /* 0x000fe40000010004 */
[----:B------:R-:W-:-:S02]  /*1dd90*/  FFMA.FTZ R67, R67, 1.4426950216293334961, R10 ;  /* 0x3fb8aa3b43437823 */ /* 0x000fc4000001000a */
[----:B------:R-:W-:Y:S02]  /*1dda0*/  FFMA.FTZ R6, R51, R40, -0.16845393180847167969 ;  /* 0xbe2c7f3033067423 */ /* 0x000fe40000010028 */
[----:B------:R-:W-:Y:S02]  /*1ddb0*/  @!P3 FMUL R123, R123, 16777216 ;  /* 0x4b8000007b7bb820 */ /* 0x000fe40000400000 */
[----:B------:R-:W-:Y:S02]  /*1ddc0*/  @!P3 FMUL R119, R119, 16777216 ;  /* 0x4b8000007777b820 */ /* 0x000fe40000400000 */
[----:B------:R-:W-:Y:S02]  /*1ddd0*/  @!P3 FMUL R115, R115, 16777216 ;  /* 0x4b8000007373b820 */ /* 0x000fe40000400000 */
[----:B------:R-:W-:Y:S02]  /*1dde0*/  @!P3 FMUL R103, R103, 16777216 ;  /* 0x4b8000006767b820 */ /* 0x000fe40000400000 */
[----:B------:R-:W-:Y:S01]  /*1ddf0*/  FFMA.FTZ R7, R48, R7, 0.28857114911079406738 ;  /* 0x3e93bf9930077423 */ /* 0x000fe20000010007 */
[----:B------:R-:W-:Y:S01]  /*1de00*/  F2FP.PACK_AB R16, R106, R107 ;  /* 0x0000006b6a10723e */ /* 0x000fe200000000ff */
[----:B------:R-:W-:Y:S01]  /*1de10*/  FFMA.FTZ R4, R45, R4, -0.17900948226451873779 ;  /* 0xbe374e432d047423 */ /* 0x000fe20000010004 */
[----:B------:R-:W-:Y:S01]  /*1de20*/  F2FP.PACK_AB R17, R17, R110 ;  /* 0x0000006e1111723e */ /* 0x000fe200000000ff */
[----:B------:R-:W-:Y:S01]  /*1de30*/  FADD R237, R52, R67 ;  /* 0x0000004334ed7221 */ /* 0x000fe20000000000 */
[----:B------:R-:W-:Y:S01]  /*1de40*/  F2FP.PACK_AB R19, R19, R126 ;  /* 0x0000007e1313723e */ /* 0x000fe200000000ff */
[----:B------:R-:W-:-:S02]  /*1de50*/  FFMA.FTZ R6, R51, R6, 0.1716887056827545166 ;  /* 0x3e2fcf2a33067423 */ /* 0x000fc40000010006 */
        /* <DEDUP_REMOVED lines=8> */
[----:B------:R-:W-:Y:S02]  /*1dee0*/  FMUL R103, R128, R103 ;  /* 0x0000006780677220 */ /* 0x000fe40000400000 */
[----:B------:R-:W-:Y:S02]  /*1def0*/  FFMA.FTZ R7, R48, R7, -0.36067417263984680176 ;  /* 0xbeb8aa4930077423 */ /* 0x000fe40000010007 */
[----:B------:R-:W-:Y:S01]  /*1df00*/  @P2 FFMA.FTZ R237, R38, R5, +INF ;  /* 0x7f80000026ed2423 */ /* 0x000fe20000010005 */
[----:B------:R-:W-:Y:S01]  /*1df10*/  ISETP.GE.U32.AND P2, PT, R44, 0x7f800000, PT ;  /* 0x7f8000002c00780c */ /* 0x000fe20003f46070 */
[----:B------:R-:W-:Y:S01]  /*1df20*/  FFMA.FTZ R4, R45, R4, 0.20512372255325317383 ;  /* 0x3e520bf42d047423 */ /* 0x000fe20000010004 */
[----:B------:R-:W-:Y:S01]  /*1df30*/  ISETP.GE.U32.AND P4, PT, R39, 0x7f800000, PT ;  /* 0x7f8000002700780c */ /* 0x000fe20003f86070 */
[----:B------:R-:W-:Y:S01]  /*1df40*/  FFMA.FTZ R6, R51, R6, -0.17900948226451873779 ;  /* 0xbe374e4333067423 */ /* 0x000fe20000010006 */
[----:B------:R-:W-:Y:S01]  /*1df50*/  FSETP.NEU.AND P6, PT, R37, RZ, PT ;  /* 0x000000ff2500720b */ /* 0x000fe20003fcd000 */
[----:B------:R0:W-:Y:S01]  /*1df60*/  STS.128 [R99+0x80], R16 ;  /* 0x0000801063007388 */ /* 0x0001e20000000c00 */
[----:B------:R-:W-:Y:S01]  /*1df70*/  FFMA.FTZ R7, R48, R7, 0.48089820146560668945 ;  /* 0x3ef6384a30077423 */ /* 0x000fe20000010007 */
[----:B------:R-:W-:Y:S01]  /*1df80*/  F2FP.PACK_AB R20, R20, R103 ;  /* 0x000000671414723e */ /* 0x000fe200000000ff */
[----:B------:R-:W-:Y:S01]  /*1df90*/  FFMA.FTZ R4, R45, R4, -0.24046532809734344482 ;  /* 0xbe763c8b2d047423 */ /* 0x000fe20000010004 */
[----:B------:R-:W-:-:S02]  /*1dfa0*/  F2FP.PACK_AB R21, R21, R34 ;  /* 0x000000221515723e */ /* 0x000fc400000000ff */
[----:B------:R-:W-:Y:S02]  /*1dfb0*/  F2FP.PACK_AB R22, R22, R119 ;  /* 0x000000771616723e */ /* 0x000fe400000000ff */
[----:B------:R-:W-:Y:S02]  /*1dfc0*/  F2FP.PACK_AB R24, R137, R140 ;  /* 0x0000008c8918723e */ /* 0x000fe400000000ff */
[----:B------:R-:W-:Y:S02]  /*1dfd0*/  F2FP.PACK_AB R25, R145, R164 ;  /* 0x000000a49119723e */ /* 0x000fe400000000ff */
[----:B------:R-:W-:Y:S02]  /*1dfe0*/  F2FP.PACK_AB R26, R26, R165 ;  /* 0x000000a51a1a723e */ /* 0x000fe400000000ff */
[----:B------:R-:W-:Y:S02]  /*1dff0*/  F2FP.PACK_AB R27, R27, R166 ;  /* 0x000000a61b1b723e */ /* 0x000fe400000000ff */
[----:B0-----:R-:W-:-:S02]  /*1e000*/  F2FP.PACK_AB R16, R131, R154 ;  /* 0x0000009a8310723e */ /* 0x001fc400000000ff */
[----:B------:R-:W-:Y:S02]  /*1e010*/  F2FP.PACK_AB R13, R159, R160 ;  /* 0x000000a09f0d723e */ /* 0x000fe400000000ff */
[----:B------:R-:W-:Y:S02]  /*1e020*/  F2FP.PACK_AB R17, R129, R134 ;  /* 0x000000868111723e */ /* 0x000fe400000000ff */
[----:B------:R-:W-:Y:S02]  /*1e030*/  F2FP.PACK_AB R14, R150, R151 ;  /* 0x00000097960e723e */ /* 0x000fe400000000ff */
[----:B------:R-:W-:Y:S02]  /*1e040*/  F2FP.PACK_AB R18, R96, R97 ;  /* 0x000000616012723e */ /* 0x000fe400000000ff */
[----:B------:R-:W-:Y:S02]  /*1e050*/  F2FP.PACK_AB R15, R132, R135 ;  /* 0x00000087840f723e */ /* 0x000fe400000000ff */
[----:B------:R-:W-:Y:S01]  /*1e060*/  F2FP.PACK_AB R19, R91, R92 ;  /* 0x0000005c5b13723e */ /* 0x000fe200000000ff */
[----:B------:R-:W-:Y:S01]  /*1e070*/  FFMA.FTZ R6, R51, R6, 0.20512372255325317383 ;  /* 0x3e520bf433067423 */ /* 0x000fe20000010006 */
[----:B------:R-:W-:Y:S01]  /*1e080*/  FSEL R236, R236, -INF , P6 ;  /* 0xff800000ecec7808 */ /* 0x000fe20003000000 */
[----:B------:R-:W-:Y:S01]  /*1e090*/  FFMA.FTZ R7, R48, R7, -0.72134751081466674805 ;  /* 0xbf38aa3b30077423 */ /* 0x000fe20000010007 */
[----:B------:R-:W-:-:S02]  /*1e0a0*/  ISETP.GE.U32.AND P6, PT, R42, 0x7f800000, PT ;  /* 0x7f8000002a00780c */ /* 0x000fc40003fc6070 */
[----:B------:R-:W-:Y:S01]  /*1e0b0*/  ISETP.GE.U32.AND P3, PT, R43, 0x7f800000, PT ;  /* 0x7f8000002b00780c */ /* 0x000fe20003f66070 */
[----:B------:R0:W-:Y:S01]  /*1e0c0*/  STS.128 [R99+0x480], R20 ;  /* 0x0004801463007388 */ /* 0x0001e20000000c00 */
[----:B------:R-:W-:Y:S01]  /*1e0d0*/  FFMA.FTZ R4, R45, R4, 0.28857114911079406738 ;  /* 0x3e93bf992d047423 */ /* 0x000fe20000010004 */
[----:B------:R-:W-:Y:S01]  /*1e0e0*/  F2FP.PACK_AB R28, R28, R163 ;  /* 0x000000a31c1c723e */ /* 0x000fe200000000ff */
[----:B------:R-:W-:Y:S01]  /*1e0f0*/  FFMA.FTZ R6, R51, R6, -0.24046532809734344482 ;  /* 0xbe763c8b33067423 */ /* 0x000fe20000010006 */
[----:B------:R-:W-:Y:S01]  /*1e100*/  STS.128 [R99+0x500], R24 ;  /* 0x0005001863007388 */ /* 0x000fe20000000c00 */
[----:B------:R-:W-:Y:S01]  /*1e110*/  F2FP.PACK_AB R32, R32, R139 ;  /* 0x0000008b2020723e */ /* 0x000fe200000000ff */
[----:B------:R-:W-:Y:S01]  /*1e120*/  FMUL R7, R48, R7 ;  /* 0x0000000730077220 */ /* 0x000fe20000400000 */
[----:B------:R-:W-:Y:S01]  /*1e130*/  F2FP.PACK_AB R29, R29, R142 ;  /* 0x0000008e1d1d723e */ /* 0x000fe200000000ff */
[----:B------:R1:W-:Y:S01]  /*1e140*/  STS.128 [R99+0x200], R12 ;  /* 0x0002000c63007388 */ /* 0x0003e20000000c00 */
[----:B------:R-:W-:-:S02]  /*1e150*/  F2FP.PACK_AB R33, R33, R146 ;  /* 0x000000922121723e */ /* 0x000fc400000000ff */
[----:B------:R-:W-:Y:S01]  /*1e160*/  F2FP.PACK_AB R30, R30, R157 ;  /* 0x0000009d1e1e723e */ /* 0x000fe200000000ff */
[----:B------:R2:W-:Y:S01]  /*1e170*/  STS.128 [R99+0x280], R16 ;  /* 0x0002801063007388 */ /* 0x0005e20000000c00 */
[----:B------:R-:W-:Y:S02]  /*1e180*/  F2FP.PACK_AB R34, R183, R168 ;  /* 0x000000a8b722723e */ /* 0x000fe400000000ff */
[----:B------:R-:W-:Y:S02]  /*1e190*/  F2FP.PACK_AB R31, R31, R214 ;  /* 0x000000d61f1f723e */ /* 0x000fe400000000ff */
[----:B------:R-:W-:Y:S02]  /*1e1a0*/  F2FP.PACK_AB R35, R35, R152 ;  /* 0x000000982323723e */ /* 0x000fe400000000ff */
[----:B0-----:R-:W-:Y:S02]  /*1e1b0*/  F2FP.PACK_AB R20, R98, R155 ;  /* 0x0000009b6214723e */ /* 0x001fe400000000ff */
[----:B------:R-:W-:-:S02]  /*1e1c0*/  F2FP.PACK_AB R21, R94, R95 ;  /* 0x0000005f5e15723e */ /* 0x000fc400000000ff */
[----:B------:R-:W-:Y:S02]  /*1e1d0*/  F2FP.PACK_AB R22, R90, R93 ;  /* 0x0000005d5a16723e */ /* 0x000fe400000000ff */
[----:B------:R-:W-:Y:S02]  /*1e1e0*/  F2FP.PACK_AB R23, R88, R89 ;  /* 0x000000595817723e */ /* 0x000fe400000000ff */
[----:B-1----:R-:W-:Y:S02]  /*1e1f0*/  F2FP.PACK_AB R12, R85, R86 ;  /* 0x00000056550c723e */ /* 0x002fe400000000ff */
[----:B------:R-:W-:Y:S02]  /*1e200*/  F2FP.PACK_AB R13, R81, R82 ;  /* 0x00000052510d723e */ /* 0x000fe400000000ff */
[----:B------:R-:W-:Y:S02]  /*1e210*/  F2FP.PACK_AB R14, R79, R78 ;  /* 0x0000004e4f0e723e */ /* 0x000fe400000000ff */
[----:B------:R-:W-:-:S02]  /*1e220*/  F2FP.PACK_AB R15, R74, R75 ;  /* 0x0000004b4a0f723e */ /* 0x000fc400000000ff */
[----:B--2---:R-:W-:Y:S02]  /*1e230*/  F2FP.PACK_AB R16, R69, R70 ;  /* 0x000000464510723e */ /* 0x004fe400000000ff */
[----:B------:R-:W-:Y:S02]  /*1e240*/  F2FP.PACK_AB R24, R66, R71 ;  /* 0x000000474218723e */ /* 0x000fe400000000ff */
[----:B------:R-:W-:Y:S02]  /*1e250*/  F2FP.PACK_AB R17, R64, R65 ;  /* 0x000000414011723e */ /* 0x000fe400000000ff */
[----:B------:R-:W-:Y:S02]  /*1e260*/  F2FP.PACK_AB R25, R62, R63 ;  /* 0x0000003f3e19723e */ /* 0x000fe400000000ff */
[----:B------:R-:W-:Y:S02]  /*1e270*/  F2FP.PACK_AB R18, R60, R61 ;  /* 0x0000003d3c12723e */ /* 0x000fe400000000ff */
[----:B------:R-:W-:-:S02]  /*1e280*/  F2FP.PACK_AB R26, R58, R59 ;  /* 0x0000003b3a1a723e */ /* 0x000fc400000000ff */
[----:B------:R-:W-:Y:S02]  /*1e290*/  F2FP.PACK_AB R19, R56, R57 ;  /* 0x000000393813723e */ /* 0x000fe400000000ff */
[----:B------:R-:W-:Y:S01]  /*1e2a0*/  F2FP.PACK_AB R27, R54, R55 ;  /* 0x00000037361b723e */ /* 0x000fe200000000ff */
[----:B------:R-:W-:Y:S01]  /*1e2b0*/  FFMA.FTZ R4, R45, R4, -0.36067417263984680176 ;  /* 0xbeb8aa492d047423 */ /* 0x000fe20000010004 */
[----:B------:R-:W-:Y:S01]  /*1e2c0*/  @P2 MOV R5, 0x7f800000 ;  /* 0x7f80000000052802 */ /* 0x000fe20000000f00 */
[----:B------:R-:W-:Y:S01]  /*1e2d0*/  FFMA.FTZ R6, R51, R6, 0.28857114911079406738 ;  /* 0x3e93bf9933067423 */ /* 0x000fe20000010006 */
[----:B------:R-:W-:Y:S01]  /*1e2e0*/  @P4 MOV R10, 0x7f800000 ;  /* 0x7f800000000a4802 */ /* 0x000fe20000000f00 */
[----:B------:R-:W-:Y:S01]  /*1e2f0*/  STS.128 [R99+0x180], R28 ;  /* 0x0001801c63007388 */ /* 0x000fe20000000c00 */
[----:B------:R-:W-:Y:S01]  /*1e300*/  FMUL R7, R48, R7 ;  /* 0x0000000730077220 */ /* 0x000fe20000400000 */
[----:B------:R-:W-:Y:S02]  /*1e310*/  FSETP.NEU.AND P1, PT, R38, RZ, PT ;  /* 0x000000ff2600720b */ /* 0x000fe40003f2d000 */
[----:B------:R-:W-:Y:S01]  /*1e320*/  STS.128 [R99+0x580], R32 ;  /* 0x0005802063007388 */ /* 0x000fe20000000c00 */
[----:B------:R-:W-:Y:S01]  /*1e330*/  SHF.R.U32.HI R102, RZ, 0x6, R169 ;  /* 0x00000006ff667819 */ /* 0x000fe200000116a9 */
[----:B------:R-:W-:-:S02]  /*1e340*/  FADD R234, R234, R47 ;  /* 0x0000002feaea7221 */ /* 0x000fc40000000000 */
[----:B------:R-:W-:Y:S01]  /*1e350*/  STS.128 [R99+0x680], R20 ;  /* 0x0006801463007388 */ /* 0x000fe20000000c00 */
[----:B------:R-:W-:-:S03]  /*1e360*/  FFMA.FTZ R4, R45, R4, 0.48089820146560668945 ;  /* 0x3ef6384a2d047423 */ /* 0x000fc60000010004 */
[----:B------:R-:W-:Y:S01]  /*1e370*/  STS.128 [R99+0x300], R12 ;  /* 0x0003000c63007388 */ /* 0x000fe20000000c00 */
[----:B------:R-:W-:-:S03]  /*1e380*/  FADD R53, R53, R46 ;  /* 0x0000002e35357221 */ /* 0x000fc60000000000 */
[----:B------:R0:W-:Y:S01]  /*1e390*/  STS.128 [R99+0x380], R16 ;  /* 0x0003801063007388 */ /* 0x0001e20000000c00 */
[----:B------:R-:W-:-:S03]  /*1e3a0*/  @P2 FFMA.FTZ R234, R44, R5, +INF ;  /* 0x7f8000002cea2423 */ /* 0x000fc60000010005 */
[----:B------:R1:W-:Y:S01]  /*1e3b0*/  STS.128 [R99+0x780], R24 ;  /* 0x0007801863007388 */ /* 0x0003e20000000c00 */
[----:B------:R-:W-:-:S03]  /*1e3c0*/  FFMA.FTZ R6, R51, R6, -0.36067417263984680176 ;  /* 0xbeb8aa4933067423 */ /* 0x000fc60000010006 */
[----:B------:R-:W-:Y:S01]  /*1e3d0*/  BAR.SYNC.DEFER_BLOCKING 0x0 ;  /* 0x0000000000007b1d */ /* 0x000fe20000010000 */
[----:B------:R-:W-:Y:S01]  /*1e3e0*/  FFMA.FTZ R48, R48, 1.4426950216293334961, R7 ;  /* 0x3fb8aa3b30307823 */ /* 0x000fe20000010007 */
[----:B------:R-:W-:Y:S01]  /*1e3f0*/  @P6 MOV R5, 0x7f800000 ;  /* 0x7f80000000056802 */ /* 0x000fe20000000f00 */
[----:B------:R-:W-:Y:S01]  /*1e400*/  @P4 FFMA.FTZ R53, R39, R10, +INF ;  /* 0x7f80000027354423 */ /* 0x000fe2000001000a */
[----:B------:R-:W-:Y:S01]  /*1e410*/  FSEL R237, R237, -INF , P1 ;  /* 0xff800000eded7808 */ /* 0x000fe20000800000 */
[----:B------:R-:W-:Y:S01]  /*1e420*/  @P3 IMAD.MOV.U32 R10, RZ, RZ, 0x7f800000 ;  /* 0x7f800000ff0a3424 */ /* 0x000fe200078e00ff */
[----:B------:R-:W-:Y:S01]  /*1e430*/  SGXT.U32 R102, R102, 0x2 ;  /* 0x000000026666781a */ /* 0x000fe20000000000 */
[----:B------:R-:W-:Y:S01]  /*1e440*/  FFMA.FTZ R4, R45, R4, -0.72134751081466674805 ;  /* 0xbf38aa3b2d047423 */ /* 0x000fe20000010004 */
[----:B------:R-:W-:Y:S01]  /*1e450*/  ISETP.GE.U32.AND P1, PT, R36, 0x7f800000, PT ;  /* 0x7f8000002400780c */ /* 0x000fe20003f26070 */
[----:B------:R-:W-:Y:S02]  /*1e460*/  FFMA.FTZ R6, R51, R6, 0.48089820146560668945 ;  /* 0x3ef6384a33067423 */ /* 0x000fe40000010006 */
[----:B------:R-:W-:-:S02]  /*1e470*/  FADD R233, R233, R48 ;  /* 0x00000030e9e97221 */ /* 0x000fc40000000000 */
[----:B------:R-:W-:Y:S02]  /*1e480*/  @P3 FFMA.FTZ R233, R43, R10, +INF ;  /* 0x7f8000002be93423 */ /* 0x000fe4000001000a */
[----:B------:R-:W-:Y:S01]  /*1e490*/  @P6 FFMA.FTZ R235, R42, R5, +INF ;  /* 0x7f8000002aeb6423 */ /* 0x000fe20000010005 */
[----:B------:R-:W-:Y:S01]  /*1e4a0*/  ISETP.GE.U32.AND P6, PT, R8, 0x7f800000, PT ;  /* 0x7f8000000800780c */ /* 0x000fe20003fc6070 */
[----:B------:R-:W-:Y:S02]  /*1e4b0*/  IMAD R11, R102, c[0x0][0x1c8], RZ ;  /* 0x00007200660b7a24 */ /* 0x000fe400078e02ff */
[----:B0-----:R-:W-:Y:S02]  /*1e4c0*/  IMAD.MOV.U32 R17, RZ, RZ, c[0x0][0x1c8] ;  /* 0x00007200ff117624 */ /* 0x001fe400078e00ff */
[----:B------:R-:W-:Y:S02]  /*1e4d0*/  FMUL R10, R45, R4 ;  /* 0x000000042d0a7220 */ /* 0x000fe40000400000 */
[----:B------:R-:W-:Y:S01]  /*1e4e0*/  FFMA.FTZ R6, R51, R6, -0.72134751081466674805 ;  /* 0xbf38aa3b33067423 */ /* 0x000fe20000010006 */
[----:B------:R-:W-:Y:S01]  /*1e4f0*/  LEA R13, R17, R11, 0x2 ;  /* 0x0000000b110d7211 */ /* 0x000fe200078e10ff */
[----:B------:R-:W-:Y:S01]  /*1e500*/  FMUL R10, R45, R10 ;  /* 0x0000000a2d0a7220 */ /* 0x000fe20000400000 */
[----:B------:R-:W-:Y:S01]  /*1e510*/  LOP3.LUT R16, R9, 0x40, RZ, 0x3c, !PT ;  /* 0x0000004009107812 */ /* 0x000fe200078e3cff */
[----:B------:R-:W-:Y:S01]  /*1e520*/  FMUL R12, R51, R6 ;  /* 0x00000006330c7220 */ /* 0x000fe20000400000 */
[----:B------:R-:W-:Y:S01]  /*1e530*/  @P1 MOV R19, 0x7f800000 ;  /* 0x7f80000000131802 */ /* 0x000fe20000000f00 */
[----:B------:R-:W-:Y:S01]  /*1e540*/  FFMA.FTZ R45, R45, 1.4426950216293334961, R10 ;  /* 0x3fb8aa3b2d2d7823 */ /* 0x000fe2000001000a */
[----:B------:R-:W-:Y:S01]  /*1e550*/  @P6 MOV R21, 0x7f800000 ;  /* 0x7f80000000156802 */ /* 0x000fe20000000f00 */
[----:B------:R-:W-:Y:S01]  /*1e560*/  FMUL R12, R51, R12 ;  /* 0x0000000c330c7220 */ /* 0x000fe20000400000 */
[----:B------:R-:W0:Y:S01]  /*1e570*/  LDS.128 R80, [R9] ;  /* 0x0000000009507984 */ /* 0x000e220000000c00 */
[----:B------:R-:W-:-:S02]  /*1e580*/  IMAD R15, R17, 0x4, R13 ;  /* 0x00000004110f7824 */ /* 0x000fc400078e020d */
[----:B------:R-:W-:Y:S01]  /*1e590*/  FADD R238, R238, R45 ;  /* 0x0000002deeee7221 */ /* 0x000fe20000000000 */
[----:B------:R-:W2:Y:S01]  /*1e5a0*/  LDS.128 R76, [R16] ;  /* 0x00000000104c7984 */ /* 0x000ea20000000c00 */
[----:B------:R-:W-:Y:S02]  /*1e5b0*/  FFMA.FTZ R12, R51, 1.4426950216293334961, R12 ;  /* 0x3fb8aa3b330c7823 */ /* 0x000fe4000001000c */
[----:B------:R-:W-:Y:S01]  /*1e5c0*/  @P1 FFMA.FTZ R238, R36, R19, +INF ;  /* 0x7f80000024ee1423 */ /* 0x000fe20000010013 */
[----:B------:R-:W-:Y:S01]  /*1e5d0*/  LEA R19, R17, R15, 0x2 ;  /* 0x0000000f11137211 */ /* 0x000fe200078e10ff */
[----:B------:R-:W-:Y:S01]  /*1e5e0*/  FADD R239, R239, R12 ;  /* 0x0000000cefef7221 */ /* 0x000fe20000000000 */
[----:B------:R-:W3:Y:S01]  /*1e5f0*/  LDS.128 R4, [R9+0x800] ;  /* 0x0008000009047984 */ /* 0x000ee20000000c00 */
[----:B------:R-:W-:Y:S02]  /*1e600*/  @P6 FFMA.FTZ R239, R8, R21, +INF ;  /* 0x7f80000008ef6423 */ /* 0x000fe40000010015 */
[C---:B------:R-:W-:Y:S01]  /*1e610*/  IMAD R21, R17.reuse, 0x4, R19 ;  /* 0x0000000411157824 */ /* 0x040fe200078e0213 */
[----:B------:R-:W4:Y:S04]  /*1e620*/  LDS.128 R100, [R16+0x800] ;  /* 0x0008000010647984 */ /* 0x000f280000000c00 */
[C---:B------:R-:W-:Y:S01]  /*1e630*/  LEA R23, R17.reuse, R21, 0x2 ;  /* 0x0000001511177211 */ /* 0x040fe200078e10ff */
[----:B------:R-:W3:Y:S03]  /*1e640*/  LDS.128 R96, [R9+0x1000] ;  /* 0x0010000009607984 */ /* 0x000ee60000000c00 */
[----:B-1----:R-:W-:Y:S01]  /*1e650*/  LEA R25, R17, R23, 0x2 ;  /* 0x0000001711197211 */ /* 0x002fe200078e10ff */
[----:B------:R-:W1:Y:S01]  /*1e660*/  LDS.128 R92, [R16+0x1000] ;  /* 0x00100000105c7984 */ /* 0x000e620000000c00 */
[----:B------:R-:W-:-:S03]  /*1e670*/  LEA R12, P6, R13, R0, 0x1 ;  /* 0x000000000d0c7211 */ /* 0x000fc600078c08ff */
[----:B------:R-:W-:Y:S01]  /*1e680*/  IMAD R27, R17, 0x4, R25 ;  /* 0x00000004111b7824 */ /* 0x000fe200078e0219 */
[----:B------:R-:W-:Y:S01]  /*1e690*/  LEA.HI.X.SX32 R13, R13, R2, 0x1, P6 ;  /* 0x000000020d0d7211 */ /* 0x000fe200030f0eff */
[----:B------:R-:W1:Y:S03]  /*1e6a0*/  LDS.128 R88, [R9+0x1800] ;  /* 0x0018000009587984 */ /* 0x000e660000000c00 */
[----:B------:R-:W-:Y:S01]  /*1e6b0*/  LEA R29, R17, R27, 0x2 ;  /* 0x0000001b111d7211 */ /* 0x000fe200078e10ff */
[----:B------:R-:W1:Y:S01]  /*1e6c0*/  LDS.128 R84, [R16+0x1800] ;  /* 0x0018000010547984 */ /* 0x000e620000000c00 */
[----:B------:R-:W-:Y:S02]  /*1e6d0*/  LEA R14, P6, R15, R0, 0x1 ;  /* 0x000000000f0e7211 */ /* 0x000fe400078c08ff */
[----:B------:R-:W-:Y:S01]  /*1e6e0*/  LEA R31, R17, R29, 0x2 ;  /* 0x0000001d111f7211 */ /* 0x000fe200078e10ff */
[----:B------:R-:W1:Y:S01]  /*1e6f0*/  LDS.128 R132, [R9+0x2000] ;  /* 0x0020000009847984 */ /* 0x000e620000000c00 */
[----:B------:R-:W-:-:S02]  /*1e700*/  LEA.HI.X.SX32 R15, R15, R2, 0x1, P6 ;  /* 0x000000020f0f7211 */ /* 0x000fc400030f0eff */
[-C--:B------:R-:W-:Y:S01]  /*1e710*/  LEA R10, P1, R11, R0.reuse, 0x1 ;  /* 0x000000000b0a7211 */ /* 0x080fe200078208ff */
[----:B------:R-:W-:Y:S01]  /*1e720*/  IMAD R33, R17, 0x4, R31 ;  /* 0x0000000411217824 */ /* 0x000fe200078e021f */
[----:B------:R-:W-:Y:S01]  /*1e730*/  LEA R18, P6, R19, R0, 0x1 ;  /* 0x0000000013127211 */ /* 0x000fe200078c08ff */
[----:B------:R-:W1:Y:S01]  /*1e740*/  LDS.128 R128, [R16+0x2000] ;  /* 0x0020000010807984 */ /* 0x000e620000000c00 */
[-C--:B------:R-:W-:Y:S02]  /*1e750*/  LEA.HI.X.SX32 R11, R11, R2.reuse, 0x1, P1 ;  /* 0x000000020b0b7211 */ /* 0x080fe400008f0eff */
[----:B------:R-:W-:Y:S01]  /*1e760*/  LEA.HI.X.SX32 R19, R19, R2, 0x1, P6 ;  /* 0x0000000213137211 */ /* 0x000fe200030f0eff */
[----:B------:R-:W1:Y:S01]  /*1e770*/  LDS.128 R124, [R9+0x2800] ;  /* 0x00280000097c7984 */ /* 0x000e620000000c00 */
[----:B------:R-:W-:Y:S02]  /*1e780*/  LEA R20, P6, R21, R0, 0x1 ;  /* 0x0000000015147211 */ /* 0x000fe400078c08ff */
[----:B------:R-:W-:Y:S01]  /*1e790*/  LEA R35, R17, R33, 0x2 ;  /* 0x0000002111237211 */ /* 0x000fe200078e10ff */
[----:B0-----:R0:W-:Y:S01]  /*1e7a0*/  STG.E.U16 [R10.64], R80 ;  /* 0x000000500a007986 */ /* 0x0011e2000c101506 */
[----:B------:R-:W-:-:S02]  /*1e7b0*/  LEA.HI.X.SX32 R21, R21, R2, 0x1, P6 ;  /* 0x0000000215157211 */ /* 0x000fc400030f0eff */
[----:B------:R-:W-:Y:S01]  /*1e7c0*/  LEA R37, R17, R35, 0x2 ;  /* 0x0000002311257211 */ /* 0x000fe200078e10ff */
[----:B--2---:R2:W-:Y:S01]  /*1e7d0*/  STG.E.U16 [R12.64], R76 ;  /* 0x0000004c0c007986 */ /* 0x0045e2000c101506 */
[----:B------:R-:W-:Y:S02]  /*1e7e0*/  FSETP.NEU.AND P5, PT, R39, RZ, PT ;  /* 0x000000ff2700720b */ /* 0x000fe40003fad000 */
[----:B------:R-:W-:Y:S01]  /*1e7f0*/  FSETP.NEU.AND P4, PT, R43, RZ, PT ;  /* 0x000000ff2b00720b */ /* 0x000fe20003f8d000 */
[----:B------:R-:W1:Y:S01]  /*1e800*/  LDS.128 R120, [R16+0x2800] ;  /* 0x0028000010787984 */ /* 0x000e620000000c00 */
[----:B0-----:R-:W-:-:S03]  /*1e810*/  LEA R10, P6, R23, R0, 0x1 ;  /* 0x00000000170a7211 */ /* 0x001fc600078c08ff */
[----:B------:R-:W0:Y:S01]  /*1e820*/  LDS.128 R116, [R9+0x3000] ;  /* 0x0030000009747984 */ /* 0x000e220000000c00 */
[----:B------:R-:W-:Y:S01]  /*1e830*/  LEA.HI.X.SX32 R11, R23, R2, 0x1, P6 ;  /* 0x00000002170b7211 */ /* 0x000fe200030f0eff */
[----:B------:R-:W-:Y:S01]  /*1e840*/  IMAD R23, R17, 0x4, R37 ;  /* 0x0000000411177824 */ /* 0x000fe200078e0225 */
[C---:B--2---:R-:W-:Y:S01]  /*1e850*/  LEA R12, P6, R25.reuse, R0, 0x1 ;  /* 0x00000000190c7211 */ /* 0x044fe200078c08ff */
[----:B------:R-:W-:Y:S03]  /*1e860*/  LDS.128 R108, [R9+0x3800] ;  /* 0x00380000096c7984 */ /* 0x000fe60000000c00 */
[----:B------:R-:W-:Y:S01]  /*1e870*/  LEA.HI.X.SX32 R13, R25, R2, 0x1, P6 ;  /* 0x00000002190d7211 */ /* 0x000fe200030f0eff */
[----:B------:R-:W2:Y:S01]  /*1e880*/  LDS.128 R112, [R16+0x3000] ;  /* 0x0030000010707984 */ /* 0x000ea20000000c00 */
[----:B------:R-:W-:-:S03]  /*1e890*/  LEA R25, R17, R23, 0x2 ;  /* 0x0000001711197211 */ /* 0x000fc600078e10ff */
[----:B---3--:R3:W-:Y:S01]  /*1e8a0*/  STG.E.U16 [R14.64], R4 ;  /* 0x000000040e007986 */ /* 0x0087e2000c101506 */
[----:B------:R-:W-:-:S03]  /*1e8b0*/  LEA R39, R17, R25, 0x2 ;  /* 0x0000001911277211 */ /* 0x000fc600078e10ff */
[----:B----4-:R4:W-:Y:S04]  /*1e8c0*/  STG.E.U16 [R18.64], R100 ;  /* 0x0000006412007986 */ /* 0x0109e8000c101506 */
[----:B------:R-:W0:Y:S01]  /*1e8d0*/  LDS.128 R104, [R16+0x3800] ;  /* 0x0038000010687984 */ /* 0x000e220000000c00 */
[----:B---3--:R-:W-:-:S04]  /*1e8e0*/  LEA R14, P6, R27, R0, 0x1 ;  /* 0x000000001b0e7211 */ /* 0x008fc800078c08ff */
[----:B------:R-:W-:Y:S01]  /*1e8f0*/  LEA.HI.X.SX32 R15, R27, R2, 0x1, P6 ;  /* 0x000000021b0f7211 */ /* 0x000fe200030f0eff */
[----:B------:R-:W-:Y:S01]  /*1e900*/  IMAD R27, R17, 0x4, R39 ;  /* 0x00000004111b7824 */ /* 0x000fe200078e0227 */
[----:B----4-:R-:W-:-:S04]  /*1e910*/  LEA R18, P6, R29, R0, 0x1 ;  /* 0x000000001d127211 */ /* 0x010fc800078c08ff */
[----:B------:R-:W-:Y:S02]  /*1e920*/  LEA R41, R17, R27, 0x2 ;  /* 0x0000001b11297211 */ /* 0x000fe400078e10ff */
[----:B------:R-:W-:Y:S02]  /*1e930*/  LEA.HI.X.SX32 R19, R29, R2, 0x1, P6 ;  /* 0x000000021d137211 */ /* 0x000fe400030f0eff */
[C---:B------:R-:W-:Y:S01]  /*1e940*/  LEA R29, R17.reuse, R41, 0x2 ;  /* 0x00000029111d7211 */ /* 0x040fe200078e10ff */
[----:B------:R-:W-:Y:S04]  /*1e950*/  STG.E.U16 [R20.64], R96 ;  /* 0x0000006014007986 */ /* 0x000fe8000c101506 */
[----:B-1----:R1:W-:Y:S01]  /*1e960*/  STG.E.U16 [R10.64], R92 ;  /* 0x0000005c0a007986 */ /* 0x0023e2000c101506 */
[----:B------:R-:W-:-:S03]  /*1e970*/  IMAD R43, R17, 0x4, R29 ;  /* 0x00000004112b7824 */ /* 0x000fc600078e021d */
[----:B------:R3:W-:Y:S01]  /*1e980*/  STG.E.U16 [R12.64], R88 ;  /* 0x000000580c007986 */ /* 0x0007e2000c101506 */
[----:B-1----:R-:W-:-:S04]  /*1e990*/  LEA R10, P6, R31, R0, 0x1 ;  /* 0x000000001f0a7211 */ /* 0x002fc800078c08ff */
[----:B------:R-:W-:Y:S02]  /*1e9a0*/  LEA.HI.X.SX32 R11, R31, R2, 0x1, P6 ;  /* 0x000000021f0b7211 */ /* 0x000fe400030f0eff */
[----:B------:R-:W-:Y:S02]  /*1e9b0*/  LEA R31, R17, R43, 0x2 ;  /* 0x0000002b111f7211 */ /* 0x000fe400078e10ff */
[----:B---3--:R-:W-:Y:S02]  /*1e9c0*/  LEA R12, P6, R33, R0, 0x1 ;  /* 0x00000000210c7211 */ /* 0x008fe400078c08ff */
[----:B------:R-:W-:Y:S02]  /*1e9d0*/  LEA R9, R17, R31, 0x2 ;  /* 0x0000001f11097211 */ /* 0x000fe400078e10ff */
[----:B------:R-:W-:Y:S02]  /*1e9e0*/  LEA.HI.X.SX32 R13, R33, R2, 0x1, P6 ;  /* 0x00000002210d7211 */ /* 0x000fe400030f0eff */
[----:B------:R-:W-:Y:S01]  /*1e9f0*/  LEA R20, P6, R35, R0, 0x1 ;  /* 0x0000000023147211 */ /* 0x000fe200078c08ff */
[----:B------:R-:W-:Y:S01]  /*1ea00*/  IMAD R33, R17, 0x4, R9 ;  /* 0x0000000411217824 */ /* 0x000fe200078e0209 */
[----:B------:R1:W-:Y:S02]  /*1ea10*/  STG.E.U16 [R14.64], R84 ;  /* 0x000000540e007986 */ /* 0x0003e4000c101506 */
[----:B------:R-:W-:-:S02]  /*1ea20*/  LEA.HI.X.SX32 R21, R35, R2, 0x1, P6 ;  /* 0x0000000223157211 */ /* 0x000fc400030f0eff */
[----:B------:R-:W-:Y:S01]  /*1ea30*/  LEA R35, R17, R33, 0x2 ;  /* 0x0000002111237211 */ /* 0x000fe200078e10ff */
[----:B------:R3:W-:Y:S01]  /*1ea40*/  STG.E.U16 [R18.64], R132 ;  /* 0x0000008412007986 */ /* 0x0007e2000c101506 */
[----:B-1----:R-:W-:-:S04]  /*1ea50*/  LEA R14, P6, R37, R0, 0x1 ;  /* 0x00000000250e7211 */ /* 0x002fc800078c08ff */
[----:B------:R-:W-:Y:S02]  /*1ea60*/  LEA.HI.X.SX32 R15, R37, R2, 0x1, P6 ;  /* 0x00000002250f7211 */ /* 0x000fe400030f0eff */
[----:B---3--:R-:W-:Y:S02]  /*1ea70*/  LEA R18, P6, R23, R0, 0x1 ;  /* 0x0000000017127211 */ /* 0x008fe400078c08ff */
[----:B------:R-:W-:Y:S01]  /*1ea80*/  LEA R37, R17, R35, 0x2 ;  /* 0x0000002311257211 */ /* 0x000fe200078e10ff */
[----:B------:R1:W-:Y:S01]  /*1ea90*/  STG.E.U16 [R10.64], R128 ;  /* 0x000000800a007986 */ /* 0x0003e2000c101506 */
[----:B------:R-:W-:-:S03]  /*1eaa0*/  LEA.HI.X.SX32 R19, R23, R2, 0x1, P6 ;  /* 0x0000000217137211 */ /* 0x000fc600030f0eff */
[----:B------:R-:W-:Y:S01]  /*1eab0*/  IMAD R23, R17, 0x4, R37 ;  /* 0x0000000411177824 */ /* 0x000fe200078e0225 */
[----:B-1----:R-:W-:-:S04]  /*1eac0*/  LEA R10, P6, R25, R0, 0x1 ;  /* 0x00000000190a7211 */ /* 0x002fc800078c08ff */
[----:B------:R-:W-:Y:S02]  /*1ead0*/  LEA.HI.X.SX32 R11, R25, R2, 0x1, P6 ;  /* 0x00000002190b7211 */ /* 0x000fe400030f0eff */
[C---:B------:R-:W-:Y:S01]  /*1eae0*/  LEA R25, R17.reuse, R23, 0x2 ;  /* 0x0000001711197211 */ /* 0x040fe200078e10ff */
[----:B------:R1:W-:Y:S03]  /*1eaf0*/  STG.E.U16 [R12.64], R124 ;  /* 0x0000007c0c007986 */ /* 0x0003e6000c101506 */
[----:B------:R-:W-:Y:S01]  /*1eb00*/  LEA R45, R17, R25, 0x2 ;  /* 0x00000019112d7211 */ /* 0x000fe200078e10ff */
[----:B------:R3:W-:Y:S01]  /*1eb10*/  STG.E.U16 [R20.64], R120 ;  /* 0x0000007814007986 */ /* 0x0007e2000c101506 */
[----:B-1----:R-:W-:-:S04]  /*1eb20*/  LEA R12, P6, R39, R0, 0x1 ;  /* 0x00000000270c7211 */ /* 0x002fc800078c08ff */
[----:B------:R-:W-:Y:S01]  /*1eb30*/  LEA.HI.X.SX32 R13, R39, R2, 0x1, P6 ;  /* 0x00000002270d7211 */ /* 0x000fe200030f0eff */
[----:B------:R-:W-:Y:S01]  /*1eb40*/  IMAD R39, R17, 0x4, R45 ;  /* 0x0000000411277824 */ /* 0x000fe200078e022d */
[----:B---3--:R-:W-:Y:S01]  /*1eb50*/  LEA R20, P6, R27, R0, 0x1 ;  /* 0x000000001b147211 */ /* 0x008fe200078c08ff */
[----:B0-----:R0:W-:Y:S03]  /*1eb60*/  STG.E.U16 [R14.64], R116 ;  /* 0x000000740e007986 */ /* 0x0011e6000c101506 */
[----:B------:R-:W-:Y:S02]  /*1eb70*/  LEA R47, R17, R39, 0x2 ;  /* 0x00000027112f7211 */ /* 0x000fe400078e10ff */
[----:B------:R-:W-:Y:S02]  /*1eb80*/  LEA.HI.X.SX32 R21, R27, R2, 0x1, P6 ;  /* 0x000000021b157211 */ /* 0x000fe400030f0eff */
[----:B------:R-:W-:-:S02]  /*1eb90*/  LEA R27, R17, R47, 0x2 ;  /* 0x0000002f111b7211 */ /* 0x000fc400078e10ff */
[C---:B0-----:R-:W-:Y:S01]  /*1eba0*/  LEA R14, P6, R41.reuse, R0, 0x1 ;  /* 0x00000000290e7211 */ /* 0x041fe200078c08ff */
[----:B--2---:R-:W-:Y:S03]  /*1ebb0*/  STG.E.U16 [R18.64], R112 ;  /* 0x0000007012007986 */ /* 0x004fe6000c101506 */
[----:B------:R-:W-:Y:S01]  /*1ebc0*/  LEA.HI.X.SX32 R15, R41, R2, 0x1, P6 ;  /* 0x00000002290f7211 */ /* 0x000fe200030f0eff */
[C---:B------:R-:W-:Y:S01]  /*1ebd0*/  IMAD R41, R17.reuse, 0x4, R27 ;  /* 0x0000000411297824 */ /* 0x040fe200078e021b */
[----:B------:R0:W-:Y:S04]  /*1ebe0*/  STG.E.U16 [R10.64], R108 ;  /* 0x0000006c0a007986 */ /* 0x0001e8000c101506 */
[----:B------:R-:W-:Y:S01]  /*1ebf0*/  LEA R49, R17, R41, 0x2 ;  /* 0x0000002911317211 */ /* 0x000fe200078e10ff */
[----:B------:R1:W-:Y:S01]  /*1ec00*/  STG.E.U16 [R12.64], R104 ;  /* 0x000000680c007986 */ /* 0x0003e2000c101506 */
[----:B0-----:R-:W-:-:S04]  /*1ec10*/  LEA R10, P6, R29, R0, 0x1 ;  /* 0x000000001d0a7211 */ /* 0x001fc800078c08ff */
[----:B------:R-:W-:Y:S02]  /*1ec20*/  LEA.HI.X.SX32 R11, R29, R2, 0x1, P6 ;  /* 0x000000021d0b7211 */ /* 0x000fe400030f0eff */
[----:B-1----:R-:W-:Y:S02]  /*1ec30*/  LEA R12, P6, R43, R0, 0x1 ;  /* 0x000000002b0c7211 */ /* 0x002fe400078c08ff */
[----:B------:R-:W-:Y:S02]  /*1ec40*/  LEA R29, R17, R49, 0x2 ;  /* 0x00000031111d7211 */ /* 0x000fe400078e10ff */
[----:B------:R-:W-:-:S03]  /*1ec50*/  LEA.HI.X.SX32 R13, R43, R2, 0x1, P6 ;  /* 0x000000022b0d7211 */ /* 0x000fc600030f0eff */
[----:B------:R-:W-:Y:S01]  /*1ec60*/  IMAD R43, R17, 0x4, R29 ;  /* 0x00000004112b7824 */ /* 0x000fe200078e021d */
[----:B------:R-:W-:Y:S02]  /*1ec70*/  LEA R18, P6, R31, R0, 0x1 ;  /* 0x000000001f127211 */ /* 0x000fe400078c08ff */
[----:B------:R-:W-:Y:S02]  /*1ec80*/  PRMT R80, R80, 0x7632, R80 ;  /* 0x0000763250507816 */ /* 0x000fe40000000050 */
[----:B------:R-:W-:Y:S02]  /*1ec90*/  LEA R51, R17, R43, 0x2 ;  /* 0x0000002b11337211 */ /* 0x000fe400078e10ff */
[----:B------:R-:W-:Y:S02]  /*1eca0*/  PRMT R76, R76, 0x7632, R76 ;  /* 0x000076324c4c7816 */ /* 0x000fe4000000004c */
[----:B------:R-:W-:Y:S02]  /*1ecb0*/  LEA.HI.X.SX32 R19, R31, R2, 0x1, P6 ;  /* 0x000000021f137211 */ /* 0x000fe400030f0eff */
[C---:B------:R-:W-:Y:S01]  /*1ecc0*/  LEA R31, R17.reuse, R51, 0x2 ;  /* 0x00000033111f7211 */ /* 0x040fe200078e10ff */
[----:B------:R-:W-:Y:S04]  /*1ecd0*/  STG.E.U16 [R20.64], R80 ;  /* 0x0000005014007986 */ /* 0x000fe8000c101506 */
[----:B------:R0:W-:Y:S01]  /*1ece0*/  STG.E.U16 [R14.64], R76 ;  /* 0x0000004c0e007986 */ /* 0x0001e2000c101506 */
[----:B------:R-:W-:Y:S01]  /*1ecf0*/  IMAD R55, R17, 0x4, R31 ;  /* 0x0000000411377824 */ /* 0x000fe200078e021f */
[----:B------:R-:W-:-:S02]  /*1ed00*/  PRMT R4, R4, 0x7632, R4 ;  /* 0x0000763204047816 */ /* 0x000fc40000000004 */
[----:B------:R-:W-:Y:S02]  /*1ed10*/  PRMT R100, R100, 0x7632, R100 ;  /* 0x0000763264647816 */ /* 0x000fe40000000064 */
[----:B0-----:R-:W-:-:S04]  /*1ed20*/  LEA R14, P6, R9, R0, 0x1 ;  /* 0x00000000090e7211 */ /* 0x001fc800078c08ff */
[----:B------:R-:W-:Y:S02]  /*1ed30*/  LEA.HI.X.SX32 R15, R9, R2, 0x1, P6 ;  /* 0x00000002090f7211 */ /* 0x000fe400030f0eff */
[C---:B------:R-:W-:Y:S01]  /*1ed40*/  LEA R9, R17.reuse, R55, 0x2 ;  /* 0x0000003711097211 */ /* 0x040fe200078e10ff */
[----:B------:R0:W-:Y:S03]  /*1ed50*/  STG.E.U16 [R10.64], R4 ;  /* 0x000000040a007986 */ /* 0x0001e6000c101506 */
[----:B------:R-:W-:Y:S01]  /*1ed60*/  LEA R57, R17, R9, 0x2 ;  /* 0x0000000911397211 */ /* 0x000fe200078e10ff */
[----:B------:R1:W-:Y:S01]  /*1ed70*/  STG.E.U16 [R12.64], R100 ;  /* 0x000000640c007986 */ /* 0x0003e2000c101506 */
[----:B0-----:R-:W-:-:S04]  /*1ed80*/  LEA R10, P6, R33, R0, 0x1 ;  /* 0x00000000210a7211 */ /* 0x001fc800078c08ff */
[----:B------:R-:W-:Y:S01]  /*1ed90*/  LEA.HI.X.SX32 R11, R33, R2, 0x1, P6 ;  /* 0x00000002210b7211 */ /* 0x000fe200030f0eff */
[----:B------:R-:W-:Y:S01]  /*1eda0*/  IMAD R33, R17, 0x4, R57 ;  /* 0x0000000411217824 */ /* 0x000fe200078e0239 */
[C---:B-1----:R-:W-:Y:S02]  /*1edb0*/  LEA R12, P6, R35.reuse, R0, 0x1 ;  /* 0x00000000230c7211 */ /* 0x042fe400078c08ff */
[----:B------:R-:W-:Y:S02]  /*1edc0*/  PRMT R96, R96, 0x7632, R96 ;  /* 0x0000763260607816 */ /* 0x000fe40000000060 */
[----:B------:R-:W-:Y:S02]  /*1edd0*/  LEA.HI.X.SX32 R13, R35, R2, 0x1, P6 ;  /* 0x00000002230d7211 */ /* 0x000fe400030f0eff */
[----:B------:R-:W-:Y:S01]  /*1ede0*/  LEA R35, R17, R33, 0x2 ;  /* 0x0000002111237211 */ /* 0x000fe200078e10ff */
[----:B------:R0:W-:Y:S01]  /*1edf0*/  STG.E.U16 [R18.64], R96 ;  /* 0x0000006012007986 */ /* 0x0001e2000c101506 */
[----:B------:R-:W-:-:S02]  /*1ee00*/  PRMT R92, R92, 0x7632, R92 ;  /* 0x000076325c5c7816 */ /* 0x000fc4000000005c */
[----:B------:R-:W-:-:S03]  /*1ee10*/  LEA R59, R17, R35, 0x2 ;  /* 0x00000023113b7211 */ /* 0x000fc600078e10ff */
[----:B------:R1:W-:Y:S01]  /*1ee20*/  STG.E.U16 [R14.64], R92 ;  /* 0x0000005c0e007986 */ /* 0x0003e2000c101506 */
[----:B0-----:R-:W-:-:S04]  /*1ee30*/  LEA R18, P6, R37, R0, 0x1 ;  /* 0x0000000025127211 */ /* 0x001fc800078c08ff */
[----:B------:R-:W-:Y:S01]  /*1ee40*/  LEA.HI.X.SX32 R19, R37, R2, 0x1, P6 ;  /* 0x0000000225137211 */ /* 0x000fe200030f0eff */
[----:B------:R-:W-:Y:S01]  /*1ee50*/  IMAD R37, R17, 0x4, R59 ;  /* 0x0000000411257824 */ /* 0x000fe200078e023b */
[C---:B-1----:R-:W-:Y:S02]  /*1ee60*/  LEA R14, P6, R23.reuse, R0, 0x1 ;  /* 0x00000000170e7211 */ /* 0x042fe400078c08ff */
[----:B------:R-:W-:Y:S02]  /*1ee70*/  PRMT R88, R88, 0x7632, R88 ;  /* 0x0000763258587816 */ /* 0x000fe40000000058 */
[----:B------:R-:W-:Y:S02]  /*1ee80*/  LEA.HI.X.SX32 R15, R23, R2, 0x1, P6 ;  /* 0x00000002170f7211 */ /* 0x000fe400030f0eff */
[C---:B------:R-:W-:Y:S01]  /*1ee90*/  LEA R23, R17.reuse, R37, 0x2 ;  /* 0x0000002511177211 */ /* 0x040fe200078e10ff */
[----:B------:R0:W-:Y:S03]  /*1eea0*/  STG.E.U16 [R10.64], R88 ;  /* 0x000000580a007986 */ /* 0x0001e6000c101506 */
[----:B------:R-:W-:-:S02]  /*1eeb0*/  LEA R61, R17, R23, 0x2 ;  /* 0x00000017113d7211 */ /* 0x000fc400078e10ff */
[----:B------:R-:W-:Y:S02]  /*1eec0*/  PRMT R84, R84, 0x7632, R84 ;  /* 0x0000763254547816 */ /* 0x000fe40000000054 */
[----:B0-----:R-:W-:-:S04]  /*1eed0*/  LEA R10, P6, R25, R0, 0x1 ;  /* 0x00000000190a7211 */ /* 0x001fc800078c08ff */
[----:B------:R-:W-:Y:S01]  /*1eee0*/  LEA.HI.X.SX32 R11, R25, R2, 0x1, P6 ;  /* 0x00000002190b7211 */ /* 0x000fe200030f0eff */
[----:B------:R-:W-:Y:S01]  /*1eef0*/  IMAD R25, R17, 0x4, R61 ;  /* 0x0000000411197824 */ /* 0x000fe200078e023d */
[----:B------:R0:W-:Y:S01]  /*1ef00*/  STG.E.U16 [R12.64], R84 ;  /* 0x000000540c007986 */ /* 0x0001e2000c101506 */
[----:B------:R-:W-:-:S03]  /*1ef10*/  PRMT R132, R132, 0x7632, R132 ;  /* 0x0000763284847816 */ /* 0x000fc60000000084 */
[----:B------:R-:W-:Y:S02]  /*1ef20*/  LEA R63, R17, R25, 0x2 ;  /* 0x00000019113f7211 */ /* 0x000fe400078e10ff */
[----:B0-----:R-:W-:-:S04]  /*1ef30*/  LEA R12, P6, R45, R0, 0x1 ;  /* 0x000000002d0c7211 */ /* 0x001fc800078c08ff */
[----:B------:R-:W-:Y:S02]  /*1ef40*/  LEA.HI.X.SX32 R13, R45, R2, 0x1, P6 ;  /* 0x000000022d0d7211 */ /* 0x000fe400030f0eff */
[----:B------:R-:W-:Y:S01]  /*1ef50*/  LEA R45, R17, R63, 0x2 ;  /* 0x0000003f112d7211 */ /* 0x000fe200078e10ff */
[----:B------:R0:W-:Y:S01]  /*1ef60*/  STG.E.U16 [R18.64], R132 ;  /* 0x0000008412007986 */ /* 0x0001e2000c101506 */
[----:B------:R-:W-:-:S03]  /*1ef70*/  PRMT R128, R128, 0x7632, R128 ;  /* 0x0000763280807816 */ /* 0x000fc60000000080 */
[----:B------:R-:W-:Y:S02]  /*1ef80*/  IMAD R65, R17, 0x4, R45 ;  /* 0x0000000411417824 */ /* 0x000fe400078e022d */
[----:B------:R1:W-:Y:S01]  /*1ef90*/  STG.E.U16 [R14.64], R128 ;  /* 0x000000800e007986 */ /* 0x0003e2000c101506 */
[----:B0-----:R-:W-:-:S04]  /*1efa0*/  LEA R18, P6, R39, R0, 0x1 ;  /* 0x0000000027127211 */ /* 0x001fc800078c08ff */
[----:B------:R-:W-:Y:S02]  /*1efb0*/  LEA.HI.X.SX32 R19, R39, R2, 0x1, P6 ;  /* 0x0000000227137211 */ /* 0x000fe400030f0eff */
[----:B-1----:R-:W-:Y:S02]  /*1efc0*/  LEA R14, P6, R47, R0, 0x1 ;  /* 0x000000002f0e7211 */ /* 0x002fe400078c08ff */
[----:B------:R-:W-:Y:S02]  /*1efd0*/  LEA R39, R17, R65, 0x2 ;  /* 0x0000004111277211 */ /* 0x000fe400078e10ff */
[----:B------:R-:W-:Y:S02]  /*1efe0*/  PRMT R124, R124, 0x7632, R124 ;  /* 0x000076327c7c7816 */ /* 0x000fe4000000007c */
        /* <DEDUP_REMOVED lines=10> */
[----:B------:R-:W-:Y:S02]  /*1f090*/  LEA.HI.X.SX32 R13, R41, R2, 0x1, P6 ;  /* 0x00000002290d7211 */ /* 0x000fe400030f0eff */
[----:B------:R-:W-:Y:S02]  /*1f0a0*/  LEA R41, R17, R27, 0x2 ;  /* 0x0000001b11297211 */ /* 0x000fe400078e10ff */
[----:B------:R-:W-:-:S02]  /*1f0b0*/  PRMT R116, R116, 0x7632, R116 ;  /* 0x0000763274747816 */ /* 0x000fc40000000074 */
[----:B------:R-:W-:Y:S01]  /*1f0c0*/  PRMT R112, R112, 0x7632, R112 ;  /* 0x0000763270707816 */ /* 0x000fe20000000070 */
[----:B------:R-:W-:Y:S01]  /*1f0d0*/  IMAD R69, R17, 0x4, R41 ;  /* 0x0000000411457824 */ /* 0x000fe200078e0229 */
[C---:B------:R-:W-:Y:S01]  /*1f0e0*/  LEA R20, P6, R49.reuse, R0, 0x1 ;  /* 0x0000000031147211 */ /* 0x040fe200078c08ff */
[----:B------:R-:W-:Y:S03]  /*1f0f0*/  STG.E.U16 [R18.64], R116 ;  /* 0x0000007412007986 */ /* 0x000fe6000c101506 */
[----:B------:R-:W-:Y:S01]  /*1f100*/  LEA.HI.X.SX32 R21, R49, R2, 0x1, P6 ;  /* 0x0000000231157211 */ /* 0x000fe200030f0eff */
[----:B------:R0:W-:Y:S01]  /*1f110*/  STG.E.U16 [R14.64], R112 ;  /* 0x000000700e007986 */ /* 0x0001e2000c101506 */
[----:B------:R-:W-:Y:S02]  /*1f120*/  LEA R49, R17, R69, 0x2 ;  /* 0x0000004511317211 */ /* 0x000fe400078e10ff */
[----:B------:R-:W-:-:S02]  /*1f130*/  PRMT R108, R108, 0x7632, R108 ;  /* 0x000076326c6c7816 */ /* 0x000fc4000000006c */
[----:B0-----:R-:W-:-:S04]  /*1f140*/  LEA R14, P6, R29, R0, 0x1 ;  /* 0x000000001d0e7211 */ /* 0x001fc800078c08ff */
[----:B------:R-:W-:Y:S02]  /*1f150*/  LEA.HI.X.SX32 R15, R29, R2, 0x1, P6 ;  /* 0x000000021d0f7211 */ /* 0x000fe400030f0eff */
[----:B------:R-:W-:Y:S02]  /*1f160*/  LEA R18, P6, R43, R0, 0x1 ;  /* 0x000000002b127211 */ /* 0x000fe400078c08ff */
[----:B------:R-:W-:Y:S02]  /*1f170*/  LEA R29, R17, R49, 0x2 ;  /* 0x00000031111d7211 */ /* 0x000fe400078e10ff */
[----:B------:R-:W-:-:S03]  /*1f180*/  LEA.HI.X.SX32 R19, R43, R2, 0x1, P6 ;  /* 0x000000022b137211 */ /* 0x000fc600030f0eff */
[----:B------:R-:W-:Y:S01]  /*1f190*/  IMAD R43, R17, 0x4, R29 ;  /* 0x00000004112b7824 */ /* 0x000fe200078e021d */
[----:B------:R0:W-:Y:S01]  /*1f1a0*/  STG.E.U16 [R10.64], R108 ;  /* 0x0000006c0a007986 */ /* 0x0001e2000c101506 */
[----:B------:R-:W-:-:S03]  /*1f1b0*/  PRMT R104, R104, 0x7632, R104 ;  /* 0x0000763268687816 */ /* 0x000fc60000000068 */
[----:B------:R-:W-:Y:S02]  /*1f1c0*/  LEA R71, R17, R43, 0x2 ;  /* 0x0000002b11477211 */ /* 0x000fe400078e10ff */
[----:B------:R1:W-:Y:S01]  /*1f1d0*/  STG.E.U16 [R12.64], R104 ;  /* 0x000000680c007986 */ /* 0x0003e2000c101506 */
[----:B0-----:R-:W-:-:S04]  /*1f1e0*/  LEA R10, P6, R51, R0, 0x1 ;  /* 0x00000000330a7211 */ /* 0x001fc800078c08ff */
[----:B------:R-:W-:Y:S02]  /*1f1f0*/  LEA.HI.X.SX32 R11, R51, R2, 0x1, P6 ;  /* 0x00000002330b7211 */ /* 0x000fe400030f0eff */
[----:B-1----:R-:W-:Y:S02]  /*1f200*/  LEA R12, P6, R31, R0, 0x1 ;  /* 0x000000001f0c7211 */ /* 0x002fe400078c08ff */
[----:B------:R-:W-:Y:S01]  /*1f210*/  LEA R51, R17, R71, 0x2 ;  /* 0x0000004711337211 */ /* 0x000fe200078e10ff */
[----:B------:R0:W-:Y:S01]  /*1f220*/  STG.E.U16 [R20.64], R81 ;  /* 0x0000005114007986 */ /* 0x0001e2000c101506 */
[----:B------:R-:W-:-:S03]  /*1f230*/  LEA.HI.X.SX32 R13, R31, R2, 0x1, P6 ;  /* 0x000000021f0d7211 */ /* 0x000fc600030f0eff */
[----:B------:R-:W-:Y:S01]  /*1f240*/  IMAD R31, R17, 0x4, R51 ;  /* 0x00000004111f7824 */ /* 0x000fe200078e0233 */
[----:B------:R1:W-:Y:S01]  /*1f250*/  STG.E.U16 [R14.64], R77 ;  /* 0x0000004d0e007986 */ /* 0x0003e2000c101506 */
[----:B0-----:R-:W-:-:S04]  /*1f260*/  LEA R20, P6, R55, R0, 0x1 ;  /* 0x0000000037147211 */ /* 0x001fc800078c08ff */
[----:B------:R-:W-:Y:S02]  /*1f270*/  LEA.HI.X.SX32 R21, R55, R2, 0x1, P6 ;  /* 0x0000000237157211 */ /* 0x000fe400030f0eff */
[----:B------:R-:W-:Y:S02]  /*1f280*/  LEA R55, R17, R31, 0x2 ;  /* 0x0000001f11377211 */ /* 0x000fe400078e10ff */
        /* <DEDUP_REMOVED lines=8> */
[----:B-1----:R-:W-:Y:S02]  /*1f310*/  LEA R10, P6, R33, R0, 0x1 ;  /* 0x00000000210a7211 */ /* 0x002fe400078c08ff */
[----:B------:R-:W-:Y:S02]  /*1f320*/  LEA R57, R17, R9, 0x2 ;  /* 0x0000000911397211 */ /* 0x000fe400078e10ff */
[----:B------:R-:W-:Y:S02]  /*1f330*/  LEA.HI.X.SX32 R11, R33, R2, 0x1, P6 ;  /* 0x00000002210b7211 */ /* 0x000fe400030f0eff */
[C---:B------:R-:W-:Y:S01]  /*1f340*/  LEA R33, R17.reuse, R57, 0x2 ;  /* 0x0000003911217211 */ /* 0x040fe200078e10ff */
[----:B------:R0:W-:Y:S04]  /*1f350*/  STG.E.U16 [R12.64], R97 ;  /* 0x000000610c007986 */ /* 0x0001e8000c101506 */
[----:B------:R-:W-:Y:S01]  /*1f360*/  IMAD R75, R17, 0x4, R33 ;  /* 0x00000004114b7824 */ /* 0x000fe200078e0221 */
[----:B------:R1:W-:Y:S01]  /*1f370*/  STG.E.U16 [R20.64], R93 ;  /* 0x0000005d14007986 */ /* 0x0003e2000c101506 */
[----:B0-----:R-:W-:-:S04]  /*1f380*/  LEA R12, P6, R35, R0, 0x1 ;  /* 0x00000000230c7211 */ /* 0x001fc800078c08ff */
[----:B------:R-:W-:Y:S02]  /*1f390*/  LEA.HI.X.SX32 R13, R35, R2, 0x1, P6 ;  /* 0x00000002230d7211 */ /* 0x000fe400030f0eff */
[----:B-1----:R-:W-:Y:S02]  /*1f3a0*/  LEA R20, P6, R59, R0, 0x1 ;  /* 0x000000003b147211 */ /* 0x002fe400078c08ff */
[----:B------:R-:W-:Y:S01]  /*1f3b0*/  LEA R35, R17, R75, 0x2 ;  /* 0x0000004b11237211 */ /* 0x000fe200078e10ff */
[----:B------:R0:W-:Y:S01]  /*1f3c0*/  STG.E.U16 [R14.64], R89 ;  /* 0x000000590e007986 */ /* 0x0001e2000c101506 */
[----:B------:R-:W-:Y:S02]  /*1f3d0*/  LEA.HI.X.SX32 R21, R59, R2, 0x1, P6 ;  /* 0x000000023b157211 */ /* 0x000fe400030f0eff */
[----:B------:R-:W-:Y:S01]  /*1f3e0*/  LEA R59, R17, R35, 0x2 ;  /* 0x00000023113b7211 */ /* 0x000fe200078e10ff */
[----:B------:R1:W-:Y:S01]  /*1f3f0*/  STG.E.U16 [R18.64], R85 ;  /* 0x0000005512007986 */ /* 0x0003e2000c101506 */
[----:B0-----:R-:W-:-:S04]  /*1f400*/  LEA R14, P6, R37, R0, 0x1 ;  /* 0x00000000250e7211 */ /* 0x001fc800078c08ff */
[----:B------:R-:W-:Y:S01]  /*1f410*/  LEA.HI.X.SX32 R15, R37, R2, 0x1, P6 ;  /* 0x00000002250f7211 */ /* 0x000fe200030f0eff */
[----:B------:R-:W-:Y:S01]  /*1f420*/  IMAD R37, R17, 0x4, R59 ;  /* 0x0000000411257824 */ /* 0x000fe200078e023b */
[----:B-1----:R-:W-:-:S04]  /*1f430*/  LEA R18, P6, R23, R0, 0x1 ;  /* 0x0000000017127211 */ /* 0x002fc800078c08ff */
[----:B------:R-:W-:Y:S02]  /*1f440*/  LEA R137, R17, R37, 0x2 ;  /* 0x0000002511897211 */ /* 0x000fe400078e10ff */
[----:B------:R-:W-:Y:S02]  /*1f450*/  LEA.HI.X.SX32 R19, R23, R2, 0x1, P6 ;  /* 0x0000000217137211 */ /* 0x000fe400030f0eff */
[C---:B------:R-:W-:Y:S01]  /*1f460*/  LEA R23, R17.reuse, R137, 0x2 ;  /* 0x0000008911177211 */ /* 0x040fe200078e10ff */
[----:B------:R-:W-:Y:S04]  /*1f470*/  STG.E.U16 [R10.64], R133 ;  /* 0x000000850a007986 */ /* 0x000fe8000c101506 */
[----:B------:R0:W-:Y:S04]  /*1f480*/  STG.E.U16 [R12.64], R129 ;  /* 0x000000810c007986 */ /* 0x0001e8000c101506 */
[----:B------:R1:W-:Y:S01]  /*1f490*/  STG.E.U16 [R20.64], R125 ;  /* 0x0000007d14007986 */ /* 0x0003e2000c101506 */
[----:B0-----:R-:W-:Y:S01]  /*1f4a0*/  IMAD R13, R17, 0x4, R23 ;  /* 0x00000004110d7824 */ /* 0x001fe200078e0217 */
[----:B------:R-:W-:-:S04]  /*1f4b0*/  LEA R10, P6, R61, R0, 0x1 ;  /* 0x000000003d0a7211 */ /* 0x000fc800078c08ff */
[----:B-1----:R-:W-:Y:S02]  /*1f4c0*/  LEA R21, R17, R13, 0x2 ;  /* 0x0000000d11157211 */ /* 0x002fe400078e10ff */
[----:B------:R-:W-:Y:S02]  /*1f4d0*/  FSEL R4, R53, -INF , P5 ;  /* 0xff80000035047808 */ /* 0x000fe40002800000 */
[----:B------:R-:W-:Y:S01]  /*1f4e0*/  LEA R53, R17, R21, 0x2 ;  /* 0x0000001511357211 */ /* 0x000fe200078e10ff */
[----:B------:R0:W-:Y:S01]  /*1f4f0*/  STG.E.U16 [R14.64], R121 ;  /* 0x000000790e007986 */ /* 0x0001e2000c101506 */
[----:B------:R-:W-:Y:S02]  /*1f500*/  LEA.HI.X.SX32 R11, R61, R2, 0x1, P6 ;  /* 0x000000023d0b7211 */ /* 0x000fe400030f0eff */
[-C--:B------:R-:W-:Y:S02]  /*1f510*/  LEA R226, P6, R63, R0.reuse, 0x1 ;  /* 0x000000003fe27211 */ /* 0x080fe400078c08ff */
[----:B------:R-:W-:Y:S01]  /*1f520*/  LEA R228, P5, R25, R0, 0x1 ;  /* 0x0000000019e47211 */ /* 0x000fe200078a08ff */
[----:B------:R1:W-:Y:S01]  /*1f530*/  STG.E.U16 [R18.64], R117 ;  /* 0x0000007512007986 */ /* 0x0003e2000c101506 */
[----:B------:R-:W-:Y:S01]  /*1f540*/  LEA.HI.X.SX32 R227, R63, R2, 0x1, P6 ;  /* 0x000000023fe37211 */ /* 0x000fe200030f0eff */
[----:B0-----:R-:W-:Y:S01]  /*1f550*/  IMAD R15, R17, 0x4, R53 ;  /* 0x00000004110f7824 */ /* 0x001fe200078e0235 */
[----:B------:R-:W-:-:S02]  /*1f560*/  LEA R222, P6, R65, R0, 0x1 ;  /* 0x0000000041de7211 */ /* 0x000fc400078c08ff */
[----:B------:R-:W-:Y:S02]  /*1f570*/  LEA.HI.X.SX32 R229, R25, R2, 0x1, P5 ;  /* 0x0000000219e57211 */ /* 0x000fe400028f0eff */
[----:B-1----:R-:W-:Y:S01]  /*1f580*/  LEA R19, R17, R15, 0x2 ;  /* 0x0000000f11137211 */ /* 0x002fe200078e10ff */
[----:B------:R0:W-:Y:S01]  /*1f590*/  STG.E.U16 [R10.64], R113 ;  /* 0x000000710a007986 */ /* 0x0001e2000c101506 */
[----:B------:R-:W-:Y:S02]  /*1f5a0*/  LEA R224, P5, R45, R0, 0x1 ;  /* 0x000000002de07211 */ /* 0x000fe400078a08ff */
[----:B------:R-:W-:Y:S02]  /*1f5b0*/  LEA.HI.X.SX32 R223, R65, R2, 0x1, P6 ;  /* 0x0000000241df7211 */ /* 0x000fe400030f0eff */
[----:B------:R-:W-:Y:S02]  /*1f5c0*/  LEA R218, P6, R47, R0, 0x1 ;  /* 0x000000002fda7211 */ /* 0x000fe400078c08ff */
[----:B------:R-:W-:-:S02]  /*1f5d0*/  LEA.HI.X.SX32 R225, R45, R2, 0x1, P5 ;  /* 0x000000022de17211 */ /* 0x000fc400028f0eff */
[----:B------:R-:W-:Y:S02]  /*1f5e0*/  LEA R220, P5, R39, R0, 0x1 ;  /* 0x0000000027dc7211 */ /* 0x000fe400078a08ff */
[----:B0-----:R-:W-:Y:S02]  /*1f5f0*/  LEA R11, R17, R19, 0x2 ;  /* 0x00000013110b7211 */ /* 0x001fe400078e10ff */
[----:B------:R-:W-:Y:S02]  /*1f600*/  LEA.HI.X.SX32 R219, R47, R2, 0x1, P6 ;  /* 0x000000022fdb7211 */ /* 0x000fe400030f0eff */
[----:B------:R-:W-:Y:S01]  /*1f610*/  LEA R214, P6, R27, R0, 0x1 ;  /* 0x000000001bd67211 */ /* 0x000fe200078c08ff */
[----:B------:R-:W-:Y:S01]  /*1f620*/  IMAD R25, R17, 0x4, R11 ;  /* 0x0000000411197824 */ /* 0x000fe200078e020b */
[----:B------:R-:W-:Y:S02]  /*1f630*/  LEA.HI.X.SX32 R221, R39, R2, 0x1, P5 ;  /* 0x0000000227dd7211 */ /* 0x000fe400028f0eff */
[----:B------:R-:W-:-:S02]  /*1f640*/  LEA R216, P5, R67, R0, 0x1 ;  /* 0x0000000043d87211 */ /* 0x000fc400078a08ff */
[-C--:B------:R-:W-:Y:S02]  /*1f650*/  LEA.HI.X.SX32 R215, R27, R2.reuse, 0x1, P6 ;  /* 0x000000021bd77211 */ /* 0x080fe400030f0eff */
[----:B------:R-:W-:Y:S02]  /*1f660*/  LEA R27, R17, R25, 0x2 ;  /* 0x00000019111b7211 */ /* 0x000fe400078e10ff */
[----:B------:R-:W-:Y:S02]  /*1f670*/  LEA.HI.X.SX32 R217, R67, R2, 0x1, P5 ;  /* 0x0000000243d97211 */ /* 0x000fe400028f0eff */
[-C--:B------:R-:W-:Y:S02]  /*1f680*/  LEA R212, P5, R41, R0.reuse, 0x1 ;  /* 0x0000000029d47211 */ /* 0x080fe400078a08ff */
[----:B------:R-:W-:Y:S02]  /*1f690*/  LEA R210, P6, R69, R0, 0x1 ;  /* 0x0000000045d27211 */ /* 0x000fe400078c08ff */
[----:B------:R-:W-:-:S02]  /*1f6a0*/  LEA R39, R17, R27, 0x2 ;  /* 0x0000001b11277211 */ /* 0x000fc400078e10ff */
[----:B------:R-:W-:Y:S02]  /*1f6b0*/  LEA.HI.X.SX32 R213, R41, R2, 0x1, P5 ;  /* 0x0000000229d57211 */ /* 0x000fe400028f0eff */
[----:B------:R-:W-:Y:S01]  /*1f6c0*/  LEA R208, P5, R49, R0, 0x1 ;  /* 0x0000000031d07211 */ /* 0x000fe200078a08ff */
[----:B------:R-:W-:Y:S01]  /*1f6d0*/  IMAD R41, R17, 0x4, R39 ;  /* 0x0000000411297824 */ /* 0x000fe200078e0227 */
[----:B------:R-:W-:Y:S02]  /*1f6e0*/  LEA.HI.X.SX32 R211, R69, R2, 0x1, P6 ;  /* 0x0000000245d37211 */ /* 0x000fe400030f0eff */
[----:B------:R-:W-:Y:S02]  /*1f6f0*/  LEA R206, P6, R29, R0, 0x1 ;  /* 0x000000001dce7211 */ /* 0x000fe400078c08ff */
[----:B------:R-:W-:Y:S02]  /*1f700*/  LEA.HI.X.SX32 R209, R49, R2, 0x1, P5 ;  /* 0x0000000231d17211 */ /* 0x000fe400028f0eff */
[----:B------:R-:W-:-:S02]  /*1f710*/  LEA R204, P5, R43, R0, 0x1 ;  /* 0x000000002bcc7211 */ /* 0x000fc400078a08ff */
[-C--:B------:R-:W-:Y:S02]  /*1f720*/  LEA.HI.X.SX32 R207, R29, R2.reuse, 0x1, P6 ;  /* 0x000000021dcf7211 */ /* 0x080fe400030f0eff */
[----:B------:R-:W-:Y:S02]  /*1f730*/  LEA R29, R17, R41, 0x2 ;  /* 0x00000029111d7211 */ /* 0x000fe400078e10ff */
[----:B------:R-:W-:Y:S02]  /*1f740*/  LEA.HI.X.SX32 R205, R43, R2, 0x1, P5 ;  /* 0x000000022bcd7211 */ /* 0x000fe400028f0eff */
[-C--:B------:R-:W-:Y:S02]  /*1f750*/  LEA R202, P6, R71, R0.reuse, 0x1 ;  /* 0x0000000047ca7211 */ /* 0x080fe400078c08ff */
[----:B------:R-:W-:Y:S02]  /*1f760*/  LEA R43, R17, R29, 0x2 ;  /* 0x0000001d112b7211 */ /* 0x000fe400078e10ff */
[----:B------:R-:W-:-:S02]  /*1f770*/  LEA R200, P5, R51, R0, 0x1 ;  /* 0x0000000033c87211 */ /* 0x000fc400078a08ff */
[----:B------:R-:W-:Y:S01]  /*1f780*/  LEA.HI.X.SX32 R203, R71, R2, 0x1, P6 ;  /* 0x0000000247cb7211 */ /* 0x000fe200030f0eff */
[----:B------:R-:W-:Y:S01]  /*1f790*/  IMAD R45, R17, 0x4, R43 ;  /* 0x00000004112d7824 */ /* 0x000fe200078e022b */
[----:B------:R-:W-:Y:S02]  /*1f7a0*/  LEA R194, P6, R31, R0, 0x1 ;  /* 0x000000001fc27211 */ /* 0x000fe400078c08ff */
[----:B------:R-:W-:Y:S02]  /*1f7b0*/  LEA.HI.X.SX32 R201, R51, R2, 0x1, P5 ;  /* 0x0000000233c97211 */ /* 0x000fe400028f0eff */
[----:B------:R-:W-:Y:S02]  /*1f7c0*/  LEA R198, P5, R55, R0, 0x1 ;  /* 0x0000000037c67211 */ /* 0x000fe400078a08ff */
[----:B------:R-:W-:Y:S02]  /*1f7d0*/  LEA.HI.X.SX32 R195, R31, R2, 0x1, P6 ;  /* 0x000000021fc37211 */ /* 0x000fe400030f0eff */
[----:B------:R-:W-:-:S02]  /*1f7e0*/  LEA R31, R17, R45, 0x2 ;  /* 0x0000002d111f7211 */ /* 0x000fc400078e10ff */
[----:B------:R-:W-:Y:S02]  /*1f7f0*/  LEA.HI.X.SX32 R199, R55, R2, 0x1, P5 ;  /* 0x0000000237c77211 */ /* 0x000fe400028f0eff */
[-C--:B------:R-:W-:Y:S02]  /*1f800*/  LEA R192, P5, R9, R0.reuse, 0x1 ;  /* 0x0000000009c07211 */ /* 0x080fe400078a08ff */
[----:B------:R-:W-:Y:S02]  /*1f810*/  LEA R47, R17, R31, 0x2 ;  /* 0x0000001f112f7211 */ /* 0x000fe400078e10ff */
[----:B------:R-:W-:Y:S02]  /*1f820*/  LEA R196, P6, R73, R0, 0x1 ;  /* 0x0000000049c47211 */ /* 0x000fe400078c08ff */
[----:B------:R-:W-:Y:S01]  /*1f830*/  LEA.HI.X.SX32 R193, R9, R2, 0x1, P5 ;  /* 0x0000000209c17211 */ /* 0x000fe200028f0eff */
[----:B------:R-:W-:Y:S01]  /*1f840*/  IMAD R9, R17, 0x4, R47 ;  /* 0x0000000411097824 */ /* 0x000fe200078e022f */
[----:B------:R-:W-:-:S02]  /*1f850*/  LEA R188, P5, R33, R0, 0x1 ;  /* 0x0000000021bc7211 */ /* 0x000fc400078a08ff */
[----:B------:R-:W-:Y:S02]  /*1f860*/  LEA.HI.X.SX32 R197, R73, R2, 0x1, P6 ;  /* 0x0000000249c57211 */ /* 0x000fe400030f0eff */
[----:B------:R-:W-:Y:S02]  /*1f870*/  LEA R190, P6, R57, R0, 0x1 ;  /* 0x0000000039be7211 */ /* 0x000fe400078c08ff */
[----:B------:R-:W-:Y:S02]  /*1f880*/  LEA.HI.X.SX32 R189, R33, R2, 0x1, P5 ;  /* 0x0000000221bd7211 */ /* 0x000fe400028f0eff */
[----:B------:R-:W-:Y:S02]  /*1f890*/  LEA R184, P5, R35, R0, 0x1 ;  /* 0x0000000023b87211 */ /* 0x000fe400078a08ff */
[----:B------:R-:W-:Y:S02]  /*1f8a0*/  LEA R33, R17, R9, 0x2 ;  /* 0x0000000911217211 */ /* 0x000fe400078e10ff */
[----:B------:R-:W-:-:S02]  /*1f8b0*/  LEA.HI.X.SX32 R191, R57, R2, 0x1, P6 ;  /* 0x0000000239bf7211 */ /* 0x000fc400030f0eff */
[----:B------:R-:W-:Y:S02]  /*1f8c0*/  LEA R186, P6, R75, R0, 0x1 ;  /* 0x000000004bba7211 */ /* 0x000fe400078c08ff */
[-C--:B------:R-:W-:Y:S02]  /*1f8d0*/  LEA.HI.X.SX32 R185, R35, R2.reuse, 0x1, P5 ;  /* 0x0000000223b97211 */ /* 0x080fe400028f0eff */
[----:B------:R-:W-:Y:S02]  /*1f8e0*/  LEA R35, R17, R33, 0x2 ;  /* 0x0000002111237211 */ /* 0x000fe400078e10ff */
[----:B------:R-:W-:Y:S02]  /*1f8f0*/  LEA.HI.X.SX32 R187, R75, R2, 0x1, P6 ;  /* 0x000000024bbb7211 */ /* 0x000fe400030f0eff */
[-C--:B------:R-:W-:Y:S01]  /*1f900*/  LEA R182, P6, R59, R0.reuse, 0x1 ;  /* 0x000000003bb67211 */ /* 0x080fe200078c08ff */
[----:B------:R-:W-:Y:S01]  /*1f910*/  IMAD R49, R17, 0x4, R35 ;  /* 0x0000000411317824 */ /* 0x000fe200078e0223 */
[----:B------:R-:W-:-:S02]  /*1f920*/  LEA R180, P5, R37, R0, 0x1 ;  /* 0x0000000025b47211 */ /* 0x000fc400078a08ff */
[-C--:B------:R-:W-:Y:S02]  /*1f930*/  LEA.HI.X.SX32 R183, R59, R2.reuse, 0x1, P6 ;  /* 0x000000023bb77211 */ /* 0x080fe400030f0eff */
[----:B------:R-:W-:Y:S02]  /*1f940*/  LEA.HI.X.SX32 R181, R37, R2, 0x1, P5 ;  /* 0x0000000225b57211 */ /* 0x000fe400028f0eff */
[-C--:B------:R-:W-:Y:S02]  /*1f950*/  LEA R178, P6, R137, R0.reuse, 0x1 ;  /* 0x0000000089b27211 */ /* 0x080fe400078c08ff */
[----:B------:R-:W-:Y:S02]  /*1f960*/  LEA R176, P5, R23, R0, 0x1 ;  /* 0x0000000017b07211 */ /* 0x000fe400078a08ff */
[----:B------:R-:W-:Y:S02]  /*1f970*/  LEA R37, R17, R49, 0x2 ;  /* 0x0000003111257211 */ /* 0x000fe400078e10ff */
[----:B------:R-:W-:-:S02]  /*1f980*/  LEA.HI.X.SX32 R179, R137, R2, 0x1, P6 ;  /* 0x0000000289b37211 */ /* 0x000fc400030f0eff */
[----:B------:R-:W-:Y:S02]  /*1f990*/  LEA.HI.X.SX32 R177, R23, R2, 0x1, P5 ;  /* 0x0000000217b17211 */ /* 0x000fe400028f0eff */
[-C--:B------:R-:W-:Y:S02]  /*1f9a0*/  LEA R174, P6, R13, R0.reuse, 0x1 ;  /* 0x000000000dae7211 */ /* 0x080fe400078c08ff */
[----:B------:R-:W-:Y:S02]  /*1f9b0*/  LEA R23, R17, R37, 0x2 ;  /* 0x0000002511177211 */ /* 0x000fe400078e10ff */
[----:B------:R-:W-:Y:S02]  /*1f9c0*/  LEA R172, P5, R21, R0, 0x1 ;  /* 0x0000000015ac7211 */ /* 0x000fe400078a08ff */
[-C--:B------:R-:W-:Y:S01]  /*1f9d0*/  LEA.HI.X.SX32 R175, R13, R2.reuse, 0x1, P6 ;  /* 0x000000020daf7211 */ /* 0x080fe200030f0eff */
[----:B------:R-:W-:Y:S01]  /*1f9e0*/  IMAD R13, R17, 0x4, R23 ;  /* 0x00000004110d7824 */ /* 0x000fe200078e0217 */
[----:B------:R-:W-:-:S02]  /*1f9f0*/  LEA.HI.X.SX32 R173, R21, R2, 0x1, P5 ;  /* 0x0000000215ad7211 */ /* 0x000fc400028f0eff */
[-C--:B------:R-:W-:Y:S02]  /*1fa00*/  LEA R168, P5, R15, R0.reuse, 0x1 ;  /* 0x000000000fa87211 */ /* 0x080fe400078a08ff */
[----:B------:R-:W-:Y:S02]  /*1fa10*/  LEA R21, R17, R13, 0x2 ;  /* 0x0000000d11157211 */ /* 0x000fe400078e10ff */
[----:B------:R-:W-:Y:S02]  /*1fa20*/  LEA R170, P6, R53, R0, 0x1 ;  /* 0x0000000035aa7211 */ /* 0x000fe400078c08ff */
[----:B------:R-:W-:Y:S02]  /*1fa30*/  LEA.HI.X.SX32 R169, R15, R2, 0x1, P5 ;  /* 0x000000020fa97211 */ /* 0x000fe400028f0eff */
[----:B------:R-:W-:Y:S02]  /*1fa40*/  LEA R164, P5, R11, R0, 0x1 ;  /* 0x000000000ba47211 */ /* 0x000fe400078a08ff */
[----:B------:R-:W-:-:S02]  /*1fa50*/  LEA R15, R17, R21, 0x2 ;  /* 0x00000015110f7211 */ /* 0x000fc400078e10ff */
[----:B------:R-:W-:Y:S02]  /*1fa60*/  LEA.HI.X.SX32 R171, R53, R2, 0x1, P6 ;  /* 0x0000000235ab7211 */ /* 0x000fe400030f0eff */
[----:B------:R-:W-:Y:S02]  /*1fa70*/  LEA R166, P6, R19, R0, 0x1 ;  /* 0x0000000013a67211 */ /* 0x000fe400078c08ff */
[-C--:B------:R-:W-:Y:S01]  /*1fa80*/  LEA.HI.X.SX32 R165, R11, R2.reuse, 0x1, P5 ;  /* 0x000000020ba57211 */ /* 0x080fe200028f0eff */
[----:B------:R-:W-:Y:S01]  /*1fa90*/  IMAD R11, R17, 0x4, R15 ;  /* 0x00000004110b7824 */ /* 0x000fe200078e020f */
[----:B------:R-:W-:Y:S02]  /*1faa0*/  LEA.HI.X.SX32 R167, R19, R2, 0x1, P6 ;  /* 0x0000000213a77211 */ /* 0x000fe400030f0eff */
[-C--:B------:R-:W-:Y:S02]  /*1fab0*/  LEA R160, P5, R27, R0.reuse, 0x1 ;  /* 0x000000001ba07211 */ /* 0x080fe400078a08ff */
[----:B------:R-:W-:-:S02]  /*1fac0*/  LEA R162, P6, R25, R0, 0x1 ;  /* 0x0000000019a27211 */ /* 0x000fc400078c08ff */
[----:B------:R-:W-:Y:S02]  /*1fad0*/  LEA R19, R17, R11, 0x2 ;  /* 0x0000000b11137211 */ /* 0x000fe400078e10ff */
[-C--:B------:R-:W-:Y:S02]  /*1fae0*/  LEA.HI.X.SX32 R161, R27, R2.reuse, 0x1, P5 ;  /* 0x000000021ba17211 */ /* 0x080fe400028f0eff */
[----:B------:R-:W-:Y:S02]  /*1faf0*/  LEA.HI.X.SX32 R163, R25, R2, 0x1, P6 ;  /* 0x0000000219a37211 */ /* 0x000fe400030f0eff */
[-C--:B------:R-:W-:Y:S02]  /*1fb00*/  LEA R156, P5, R41, R0.reuse, 0x1 ;  /* 0x00000000299c7211 */ /* 0x080fe400078a08ff */
[----:B------:R-:W-:Y:S02]  /*1fb10*/  LEA R158, P6, R39, R0, 0x1 ;  /* 0x00000000279e7211 */ /* 0x000fe400078c08ff */
[----:B------:R-:W-:-:S02]  /*1fb20*/  LEA R25, R17, R19, 0x2 ;  /* 0x0000001311197211 */ /* 0x000fc400078e10ff */
[-C--:B------:R-:W-:Y:S02]  /*1fb30*/  LEA.HI.X.SX32 R157, R41, R2.reuse, 0x1, P5 ;  /* 0x00000002299d7211 */ /* 0x080fe400028f0eff */
[----:B------:R-:W-:Y:S01]  /*1fb40*/  LEA.HI.X.SX32 R159, R39, R2, 0x1, P6 ;  /* 0x00000002279f7211 */ /* 0x000fe200030f0eff */
[----:B------:R-:W-:Y:S01]  /*1fb50*/  IMAD R27, R17, 0x4, R25 ;  /* 0x00000004111b7824 */ /* 0x000fe200078e0219 */
[-C--:B------:R-:W-:Y:S02]  /*1fb60*/  LEA R152, P5, R43, R0.reuse, 0x1 ;  /* 0x000000002b987211 */ /* 0x080fe400078a08ff */
[----:B------:R-:W-:Y:S02]  /*1fb70*/  LEA R154, P6, R29, R0, 0x1 ;  /* 0x000000001d9a7211 */ /* 0x000fe400078c08ff */
[-C--:B------:R-:W-:Y:S02]  /*1fb80*/  LEA.HI.X.SX32 R153, R43, R2.reuse, 0x1, P5 ;  /* 0x000000022b997211 */ /* 0x080fe400028f0eff */
[----:B------:R-:W-:-:S02]  /*1fb90*/  LEA.HI.X.SX32 R155, R29, R2, 0x1, P6 ;  /* 0x000000021d9b7211 */ /* 0x000fc400030f0eff */
[-C--:B------:R-:W-:Y:S02]  /*1fba0*/  LEA R148, P5, R31, R0.reuse, 0x1 ;  /* 0x000000001f947211 */ /* 0x080fe400078a08ff */
[----:B------:R-:W-:Y:S02]  /*1fbb0*/  LEA R29, R17, R27, 0x2 ;  /* 0x0000001b111d7211 */ /* 0x000fe400078e10ff */
[----:B------:R-:W-:Y:S02]  /*1fbc0*/  LEA R150, P6, R45, R0, 0x1 ;  /* 0x000000002d967211 */ /* 0x000fe400078c08ff */
[-C--:B------:R-:W-:Y:S02]  /*1fbd0*/  LEA.HI.X.SX32 R149, R31, R2.reuse, 0x1, P5 ;  /* 0x000000021f957211 */ /* 0x080fe400028f0eff */
[----:B------:R-:W-:Y:S02]  /*1fbe0*/  LEA R31, R17, R29, 0x2 ;  /* 0x0000001d111f7211 */ /* 0x000fe400078e10ff */
[----:B------:R-:W-:-:S02]  /*1fbf0*/  LEA.HI.X.SX32 R151, R45, R2, 0x1, P6 ;  /* 0x000000022d977211 */ /* 0x000fc400030f0eff */
[-C--:B------:R-:W-:Y:S01]  /*1fc00*/  LEA R146, P6, R47, R0.reuse, 0x1 ;  /* 0x000000002f927211 */ /* 0x080fe200078c08ff */
[----:B------:R-:W-:Y:S01]  /*1fc10*/  IMAD R39, R17, 0x4, R31 ;  /* 0x0000000411277824 */ /* 0x000fe200078e021f */
[----:B------:R-:W-:Y:S02]  /*1fc20*/  LEA R144, P5, R9, R0, 0x1 ;  /* 0x0000000009907211 */ /* 0x000fe400078a08ff */
[-C--:B------:R-:W-:Y:S02]  /*1fc30*/  LEA.HI.X.SX32 R147, R47, R2.reuse, 0x1, P6 ;  /* 0x000000022f937211 */ /* 0x080fe400030f0eff */
        /* <DEDUP_REMOVED lines=14> */
[----:B------:R-:W-:Y:S02]  /*1fd20*/  LEA.HI.X.SX32 R71, R23, R2, 0x1, P6 ;  /* 0x0000000217477211 */ /* 0x000fe400030f0eff */
[----:B------:R-:W-:-:S02]  /*1fd30*/  LEA R23, R17, R37, 0x2 ;  /* 0x0000002511177211 */ /* 0x000fc400078e10ff */
[----:B------:R-:W-:Y:S02]  /*1fd40*/  LEA.HI.X.SX32 R75, R13, R2, 0x1, P5 ;  /* 0x000000020d4b7211 */ /* 0x000fe400028f0eff */
[-C--:B------:R-:W-:Y:S02]  /*1fd50*/  LEA R72, P6, R21, R0.reuse, 0x1 ;  /* 0x0000000015487211 */ /* 0x080fe400078c08ff */
[----:B------:R-:W-:Y:S02]  /*1fd60*/  LEA R66, P5, R15, R0, 0x1 ;  /* 0x000000000f427211 */ /* 0x000fe400078a08ff */
[----:B------:R-:W-:Y:S02]  /*1fd70*/  LEA R13, R17, R23, 0x2 ;  /* 0x00000017110d7211 */ /* 0x000fe400078e10ff */
[-C--:B------:R-:W-:Y:S02]  /*1fd80*/  LEA.HI.X.SX32 R73, R21, R2.reuse, 0x1, P6 ;  /* 0x0000000215497211 */ /* 0x080fe400030f0eff */
[----:B------:R-:W-:Y:S01]  /*1fd90*/  LEA.HI.X.SX32 R67, R15, R2, 0x1, P5 ;  /* 0x000000020f437211 */ /* 0x000fe200028f0eff */
[----:B------:R-:W-:Y:S01]  /*1fda0*/  IMAD R15, R17, 0x4, R13 ;  /* 0x00000004110f7824 */ /* 0x000fe200078e020d */
[----:B------:R-:W-:-:S02]  /*1fdb0*/  LEA R62, P6, R11, R0, 0x1 ;  /* 0x000000000b3e7211 */ /* 0x000fc400078c08ff */
[----:B------:R-:W-:Y:S02]  /*1fdc0*/  LEA R58, P5, R19, R0, 0x1 ;  /* 0x00000000133a7211 */ /* 0x000fe400078a08ff */
[-C--:B------:R-:W-:Y:S02]  /*1fdd0*/  LEA.HI.X.SX32 R63, R11, R2.reuse, 0x1, P6 ;  /* 0x000000020b3f7211 */ /* 0x080fe400030f0eff */
[----:B------:R-:W-:Y:S02]  /*1fde0*/  LEA R11, R17, R15, 0x2 ;  /* 0x0000000f110b7211 */ /* 0x000fe400078e10ff */
[----:B------:R-:W-:Y:S02]  /*1fdf0*/  LEA.HI.X.SX32 R59, R19, R2, 0x1, P5 ;  /* 0x00000002133b7211 */ /* 0x000fe400028f0eff */
[-C--:B------:R-:W-:Y:S02]  /*1fe00*/  LEA R54, P6, R25, R0.reuse, 0x1 ;  /* 0x0000000019367211 */ /* 0x080fe400078c08ff */
[----:B------:R-:W-:-:S02]  /*1fe10*/  LEA R50, P5, R27, R0, 0x1 ;  /* 0x000000001b327211 */ /* 0x000fc400078a08ff */
[----:B------:R-:W-:Y:S02]  /*1fe20*/  LEA R21, R17, R11, 0x2 ;  /* 0x0000000b11157211 */ /* 0x000fe400078e10ff */
[----:B------:R-:W-:Y:S02]  /*1fe30*/  FSETP.NEU.AND P2, PT, R42, RZ, PT ;  /* 0x000000ff2a00720b */ /* 0x000fe40003f4d000 */
[-C--:B------:R-:W-:Y:S02]  /*1fe40*/  LEA.HI.X.SX32 R55, R25, R2.reuse, 0x1, P6 ;  /* 0x0000000219377211 */ /* 0x080fe400030f0eff */
[----:B------:R-:W-:Y:S01]  /*1fe50*/  LEA.HI.X.SX32 R51, R27, R2, 0x1, P5 ;  /* 0x000000021b337211 */ /* 0x000fe200028f0eff */
[----:B------:R-:W-:Y:S01]  /*1fe60*/  IMAD R25, R17, 0x4, R21 ;  /* 0x0000000411197824 */ /* 0x000fe200078e0215 */
[-C--:B------:R-:W-:Y:S02]  /*1fe70*/  LEA R46, P6, R29, R0.reuse, 0x1 ;  /* 0x000000001d2e7211 */ /* 0x080fe400078c08ff */
        /* <DEDUP_REMOVED lines=8> */
[----:B------:R-:W-:Y:S02]  /*1ff00*/  LEA R30, P6, R33, R0, 0x1 ;  /* 0x00000000211e7211 */ /* 0x000fe400078c08ff */
[----:B------:R-:W-:Y:S02]  /*1ff10*/  LEA R9, R17, R29, 0x2 ;  /* 0x0000001d11097211 */ /* 0x000fe400078e10ff */
[----:B------:R-:W-:Y:S02]  /*1ff20*/  LEA.HI.X.SX32 R31, R33, R2, 0x1, P6 ;  /* 0x00000002211f7211 */ /* 0x000fe400030f0eff */
[-C--:B------:R-:W-:Y:S01]  /*1ff30*/  LEA R26, P5, R37, R0.reuse, 0x1 ;  /* 0x00000000251a7211 */ /* 0x080fe200078a08ff */
[----:B------:R-:W-:Y:S01]  /*1ff40*/  IMAD R33, R17, 0x4, R9 ;  /* 0x0000000411217824 */ /* 0x000fe200078e0209 */
[----:B------:R-:W-:-:S02]  /*1ff50*/  LEA R22, P6, R23, R0, 0x1 ;  /* 0x0000000017167211 */ /* 0x000fc400078c08ff */
[----:B------:R-:W-:Y:S02]  /*1ff60*/  LEA.HI.X.SX32 R27, R37, R2, 0x1, P5 ;  /* 0x00000002251b7211 */ /* 0x000fe400028f0eff */
[----:B------:R-:W-:Y:S02]  /*1ff70*/  LEA R37, R17, R33, 0x2 ;  /* 0x0000002111257211 */ /* 0x000fe400078e10ff */
[----:B------:R-:W-:Y:S02]  /*1ff80*/  PRMT R112, R81, 0x7632, R112 ;  /* 0x0000763251707816 */ /* 0x000fe40000000070 */
[----:B------:R-:W-:Y:S01]  /*1ff90*/  PRMT R77, R77, 0x7632, R77 ;  /* 0x000076324d4d7816 */ /* 0x000fe2000000004d */
[----:B------:R-:W-:Y:S01]  /*1ffa0*/  STG.E.U16 [R228.64], R109 ;  /* 0x0000006de4007986 */ /* 0x000fe2000c101506 */
[----:B------:R-:W-:Y:S02]  /*1ffb0*/  LEA R18, P5, R13, R0, 0x1 ;  /* 0x000000000d127211 */ /* 0x000fe400078a08ff */
[----:B------:R-:W-:-:S02]  /*1ffc0*/  LEA.HI.X.SX32 R23, R23, R2, 0x1, P6 ;  /* 0x0000000217177211 */ /* 0x000fc400030f0eff */
[----:B------:R-:W-:Y:S01]  /*1ffd0*/  PRMT R5, R5, 0x7632, R5 ;  /* 0x0000763205057816 */ /* 0x000fe20000000005 */
[----:B------:R0:W-:Y:S01]  /*1ffe0*/  STG.E.U16 [R226.64], R105 ;  /* 0x00000069e2007986 */ /* 0x0001e2000c101506 */
[----:B------:R-:W-:Y:S02]  /*1fff0*/  LEA R14, P6, R15, R0, 0x1 ;  /* 0x000000000f0e7211 */ /* 0x000fe400078c08ff */
[----:B------:R-:W-:Y:S02]  /*20000*/  LEA R41, R17, R37, 0x2 ;  /* 0x0000002511297211 */ /* 0x000fe400078e10ff */
[----:B------:R-:W-:Y:S01]  /*20010*/  PRMT R101, R101, 0x7632, R101 ;  /* 0x0000763265657816 */ /* 0x000fe20000000065 */
[----:B------:R-:W-:Y:S01]  /*20020*/  STG.E.U16 [R224.64], R112 ;  /* 0x00000070e0007986 */ /* 0x000fe2000c101506 */
[----:B------:R-:W-:Y:S02]  /*20030*/  PRMT R108, R97, 0x7632, R108 ;  /* 0x00007632616c7816 */ /* 0x000fe4000000006c */
[----:B------:R-:W-:Y:S01]  /*20040*/  PRMT R93, R93, 0x7632, R93 ;  /* 0x000076325d5d7816 */ /* 0x000fe2000000005d */
[----:B------:R-:W-:Y:S01]  /*20050*/  STG.E.U16 [R222.64], R77 ;  /* 0x0000004dde007986 */ /* 0x000fe2000c101506 */
[----:B------:R-:W-:-:S02]  /*20060*/  LEA.HI.X.SX32 R19, R13, R2, 0x1, P5 ;  /* 0x000000020d137211 */ /* 0x000fc400028f0eff */
[----:B------:R-:W-:Y:S01]  /*20070*/  PRMT R89, R89, 0x7632, R89 ;  /* 0x0000763259597816 */ /* 0x000fe20000000059 */
[----:B------:R-:W-:Y:S01]  /*20080*/  STG.E.U16 [R220.64], R5 ;  /* 0x00000005dc007986 */ /* 0x000fe2000c101506 */
[----:B------:R-:W-:Y:S01]  /*20090*/  LEA R12, P5, R11, R0, 0x1 ;  /* 0x000000000b0c7211 */ /* 0x000fe200078a08ff */
[----:B------:R-:W-:Y:S01]  /*200a0*/  IMAD R45, R17, 0x4, R41 ;  /* 0x00000004112d7824 */ /* 0x000fe200078e0229 */
[----:B------:R-:W-:Y:S01]  /*200b0*/  LEA.HI.X.SX32 R15, R15, R2, 0x1, P6 ;  /* 0x000000020f0f7211 */ /* 0x000fe200030f0eff */
[----:B------:R1:W-:Y:S01]  /*200c0*/  STG.E.U16 [R218.64], R101 ;  /* 0x00000065da007986 */ /* 0x0003e2000c101506 */
[----:B0-----:R-:W-:Y:S02]  /*200d0*/  PRMT R105, R85, 0x7632, R105 ;  /* 0x0000763255697816 */ /* 0x001fe40000000069 */
[----:B------:R-:W-:Y:S01]  /*200e0*/  LEA R10, P6, R21, R0, 0x1 ;  /* 0x00000000150a7211 */ /* 0x000fe200078c08ff */
[----:B------:R-:W-:Y:S01]  /*200f0*/  STG.E.U16 [R216.64], R108 ;  /* 0x0000006cd8007986 */ /* 0x000fe2000c101506 */
[----:B------:R-:W-:-:S02]  /*20100*/  PRMT R104, R133, 0x7632, R104 ;  /* 0x0000763285687816 */ /* 0x000fc40000000068 */
[----:B------:R-:W-:Y:S01]  /*20110*/  PRMT R129, R129, 0x7632, R129 ;  /* 0x0000763281817816 */ /* 0x000fe20000000081 */
[----:B------:R-:W-:Y:S01]  /*20120*/  STG.E.U16 [R214.64], R93 ;  /* 0x0000005dd6007986 */ /* 0x000fe2000c101506 */
[----:B------:R-:W-:Y:S02]  /*20130*/  PRMT R125, R125, 0x7632, R125 ;  /* 0x000076327d7d7816 */ /* 0x000fe4000000007d */
[----:B------:R-:W-:Y:S01]  /*20140*/  LEA.HI.X.SX32 R13, R11, R2, 0x1, P5 ;  /* 0x000000020b0d7211 */ /* 0x000fe200028f0eff */
[----:B------:R-:W-:Y:S01]  /*20150*/  STG.E.U16 [R212.64], R89 ;  /* 0x00000059d4007986 */ /* 0x000fe2000c101506 */
[----:B-1----:R-:W-:Y:S02]  /*20160*/  PRMT R101, R121, 0x7632, R101 ;  /* 0x0000763279657816 */ /* 0x002fe40000000065 */
[----:B------:R-:W-:Y:S01]  /*20170*/  LEA R68, P5, R25, R0, 0x1 ;  /* 0x0000000019447211 */ /* 0x000fe200078a08ff */
[----:B------:R0:W-:Y:S01]  /*20180*/  STG.E.U16 [R210.64], R105 ;  /* 0x00000069d2007986 */ /* 0x0001e2000c101506 */
[----:B------:R-:W-:-:S02]  /*20190*/  LEA.HI.X.SX32 R11, R21, R2, 0x1, P6 ;  /* 0x00000002150b7211 */ /* 0x000fc400030f0eff */
[----:B------:R-:W-:Y:S01]  /*201a0*/  PRMT R100, R117, 0x7632, R100 ;  /* 0x0000763275647816 */ /* 0x000fe20000000064 */
[----:B------:R-:W-:Y:S01]  /*201b0*/  STG.E.U16 [R208.64], R104 ;  /* 0x00000068d0007986 */ /* 0x000fe2000c101506 */
[----:B------:R-:W-:Y:S02]  /*201c0*/  LEA R21, R17, R45, 0x2 ;  /* 0x0000002d11157211 */ /* 0x000fe400078e10ff */
[----:B------:R-:W-:Y:S01]  /*201d0*/  PRMT R97, R113, 0x7632, R97 ;  /* 0x0000763271617816 */ /* 0x000fe20000000061 */
[----:B------:R-:W-:Y:S01]  /*201e0*/  STG.E.U16 [R206.64], R129 ;  /* 0x00000081ce007986 */ /* 0x000fe2000c101506 */
[----:B------:R-:W-:Y:S02]  /*201f0*/  PRMT R109, R109, 0x7632, R109 ;  /* 0x000076326d6d7816 */ /* 0x000fe4000000006d */
[----:B------:R-:W-:Y:S01]  /*20200*/  LEA R64, P6, R29, R0, 0x1 ;  /* 0x000000001d407211 */ /* 0x000fe200078c08ff */
[----:B------:R-:W-:Y:S01]  /*20210*/  STG.E.U16 [R204.64], R125 ;  /* 0x0000007dcc007986 */ /* 0x000fe2000c101506 */
[----:B0-----:R-:W-:-:S02]  /*20220*/  PRMT R105, R105, 0x7632, R105 ;  /* 0x0000763269697816 */ /* 0x001fc40000000069 */
[----:B------:R-:W-:Y:S01]  /*20230*/  LEA.HI.X.SX32 R69, R25, R2, 0x1, P5 ;  /* 0x0000000219457211 */ /* 0x000fe200028f0eff */
[----:B------:R-:W-:Y:S01]  /*20240*/  STG.E.U16 [R202.64], R101 ;  /* 0x00000065ca007986 */ /* 0x000fe2000c101506 */
[----:B------:R-:W-:Y:S02]  /*20250*/  LEA R60, P5, R9, R0, 0x1 ;  /* 0x00000000093c7211 */ /* 0x000fe400078a08ff */
[----:B------:R-:W-:Y:S01]  /*20260*/  LEA R25, R17, R21, 0x2 ;  /* 0x0000001511197211 */ /* 0x000fe200078e10ff */
[----:B------:R-:W-:Y:S01]  /*20270*/  STG.E.U16 [R200.64], R100 ;  /* 0x00000064c8007986 */ /* 0x000fe2000c101506 */
[----:B------:R-:W-:-:S03]  /*20280*/  LEA.HI.X.SX32 R65, R29, R2, 0x1, P6 ;  /* 0x000000021d417211 */ /* 0x000fc600030f0eff */
[----:B------:R-:W-:Y:S01]  /*20290*/  STG.E.U16 [R194.64], R97 ;  /* 0x00000061c2007986 */ /* 0x000fe2000c101506 */
[----:B------:R-:W-:-:S03]  /*202a0*/  LEA R56, P6, R33, R0, 0x1 ;  /* 0x0000000021387211 */ /* 0x000fc600078c08ff */
[----:B------:R-:W-:Y:S01]  /*202b0*/  STG.E.U16 [R198.64], R109 ;  /* 0x0000006dc6007986 */ /* 0x000fe2000c101506 */
[-C--:B------:R-:W-:Y:S01]  /*202c0*/  LEA.HI.X.SX32 R61, R9, R2.reuse, 0x1, P5 ;  /* 0x00000002093d7211 */ /* 0x080fe200028f0eff */
[----:B------:R-:W-:Y:S02]  /*202d0*/  IMAD R9, R17, 0x4, R25 ;  /* 0x0000000411097824 */ /* 0x000fe400078e0219 */
[----:B------:R-:W-:Y:S04]  /*202e0*/  STG.E.U16 [R196.64], R105 ;  /* 0x00000069c4007986 */ /* 0x000fe8000c101506 */
[----:B------:R-:W-:Y:S01]  /*202f0*/  STG.E.U16 [R192.64], R82 ;  /* 0x00000052c0007986 */ /* 0x000fe2000c101506 */
[----:B------:R-:W-:-:S03]  /*20300*/  LEA.HI.X.SX32 R57, R33, R2, 0x1, P6 ;  /* 0x0000000221397211 */ /* 0x000fc600030f0eff */
[----:B------:R0:W-:Y:S01]  /*20310*/  STG.E.U16 [R190.64], R78 ;  /* 0x0000004ebe007986 */ /* 0x0001e2000c101506 */
[----:B------:R-:W-:-:S03]  /*20320*/  LEA R48, P6, R41, R0, 0x1 ;  /* 0x0000000029307211 */ /* 0x000fc600078c08ff */
[----:B------:R1:W-:Y:S01]  /*20330*/  STG.E.U16 [R188.64], R6 ;  /* 0x00000006bc007986 */ /* 0x0003e2000c101506 */
[----:B------:R-:W-:-:S03]  /*20340*/  LEA R29, R17, R9, 0x2 ;  /* 0x00000009111d7211 */ /* 0x000fc600078e10ff */
[----:B------:R-:W-:Y:S04]  /*20350*/  STG.E.U16 [R186.64], R102 ;  /* 0x00000066ba007986 */ /* 0x000fe8000c101506 */
[----:B------:R-:W-:Y:S01]  /*20360*/  STG.E.U16 [R184.64], R98 ;  /* 0x00000062b8007986 */ /* 0x000fe2000c101506 */
[----:B------:R-:W-:-:S03]  /*20370*/  LEA R52, P5, R37, R0, 0x1 ;  /* 0x0000000025347211 */ /* 0x000fc600078a08ff */
[----:B------:R2:W-:Y:S01]  /*20380*/  STG.E.U16 [R182.64], R94 ;  /* 0x0000005eb6007986 */ /* 0x0005e2000c101506 */
[----:B------:R-:W-:-:S03]  /*20390*/  LEA.HI.X.SX32 R49, R41, R2, 0x1, P6 ;  /* 0x0000000229317211 */ /* 0x000fc600030f0eff */
[----:B------:R3:W-:Y:S01]  /*203a0*/  STG.E.U16 [R180.64], R90 ;  /* 0x0000005ab4007986 */ /* 0x0007e2000c101506 */
[----:B------:R-:W-:-:S03]  /*203b0*/  LEA R40, P6, R21, R0, 0x1 ;  /* 0x0000000015287211 */ /* 0x000fc600078c08ff */
[----:B------:R4:W-:Y:S01]  /*203c0*/  STG.E.U16 [R178.64], R86 ;  /* 0x00000056b2007986 */ /* 0x0009e2000c101506 */
[----:B------:R-:W-:-:S03]  /*203d0*/  LEA R231, R17, R29, 0x2 ;  /* 0x0000001d11e77211 */ /* 0x000fc600078e10ff */
[----:B------:R1:W-:Y:S01]  /*203e0*/  STG.E.U16 [R176.64], R134 ;  /* 0x00000086b0007986 */ /* 0x0003e2000c101506 */
[----:B------:R-:W-:-:S03]  /*203f0*/  PRMT R80, R82, 0x7632, R80 ;  /* 0x0000763252507816 */ /* 0x000fc60000000050 */
[----:B------:R2:W-:Y:S01]  /*20400*/  STG.E.U16 [R174.64], R130 ;  /* 0x00000082ae007986 */ /* 0x0005e2000c101506 */
[----:B------:R-:W-:-:S03]  /*20410*/  FSETP.NEU.AND P3, PT, R44, RZ, PT ;  /* 0x000000ff2c00720b */ /* 0x000fc60003f6d000 */
[----:B------:R2:W-:Y:S01]  /*20420*/  STG.E.U16 [R172.64], R126 ;  /* 0x0000007eac007986 */ /* 0x0005e2000c101506 */
[----:B------:R-:W-:Y:S02]  /*20430*/  LEA.HI.X.SX32 R53, R37, R2, 0x1, P5 ;  /* 0x0000000225357211 */ /* 0x000fe400028f0eff */
[----:B0-----:R-:W-:Y:S01]  /*20440*/  PRMT R78, R78, 0x7632, R78 ;  /* 0x000076324e4e7816 */ /* 0x001fe2000000004e */
[----:B------:R0:W-:Y:S01]  /*20450*/  STG.E.U16 [R170.64], R122 ;  /* 0x0000007aaa007986 */ /* 0x0001e2000c101506 */
[----:B------:R-:W-:Y:S02]  /*20460*/  LEA R44, P5, R45, R0, 0x1 ;  /* 0x000000002d2c7211 */ /* 0x000fe400078a08ff */
[----:B-1----:R-:W-:Y:S01]  /*20470*/  PRMT R6, R6, 0x7632, R6 ;  /* 0x0000763206067816 */ /* 0x002fe20000000006 */
[----:B------:R1:W-:Y:S01]  /*20480*/  STG.E.U16 [R168.64], R118 ;  /* 0x00000076a8007986 */ /* 0x0003e2000c101506 */
[----:B------:R-:W-:Y:S01]  /*20490*/  LEA.HI.X.SX32 R41, R21, R2, 0x1, P6 ;  /* 0x0000000215297211 */ /* 0x000fe200030f0eff */
[----:B------:R-:W-:Y:S01]  /*204a0*/  IMAD R21, R17, 0x4, R231 ;  /* 0x0000000411157824 */ /* 0x000fe200078e02e7 */
[----:B------:R-:W-:Y:S01]  /*204b0*/  PRMT R77, R102, 0x7632, R77 ;  /* 0x00007632664d7816 */ /* 0x000fe2000000004d */
[----:B------:R0:W-:Y:S01]  /*204c0*/  STG.E.U16 [R166.64], R114 ;  /* 0x00000072a6007986 */ /* 0x0001e2000c101506 */
[----:B------:R-:W-:-:S03]  /*204d0*/  PRMT R76, R98, 0x7632, R76 ;  /* 0x00007632624c7816 */ /* 0x000fc6000000004c */
[----:B------:R0:W-:Y:S01]  /*204e0*/  STG.E.U16 [R164.64], R110 ;  /* 0x0000006ea4007986 */ /* 0x0001e2000c101506 */
[----:B--2---:R-:W-:-:S03]  /*204f0*/  PRMT R94, R94, 0x7632, R94 ;  /* 0x000076325e5e7816 */ /* 0x004fc6000000005e */
[----:B------:R2:W-:Y:S01]  /*20500*/  STG.E.U16 [R162.64], R106 ;  /* 0x0000006aa2007986 */ /* 0x0005e2000c101506 */
[----:B------:R-:W-:Y:S02]  /*20510*/  FSETP.NEU.AND P1, PT, R36, RZ, PT ;  /* 0x000000ff2400720b */ /* 0x000fe40003f2d000 */
[----:B------:R-:W-:Y:S01]  /*20520*/  LEA.HI.X.SX32 R45, R45, R2, 0x1, P5 ;  /* 0x000000022d2d7211 */ /* 0x000fe200028f0eff */
[----:B------:R-:W-:Y:S01]  /*20530*/  STG.E.U16 [R160.64], R80 ;  /* 0x00000050a0007986 */ /* 0x000fe2000c101506 */
[----:B---3--:R-:W-:Y:S02]  /*20540*/  PRMT R90, R90, 0x7632, R90 ;  /* 0x000076325a5a7816 */ /* 0x008fe4000000005a */
[-C--:B------:R-:W-:Y:S01]  /*20550*/  LEA R36, P5, R25, R0.reuse, 0x1 ;  /* 0x0000000019247211 */ /* 0x080fe200078a08ff */
[----:B------:R-:W-:Y:S01]  /*20560*/  STG.E.U16 [R158.64], R78 ;  /* 0x0000004e9e007986 */ /* 0x000fe2000c101506 */
[----:B----4-:R-:W-:Y:S02]  /*20570*/  PRMT R86, R86, 0x7632, R86 ;  /* 0x0000763256567816 */ /* 0x010fe40000000056 */
[----:B------:R-:W-:Y:S01]  /*20580*/  LEA R32, P6, R9, R0, 0x1 ;  /* 0x0000000009207211 */ /* 0x000fe200078c08ff */
[----:B------:R3:W-:Y:S01]  /*20590*/  STG.E.U16 [R156.64], R6 ;  /* 0x000000069c007986 */ /* 0x0007e2000c101506 */
[----:B------:R-:W-:-:S02]  /*205a0*/  PRMT R134, R134, 0x7632, R134 ;  /* 0x0000763286867816 */ /* 0x000fc40000000086 */
[----:B------:R-:W-:Y:S01]  /*205b0*/  LEA R241, R17, R21, 0x2 ;  /* 0x0000001511f17211 */ /* 0x000fe200078e10ff */
[----:B------:R-:W-:Y:S01]  /*205c0*/  STG.E.U16 [R154.64], R77 ;  /* 0x0000004d9a007986 */ /* 0x000fe2000c101506 */
[----:B------:R-:W-:Y:S02]  /*205d0*/  PRMT R130, R130, 0x7632, R130 ;  /* 0x0000763282827816 */ /* 0x000fe40000000082 */
[----:B------:R-:W-:Y:S01]  /*205e0*/  PRMT R126, R126, 0x7632, R126 ;  /* 0x000076327e7e7816 */ /* 0x000fe2000000007e */
[----:B------:R-:W-:Y:S01]  /*205f0*/  STG.E.U16 [R152.64], R76 ;  /* 0x0000004c98007986 */ /* 0x000fe2000c101506 */
[----:B------:R-:W-:Y:S02]  /*20600*/  LEA.HI.X.SX32 R37, R25, R2, 0x1, P5 ;  /* 0x0000000219257211 */ /* 0x000fe400028f0eff */
[----:B0-----:R-:W-:Y:S01]  /*20610*/  PRMT R122, R122, 0x7632, R122 ;  /* 0x000076327a7a7816 */ /* 0x001fe2000000007a */
[----:B------:R-:W-:Y:S01]  /*20620*/  STG.E.U16 [R150.64], R94 ;  /* 0x0000005e96007986 */ /* 0x000fe2000c101506 */
[----:B------:R-:W-:-:S02]  /*20630*/  LEA R28, P5, R29, R0, 0x1 ;  /* 0x000000001d1c7211 */ /* 0x000fc400078a08ff */
[----:B------:R-:W-:Y:S01]  /*20640*/  LEA.HI.X.SX32 R33, R9, R2, 0x1, P6 ;  /* 0x0000000209217211 */ /* 0x000fe200030f0eff */
[----:B------:R-:W-:Y:S01]  /*20650*/  STG.E.U16 [R148.64], R90 ;  /* 0x0000005a94007986 */ /* 0x000fe2000c101506 */
[----:B-1----:R-:W-:Y:S02]  /*20660*/  PRMT R118, R118, 0x7632, R118 ;  /* 0x0000763276767816 */ /* 0x002fe40000000076 */
[----:B------:R-:W-:Y:S01]  /*20670*/  LEA R24, P6, R231, R0, 0x1 ;  /* 0x00000000e7187211 */ /* 0x000fe200078c08ff */
[----:B------:R-:W-:Y:S01]  /*20680*/  STG.E.U16 [R146.64], R86 ;  /* 0x0000005692007986 */ /* 0x000fe2000c101506 */
[----:B------:R-:W-:Y:S02]  /*20690*/  LEA R243, R17, R241, 0x2 ;  /* 0x000000f111f37211 */ /* 0x000fe400078e10ff */
[----:B------:R-:W-:Y:S01]  /*206a0*/  PRMT R114, R114, 0x7632, R114 ;  /* 0x0000763272727816 */ /* 0x000fe20000000072 */
[----:B------:R-:W-:Y:S01]  /*206b0*/  STG.E.U16 [R144.64], R134 ;  /* 0x0000008690007986 */ /* 0x000fe2000c101506 */
[----:B------:R-:W-:-:S02]  /*206c0*/  PRMT R110, R110, 0x7632, R110 ;  /* 0x000076326e6e7816 */ /* 0x000fc4000000006e */
[----:B--2---:R-:W-:Y:S01]  /*206d0*/  PRMT R106, R106, 0x7632, R106 ;  /* 0x000076326a6a7816 */ /* 0x004fe2000000006a */
[----:B------:R-:W-:Y:S01]  /*206e0*/  STG.E.U16 [R142.64], R130 ;  /* 0x000000828e007986 */ /* 0x000fe2000c101506 */
[----:B------:R-:W-:-:S03]  /*206f0*/  LEA.HI.X.SX32 R29, R29, R2, 0x1, P5 ;  /* 0x000000021d1d7211 */ /* 0x000fc600028f0eff */
[----:B------:R-:W-:Y:S01]  /*20700*/  STG.E.U16 [R140.64], R126 ;  /* 0x0000007e8c007986 */ /* 0x000fe2000c101506 */
[----:B------:R-:W-:Y:S01]  /*20710*/  LEA R20, P5, R21, R0, 0x1 ;  /* 0x0000000015147211 */ /* 0x000fe200078a08ff */
[----:B------:R-:W-:Y:S01]  /*20720*/  IMAD R9, R17, 0x4, R243 ;  /* 0x0000000411097824 */ /* 0x000fe200078e02f3 */
[----:B------:R-:W-:Y:S01]  /*20730*/  LEA.HI.X.SX32 R25, R231, R2, 0x1, P6 ;  /* 0x00000002e7197211 */ /* 0x000fe200030f0eff */
[----:B------:R-:W-:Y:S01]  /*20740*/  STG.E.U16 [R138.64], R122 ;  /* 0x0000007a8a007986 */ /* 0x000fe2000c101506 */
[----:B------:R-:W-:-:S03]  /*20750*/  LEA R16, P6, R241, R0, 0x1 ;  /* 0x00000000f1107211 */ /* 0x000fc600078c08ff */
[----:B------:R-:W-:Y:S01]  /*20760*/  STG.E.U16 [R136.64], R118 ;  /* 0x0000007688007986 */ /* 0x000fe2000c101506 */
[----:B------:R-:W-:-:S03]  /*20770*/  LEA.HI.X.SX32 R21, R21, R2, 0x1, P5 ;  /* 0x0000000215157211 */ /* 0x000fc600028f0eff */
[----:B------:R-:W-:Y:S01]  /*20780*/  STG.E.U16 [R70.64], R114 ;  /* 0x0000007246007986 */ /* 0x000fe2000c101506 */
[----:B------:R-:W-:-:S03]  /*20790*/  FSETP.NEU.AND P5, PT, R8, RZ, PT ;  /* 0x000000ff0800720b */ /* 0x000fc60003fad000 */
[----:B------:R-:W-:Y:S01]  /*207a0*/  STG.E.U16 [R74.64], R110 ;  /* 0x0000006e4a007986 */ /* 0x000fe2000c101506 */
[----:B------:R-:W-:-:S03]  /*207b0*/  LEA.HI.X.SX32 R17, R241, R2, 0x1, P6 ;  /* 0x00000002f1117211 */ /* 0x000fc600030f0eff */
[----:B------:R-:W-:Y:S01]  /*207c0*/  STG.E.U16 [R72.64], R106 ;  /* 0x0000006a48007986 */ /* 0x000fe2000c101506 */
[----:B------:R-:W-:-:S03]  /*207d0*/  LEA R8, P6, R9, R0, 0x1 ;  /* 0x0000000009087211 */ /* 0x000fc600078c08ff */
[----:B------:R-:W-:Y:S04]  /*207e0*/  STG.E.U16 [R66.64], R83 ;  /* 0x0000005342007986 */ /* 0x000fe8000c101506 */
[----:B------:R-:W-:Y:S04]  /*207f0*/  STG.E.U16 [R62.64], R79 ;  /* 0x0000004f3e007986 */ /* 0x000fe8000c101506 */
[----:B------:R-:W-:Y:S01]  /*20800*/  STG.E.U16 [R58.64], R7 ;  /* 0x000000073a007986 */ /* 0x000fe2000c101506 */
[----:B------:R-:W-:-:S03]  /*20810*/  LEA.HI.X.SX32 R9, R9, R2, 0x1, P6 ;  /* 0x0000000209097211 */ /* 0x000fc600030f0eff */
[----:B------:R0:W-:Y:S01]  /*20820*/  STG.E.U16 [R54.64], R103 ;  /* 0x0000006736007986 */ /* 0x0001e2000c101506 */
[----:B------:R-:W-:-:S03]  /*20830*/  LEA R230, P6, R243, R0, 0x1 ;  /* 0x00000000f3e67211 */ /* 0x000fc600078c08ff */
[----:B------:R1:W-:Y:S04]  /*20840*/  STG.E.U16 [R50.64], R99 ;  /* 0x0000006332007986 */ /* 0x0003e8000c101506 */
[----:B------:R2:W-:Y:S04]  /*20850*/  STG.E.U16 [R46.64], R95 ;  /* 0x0000005f2e007986 */ /* 0x0005e8000c101506 */
[----:B------:R4:W-:Y:S04]  /*20860*/  STG.E.U16 [R42.64], R91 ;  /* 0x0000005b2a007986 */ /* 0x0009e8000c101506 */
[----:B------:R-:W-:Y:S01]  /*20870*/  STG.E.U16 [R38.64], R87 ;  /* 0x0000005726007986 */ /* 0x000fe2000c101506 */
[----:B------:R-:W-:-:S03]  /*20880*/  LEA.HI.X.SX32 R231, R243, R2, 0x1, P6 ;  /* 0x00000002f3e77211 */ /* 0x000fc600030f0eff */
[----:B------:R0:W-:Y:S01]  /*20890*/  STG.E.U16 [R34.64], R135 ;  /* 0x0000008722007986 */ /* 0x0001e2000c101506 */
[----:B------:R-:W-:-:S03]  /*208a0*/  PRMT R0, R83, 0x7632, R0 ;  /* 0x0000763253007816 */ /* 0x000fc60000000000 */
[----:B------:R0:W-:Y:S01]  /*208b0*/  STG.E.U16 [R30.64], R131 ;  /* 0x000000831e007986 */ /* 0x0001e2000c101506 */
[----:B------:R-:W-:-:S03]  /*208c0*/  PRMT R2, R79, 0x7632, R2 ;  /* 0x000076324f027816 */ /* 0x000fc60000000002 */
[----:B------:R1:W-:Y:S01]  /*208d0*/  STG.E.U16 [R26.64], R127 ;  /* 0x0000007f1a007986 */ /* 0x0003e2000c101506 */
[----:B------:R-:W-:-:S03]  /*208e0*/  PRMT R5, R7, 0x7632, R5 ;  /* 0x0000763207057816 */ /* 0x000fc60000000005 */
[----:B------:R2:W-:Y:S01]  /*208f0*/  STG.E.U16 [R22.64], R123 ;  /* 0x0000007b16007986 */ /* 0x0005e2000c101506 */
[----:B---3--:R-:W-:-:S03]  /*20900*/  PRMT R6, R103, 0x7632, R6 ;  /* 0x0000763267067816 */ /* 0x008fc60000000006 */
[----:B------:R3:W-:Y:S01]  /*20910*/  STG.E.U16 [R18.64], R119 ;  /* 0x0000007712007986 */ /* 0x0007e2000c101506 */
[----:B0-----:R-:W-:-:S03]  /*20920*/  PRMT R55, R99, 0x7632, R55 ;  /* 0x0000763263377816 */ /* 0x001fc60000000037 */
[----:B------:R-:W-:Y:S01]  /*20930*/  STG.E.U16 [R14.64], R115 ;  /* 0x000000730e007986 */ /* 0x000fe2000c101506 */
[----:B-1----:R-:W-:-:S03]  /*20940*/  PRMT R51, R95, 0x7632, R51 ;  /* 0x000076325f337816 */ /* 0x002fc60000000033 */
[----:B------:R0:W-:Y:S01]  /*20950*/  STG.E.U16 [R12.64], R111 ;  /* 0x0000006f0c007986 */ /* 0x0001e2000c101506 */
[----:B--2---:R-:W-:-:S03]  /*20960*/  PRMT R47, R91, 0x7632, R47 ;  /* 0x000076325b2f7816 */ /* 0x004fc6000000002f */
[----:B------:R1:W-:Y:S01]  /*20970*/  STG.E.U16 [R10.64], R107 ;  /* 0x0000006b0a007986 */ /* 0x0003e2000c101506 */
[----:B----4-:R-:W-:-:S03]  /*20980*/  PRMT R43, R87, 0x7632, R43 ;  /* 0x00007632572b7816 */ /* 0x010fc6000000002b */
[----:B------:R1:W-:Y:S01]  /*20990*/  STG.E.U16 [R68.64], R0 ;  /* 0x0000000044007986 */ /* 0x0003e2000c101506 */
[----:B------:R-:W-:-:S03]  /*209a0*/  PRMT R7, R135, 0x7632, R7 ;  /* 0x0000763287077816 */ /* 0x000fc60000000007 */
        /* <DEDUP_REMOVED lines=11> */
[----:B------:R-:W-:-:S03]  /*20a60*/  PRMT R34, R111, 0x7632, R34 ;  /* 0x000076326f227816 */ /* 0x000fc60000000022 */
[----:B------:R1:W-:Y:S01]  /*20a70*/  STG.E.U16 [R40.64], R43 ;  /* 0x0000002b28007986 */ /* 0x0003e2000c101506 */
[----:B------:R-:W-:-:S03]  /*20a80*/  PRMT R30, R107, 0x7632, R30 ;  /* 0x000076326b1e7816 */ /* 0x000fc6000000001e */
[----:B------:R1:W-:Y:S04]  /*20a90*/  STG.E.U16 [R36.64], R7 ;  /* 0x0000000724007986 */ /* 0x0003e8000c101506 */
[----:B------:R1:W-:Y:S04]  /*20aa0*/  STG.E.U16 [R32.64], R35 ;  /* 0x0000002320007986 */ /* 0x0003e8000c101506 */
[----:B------:R1:W-:Y:S04]  /*20ab0*/  STG.E.U16 [R28.64], R31 ;  /* 0x0000001f1c007986 */ /* 0x0003e8000c101506 */
[----:B------:R1:W-:Y:S04]  /*20ac0*/  STG.E.U16 [R24.64], R27 ;  /* 0x0000001b18007986 */ /* 0x0003e8000c101506 */
[----:B------:R1:W-:Y:S04]  /*20ad0*/  STG.E.U16 [R20.64], R23 ;  /* 0x0000001714007986 */ /* 0x0003e8000c101506 */
[----:B------:R1:W-:Y:S04]  /*20ae0*/  STG.E.U16 [R16.64], R19 ;  /* 0x0000001310007986 */ /* 0x0003e8000c101506 */
[----:B------:R1:W-:Y:S04]  /*20af0*/  STG.E.U16 [R230.64], R34 ;  /* 0x00000022e6007986 */ /* 0x0003e8000c101506 */
[----:B------:R1:W-:Y:S01]  /*20b00*/  STG.E.U16 [R8.64], R30 ;  /* 0x0000001e08007986 */ /* 0x0003e2000c101506 */
[----:B------:R-:W-:-:S02]  /*20b10*/  FSEL R233, R233, -INF , P4 ;  /* 0xff800000e9e97808 */ /* 0x000fc40002000000 */
[----:B------:R-:W-:Y:S02]  /*20b20*/  FSEL R234, R234, -INF , P3 ;  /* 0xff800000eaea7808 */ /* 0x000fe40001800000 */
[----:B------:R-:W-:Y:S02]  /*20b30*/  FSEL R235, R235, -INF , P2 ;  /* 0xff800000ebeb7808 */ /* 0x000fe40001000000 */
[----:B------:R-:W-:Y:S02]  /*20b40*/  FSEL R238, R238, -INF , P1 ;  /* 0xff800000eeee7808 */ /* 0x000fe40000800000 */
[----:B------:R-:W-:Y:S01]  /*20b50*/  FSEL R239, R239, -INF , P5 ;  /* 0xff800000efef7808 */ /* 0x000fe20002800000 */
[----:B0-----:R-:W-:Y:S02]  /*20b60*/  FFMA R12, R236, 0.69314718246459960938, R252 ;  /* 0x3f317218ec0c7823 */ /* 0x001fe400000000fc */
[----:B------:R-:W-:Y:S02]  /*20b70*/  FFMA R13, R237, 0.69314718246459960938, R251 ;  /* 0x3f317218ed0d7823 */ /* 0x000fe400000000fb */
[----:B------:R-:W-:-:S02]  /*20b80*/  FFMA R14, R4, 0.69314718246459960938, R250 ;  /* 0x3f317218040e7823 */ /* 0x000fc400000000fa */
[----:B------:R-:W-:Y:S01]  /*20b90*/  FFMA R15, R233, 0.69314718246459960938, R249 ;  /* 0x3f317218e90f7823 */ /* 0x000fe200000000f9 */
[----:B------:R-:W-:Y:S01]  /*20ba0*/  BAR.SYNC.DEFER_BLOCKING 0x0 ;  /* 0x0000000000007b1d */ /* 0x000fe20000010000 */
[----:B------:R-:W-:Y:S02]  /*20bb0*/  FFMA R236, R234, 0.69314718246459960938, R248 ;  /* 0x3f317218eaec7823 */ /* 0x000fe400000000f8 */
[----:B------:R-:W-:Y:S02]  /*20bc0*/  FFMA R237, R235, 0.69314718246459960938, R247 ;  /* 0x3f317218ebed7823 */ /* 0x000fe400000000f7 */
[----:B------:R-:W-:Y:S02]  /*20bd0*/  FFMA R238, R238, 0.69314718246459960938, R246 ;  /* 0x3f317218eeee7823 */ /* 0x000fe400000000f6 */
[----:B------:R-:W-:Y:S01]  /*20be0*/  FFMA R239, R239, 0.69314718246459960938, R245 ;  /* 0x3f317218efef7823 */ /* 0x000fe200000000f5 */
[----:B------:R1:W-:Y:S04]  /*20bf0*/  STS.128 [R244.X4], R12 ;  /* 0x0000000cf4007388 */ /* 0x0003e80000004c00 */
[----:B------:R1:W-:Y:S01]  /*20c00*/  STS.128 [R244.X4+0x80], R236 ;  /* 0x000080ecf4007388 */ /* 0x0003e20000004c00 */
[----:B------:R-:W-:-:S03]  /*20c10*/  LEA.HI R3, R232, R3, RZ, 0x1f ;  /* 0x00000003e8037211 */ /* 0x000fc600078ff8ff */
[----:B------:R-:W-:Y:S06]  /*20c20*/  BAR.SYNC.DEFER_BLOCKING 0x0 ;  /* 0x0000000000007b1d */ /* 0x000fec0000010000 */
[----:B------:R-:W-:Y:S05]  /*20c30*/  @P0 EXIT ;  /* 0x000000000000094d */ /* 0x000fea0003800000 */
[----:B-1----:R-:W0:Y:S01]  /*20c40*/  LDS R3, [R3] ;  /* 0x0000000003037984 */ /* 0x002e220000000800 */
[----:B------:R-:W-:Y:S01]  /*20c50*/  IMAD R0, R242, c[0x0][0x1cc], RZ ;  /* 0x00007300f2007a24 */ /* 0x000fe200078e02ff */
[C---:B------:R-:W-:Y:S01]  /*20c60*/  SHF.L.U32 R5, R240.reuse, 0x2, RZ ;  /* 0x00000002f0057819 */ /* 0x040fe200000006ff */
[----:B------:R-:W-:-:S03]  /*20c70*/  IMAD.HI R7, R240, 0x4, RZ ;  /* 0x00000004f0077827 */ /* 0x000fc600078e02ff */
[C---:B------:R-:W-:Y:S01]  /*20c80*/  SHF.L.U32 R4, R0.reuse, 0x2, RZ ;  /* 0x0000000200047819 */ /* 0x040fe200000006ff */
[----:B------:R-:W-:-:S03]  /*20c90*/  IMAD.HI R0, R0, 0x4, RZ ;  /* 0x0000000400007827 */ /* 0x000fc600078e02ff */
[----:B------:R-:W-:-:S04]  /*20ca0*/  IADD3 R4, P0, P1, R5, c[0x0][0x180], R4 ;  /* 0x0000600005047a10 */ /* 0x000fc8000791e004 */
[----:B------:R-:W-:-:S05]  /*20cb0*/  IADD3.X R5, R7, c[0x0][0x184], R0, P0, P1 ;  /* 0x0000610007057a10 */ /* 0x000fca00007e2400 */
[----:B0-----:R-:W-:Y:S01]  /*20cc0*/  STG.E [R4.64], R3 ;  /* 0x0000000304007986 */ /* 0x001fe2000c101906 */
[----:B------:R-:W-:Y:S05]  /*20cd0*/  EXIT ;  /* 0x000000000000794d */ /* 0x000fea0003800000 */
.L_x_20:
[----:B------:R-:W-:-:S00]  /*20ce0*/  BRA `(.L_x_20) ;  /* 0xfffffff000007947 */ /* 0x000fc0000383ffff */
[----:B------:R-:W-:-:S00]  /*20cf0*/  NOP ;  /* 0x0000000000007918 */ /* 0x000fc00000000000 */
        /* <DEDUP_REMOVED lines=8> */
.L_x_21:


//--------------------- .nv.global.init           --------------------------
	.section	.nv.global.init,"aw",@progbits
.nv.global.init:
	.type		_$_str,@object
	.size		_$_str,(.L_0 - _$_str)
_$_str:
        /*0000*/ 	.byte	0x5f, 0x5f, 0x43, 0x55, 0x44, 0x41, 0x5f, 0x46, 0x54, 0x5a, 0x00
.L_0:


//--------------------- .nv.shared.attn_fwd       --------------------------
	.section	.nv.shared.attn_fwd,"aw",@nobits
	.sectionflags	@""
	.align	16
